//
// Generated by NVIDIA NVVM Compiler
//
// Compiler Build ID: CL-36424714
// Cuda compilation tools, release 13.0, V13.0.88
// Based on NVVM 20.0.0
//

.version 9.0
.target sm_100
.address_size 64


.entry _ZN36_GLOBAL__N__2e793d29_4_k_cu_708643d618ewise_unary_kernelEPKfPfNS_7IndexerEliffff(
	.param .u64 .ptr .align 1 _ZN36_GLOBAL__N__2e793d29_4_k_cu_708643d618ewise_unary_kernelEPKfPfNS_7IndexerEliffff_param_0,
	.param .u64 .ptr .align 1 _ZN36_GLOBAL__N__2e793d29_4_k_cu_708643d618ewise_unary_kernelEPKfPfNS_7IndexerEliffff_param_1,
	.param .align 8 .b8 _ZN36_GLOBAL__N__2e793d29_4_k_cu_708643d618ewise_unary_kernelEPKfPfNS_7IndexerEliffff_param_2[200],
	.param .u64 _ZN36_GLOBAL__N__2e793d29_4_k_cu_708643d618ewise_unary_kernelEPKfPfNS_7IndexerEliffff_param_3,
	.param .u32 _ZN36_GLOBAL__N__2e793d29_4_k_cu_708643d618ewise_unary_kernelEPKfPfNS_7IndexerEliffff_param_4,
	.param .f32 _ZN36_GLOBAL__N__2e793d29_4_k_cu_708643d618ewise_unary_kernelEPKfPfNS_7IndexerEliffff_param_5,
	.param .f32 _ZN36_GLOBAL__N__2e793d29_4_k_cu_708643d618ewise_unary_kernelEPKfPfNS_7IndexerEliffff_param_6,
	.param .f32 _ZN36_GLOBAL__N__2e793d29_4_k_cu_708643d618ewise_unary_kernelEPKfPfNS_7IndexerEliffff_param_7,
	.param .f32 _ZN36_GLOBAL__N__2e793d29_4_k_cu_708643d618ewise_unary_kernelEPKfPfNS_7IndexerEliffff_param_8
)
{
	.reg .pred 	%p<134>;
	.reg .b32 	%r<149>;
	.reg .b32 	%f<198>;
	.reg .b64 	%rd<654>;

	ld.param.u64 	%rd308, [_ZN36_GLOBAL__N__2e793d29_4_k_cu_708643d618ewise_unary_kernelEPKfPfNS_7IndexerEliffff_param_0];
	ld.param.u64 	%rd309, [_ZN36_GLOBAL__N__2e793d29_4_k_cu_708643d618ewise_unary_kernelEPKfPfNS_7IndexerEliffff_param_1];
	mov.b64 	%rd306, _ZN36_GLOBAL__N__2e793d29_4_k_cu_708643d618ewise_unary_kernelEPKfPfNS_7IndexerEliffff_param_2;
	ld.param.u64 	%rd307, [_ZN36_GLOBAL__N__2e793d29_4_k_cu_708643d618ewise_unary_kernelEPKfPfNS_7IndexerEliffff_param_3];
	ld.param.u32 	%r16, [_ZN36_GLOBAL__N__2e793d29_4_k_cu_708643d618ewise_unary_kernelEPKfPfNS_7IndexerEliffff_param_4];
	ld.param.f32 	%f35, [_ZN36_GLOBAL__N__2e793d29_4_k_cu_708643d618ewise_unary_kernelEPKfPfNS_7IndexerEliffff_param_5];
	ld.param.f32 	%f36, [_ZN36_GLOBAL__N__2e793d29_4_k_cu_708643d618ewise_unary_kernelEPKfPfNS_7IndexerEliffff_param_6];
	ld.param.f32 	%f37, [_ZN36_GLOBAL__N__2e793d29_4_k_cu_708643d618ewise_unary_kernelEPKfPfNS_7IndexerEliffff_param_7];
	ld.param.f32 	%f38, [_ZN36_GLOBAL__N__2e793d29_4_k_cu_708643d618ewise_unary_kernelEPKfPfNS_7IndexerEliffff_param_8];
	cvta.to.global.u64 	%rd1, %rd309;
	cvta.to.global.u64 	%rd2, %rd308;
	mov.u32 	%r17, %ctaid.x;
	mov.u32 	%r1, %ntid.x;
	mov.u32 	%r18, %tid.x;
	mad.lo.s32 	%r19, %r17, %r1, %r18;
	cvt.u64.u32 	%rd3, %r19;
	setp.le.s64 	%p1, %rd307, %rd3;
	@%p1 bra 	$L__BB0_195;
	mov.u64 	%rd4, %rd306;
	ld.param.u32 	%r2, [%rd4];
	setp.lt.s32 	%p2, %r2, 1;
	mov.u32 	%r20, %nctaid.x;
	mul.lo.s32 	%r21, %r1, %r20;
	cvt.u64.u32 	%rd5, %r21;
	@%p2 bra 	$L__BB0_83;
	and.b32  	%r55, %r2, 2147483640;
	neg.s32 	%r3, %r55;
	add.s32 	%r4, %r2, -4;
	and.b32  	%r11, %r2, 7;
$L__BB0_3:
	setp.lt.u32 	%p92, %r2, 8;
	mov.b64 	%rd598, 0;
	mov.u32 	%r144, %r3;
	mov.u32 	%r145, %r4;
	mov.u64 	%rd589, %rd3;
	mov.u32 	%r147, %r2;
	@%p92 bra 	$L__BB0_30;
$L__BB0_4:
	.pragma "nounroll";
	add.s32 	%r56, %r145, 3;
	mul.wide.u32 	%rd477, %r56, 8;
	add.s64 	%rd9, %rd4, %rd477;
	ld.param.u64 	%rd10, [%rd9+8];
	or.b64  	%rd478, %rd589, %rd10;
	and.b64  	%rd479, %rd478, -4294967296;
	setp.ne.s64 	%p93, %rd479, 0;
	@%p93 bra 	$L__BB0_6;
	cvt.u32.u64 	%r57, %rd10;
	cvt.u32.u64 	%r58, %rd589;
	div.u32 	%r59, %r58, %r57;
	mul.lo.s32 	%r60, %r59, %r57;
	sub.s32 	%r61, %r58, %r60;
	cvt.u64.u32 	%rd560, %r59;
	cvt.u64.u32 	%rd561, %r61;
	bra.uni 	$L__BB0_7;
$L__BB0_6:
	div.s64 	%rd560, %rd589, %rd10;
	mul.lo.s64 	%rd480, %rd560, %rd10;
	sub.s64 	%rd561, %rd589, %rd480;
$L__BB0_7:
	ld.param.u64 	%rd481, [%rd9+72];
	mad.lo.s64 	%rd17, %rd481, %rd561, %rd598;
	add.s32 	%r62, %r145, 2;
	mul.wide.u32 	%rd482, %r62, 8;
	add.s64 	%rd18, %rd4, %rd482;
	ld.param.u64 	%rd19, [%rd18+8];
	or.b64  	%rd483, %rd560, %rd19;
	and.b64  	%rd484, %rd483, -4294967296;
	setp.ne.s64 	%p94, %rd484, 0;
	@%p94 bra 	$L__BB0_9;
	cvt.u32.u64 	%r63, %rd19;
	cvt.u32.u64 	%r64, %rd560;
	div.u32 	%r65, %r64, %r63;
	mul.lo.s32 	%r66, %r65, %r63;
	sub.s32 	%r67, %r64, %r66;
	cvt.u64.u32 	%rd562, %r65;
	cvt.u64.u32 	%rd563, %r67;
	bra.uni 	$L__BB0_10;
$L__BB0_9:
	div.s64 	%rd562, %rd560, %rd19;
	mul.lo.s64 	%rd485, %rd562, %rd19;
	sub.s64 	%rd563, %rd560, %rd485;
$L__BB0_10:
	ld.param.u64 	%rd486, [%rd18+72];
	mad.lo.s64 	%rd26, %rd486, %rd563, %rd17;
	add.s32 	%r68, %r145, 1;
	mul.wide.u32 	%rd487, %r68, 8;
	add.s64 	%rd27, %rd4, %rd487;
	ld.param.u64 	%rd28, [%rd27+8];
	or.b64  	%rd488, %rd562, %rd28;
	and.b64  	%rd489, %rd488, -4294967296;
	setp.ne.s64 	%p95, %rd489, 0;
	@%p95 bra 	$L__BB0_12;
	cvt.u32.u64 	%r69, %rd28;
	cvt.u32.u64 	%r70, %rd562;
	div.u32 	%r71, %r70, %r69;
	mul.lo.s32 	%r72, %r71, %r69;
	sub.s32 	%r73, %r70, %r72;
	cvt.u64.u32 	%rd564, %r71;
	cvt.u64.u32 	%rd565, %r73;
	bra.uni 	$L__BB0_13;
$L__BB0_12:
	div.s64 	%rd564, %rd562, %rd28;
	mul.lo.s64 	%rd490, %rd564, %rd28;
	sub.s64 	%rd565, %rd562, %rd490;
$L__BB0_13:
	ld.param.u64 	%rd491, [%rd27+72];
	mad.lo.s64 	%rd35, %rd491, %rd565, %rd26;
	mul.wide.u32 	%rd492, %r145, 8;
	add.s64 	%rd36, %rd4, %rd492;
	ld.param.u64 	%rd37, [%rd36+8];
	or.b64  	%rd493, %rd564, %rd37;
	and.b64  	%rd494, %rd493, -4294967296;
	setp.ne.s64 	%p96, %rd494, 0;
	@%p96 bra 	$L__BB0_15;
	cvt.u32.u64 	%r74, %rd37;
	cvt.u32.u64 	%r75, %rd564;
	div.u32 	%r76, %r75, %r74;
	mul.lo.s32 	%r77, %r76, %r74;
	sub.s32 	%r78, %r75, %r77;
	cvt.u64.u32 	%rd566, %r76;
	cvt.u64.u32 	%rd567, %r78;
	bra.uni 	$L__BB0_16;
$L__BB0_15:
	div.s64 	%rd566, %rd564, %rd37;
	mul.lo.s64 	%rd495, %rd566, %rd37;
	sub.s64 	%rd567, %rd564, %rd495;
$L__BB0_16:
	ld.param.u64 	%rd496, [%rd36+72];
	mad.lo.s64 	%rd44, %rd496, %rd567, %rd35;
	add.s32 	%r79, %r145, -1;
	mul.wide.u32 	%rd497, %r79, 8;
	add.s64 	%rd45, %rd4, %rd497;
	ld.param.u64 	%rd46, [%rd45+8];
	or.b64  	%rd498, %rd566, %rd46;
	and.b64  	%rd499, %rd498, -4294967296;
	setp.ne.s64 	%p97, %rd499, 0;
	@%p97 bra 	$L__BB0_18;
	cvt.u32.u64 	%r80, %rd46;
	cvt.u32.u64 	%r81, %rd566;
	div.u32 	%r82, %r81, %r80;
	mul.lo.s32 	%r83, %r82, %r80;
	sub.s32 	%r84, %r81, %r83;
	cvt.u64.u32 	%rd568, %r82;
	cvt.u64.u32 	%rd569, %r84;
	bra.uni 	$L__BB0_19;
$L__BB0_18:
	div.s64 	%rd568, %rd566, %rd46;
	mul.lo.s64 	%rd500, %rd568, %rd46;
	sub.s64 	%rd569, %rd566, %rd500;
$L__BB0_19:
	ld.param.u64 	%rd501, [%rd45+72];
	mad.lo.s64 	%rd53, %rd501, %rd569, %rd44;
	add.s32 	%r85, %r145, -2;
	mul.wide.u32 	%rd502, %r85, 8;
	add.s64 	%rd54, %rd4, %rd502;
	ld.param.u64 	%rd55, [%rd54+8];
	or.b64  	%rd503, %rd568, %rd55;
	and.b64  	%rd504, %rd503, -4294967296;
	setp.ne.s64 	%p98, %rd504, 0;
	@%p98 bra 	$L__BB0_21;
	cvt.u32.u64 	%r86, %rd55;
	cvt.u32.u64 	%r87, %rd568;
	div.u32 	%r88, %r87, %r86;
	mul.lo.s32 	%r89, %r88, %r86;
	sub.s32 	%r90, %r87, %r89;
	cvt.u64.u32 	%rd570, %r88;
	cvt.u64.u32 	%rd571, %r90;
	bra.uni 	$L__BB0_22;
$L__BB0_21:
	div.s64 	%rd570, %rd568, %rd55;
	mul.lo.s64 	%rd505, %rd570, %rd55;
	sub.s64 	%rd571, %rd568, %rd505;
$L__BB0_22:
	ld.param.u64 	%rd506, [%rd54+72];
	mad.lo.s64 	%rd62, %rd506, %rd571, %rd53;
	add.s32 	%r91, %r145, -3;
	mul.wide.u32 	%rd507, %r91, 8;
	add.s64 	%rd63, %rd4, %rd507;
	ld.param.u64 	%rd64, [%rd63+8];
	or.b64  	%rd508, %rd570, %rd64;
	and.b64  	%rd509, %rd508, -4294967296;
	setp.ne.s64 	%p99, %rd509, 0;
	@%p99 bra 	$L__BB0_24;
	cvt.u32.u64 	%r92, %rd64;
	cvt.u32.u64 	%r93, %rd570;
	div.u32 	%r94, %r93, %r92;
	mul.lo.s32 	%r95, %r94, %r92;
	sub.s32 	%r96, %r93, %r95;
	cvt.u64.u32 	%rd572, %r94;
	cvt.u64.u32 	%rd573, %r96;
	bra.uni 	$L__BB0_25;
$L__BB0_24:
	div.s64 	%rd572, %rd570, %rd64;
	mul.lo.s64 	%rd510, %rd572, %rd64;
	sub.s64 	%rd573, %rd570, %rd510;
$L__BB0_25:
	ld.param.u64 	%rd511, [%rd63+72];
	mad.lo.s64 	%rd71, %rd511, %rd573, %rd62;
	add.s32 	%r97, %r145, -4;
	mul.wide.u32 	%rd512, %r97, 8;
	add.s64 	%rd72, %rd4, %rd512;
	ld.param.u64 	%rd73, [%rd72+8];
	or.b64  	%rd513, %rd572, %rd73;
	and.b64  	%rd514, %rd513, -4294967296;
	setp.ne.s64 	%p100, %rd514, 0;
	@%p100 bra 	$L__BB0_27;
	cvt.u32.u64 	%r98, %rd73;
	cvt.u32.u64 	%r99, %rd572;
	div.u32 	%r100, %r99, %r98;
	mul.lo.s32 	%r101, %r100, %r98;
	sub.s32 	%r102, %r99, %r101;
	cvt.u64.u32 	%rd589, %r100;
	cvt.u64.u32 	%rd575, %r102;
	bra.uni 	$L__BB0_28;
$L__BB0_27:
	div.s64 	%rd589, %rd572, %rd73;
	mul.lo.s64 	%rd515, %rd589, %rd73;
	sub.s64 	%rd575, %rd572, %rd515;
$L__BB0_28:
	ld.param.u64 	%rd516, [%rd72+72];
	mad.lo.s64 	%rd598, %rd516, %rd575, %rd71;
	add.s32 	%r145, %r145, -8;
	add.s32 	%r144, %r144, 8;
	setp.eq.s32 	%p101, %r144, 0;
	@%p101 bra 	$L__BB0_29;
	bra.uni 	$L__BB0_4;
$L__BB0_29:
	add.s32 	%r147, %r145, 4;
$L__BB0_30:
	setp.eq.s32 	%p102, %r11, 0;
	@%p102 bra 	$L__BB0_67;
	add.s32 	%r103, %r11, -1;
	setp.lt.u32 	%p103, %r103, 3;
	@%p103 bra 	$L__BB0_53;
	add.s32 	%r104, %r147, -1;
	mul.wide.u32 	%rd518, %r104, 8;
	add.s64 	%rd85, %rd4, %rd518;
	ld.param.u64 	%rd86, [%rd85+8];
	or.b64  	%rd519, %rd589, %rd86;
	and.b64  	%rd520, %rd519, -4294967296;
	setp.ne.s64 	%p104, %rd520, 0;
	@%p104 bra 	$L__BB0_42;
	cvt.u32.u64 	%r105, %rd86;
	cvt.u32.u64 	%r106, %rd589;
	div.u32 	%r107, %r106, %r105;
	mul.lo.s32 	%r108, %r107, %r105;
	sub.s32 	%r109, %r106, %r108;
	cvt.u64.u32 	%rd579, %r107;
	cvt.u64.u32 	%rd580, %r109;
	bra.uni 	$L__BB0_43;
$L__BB0_34:
	max.f32 	%f151, %f197, %f38;
	rsqrt.approx.f32 	%f197, %f151;
	bra.uni 	$L__BB0_41;
$L__BB0_35:
	max.f32 	%f152, %f197, 0f00000000;
	sqrt.rn.f32 	%f197, %f152;
	bra.uni 	$L__BB0_41;
$L__BB0_36:
	mul.f32 	%f156, %f197, 0f3FB8AA3B;
	ex2.approx.f32 	%f197, %f156;
	bra.uni 	$L__BB0_41;
$L__BB0_37:
	abs.f32 	%f178, %f197;
	mul.f32 	%f179, %f178, 0f4038AA3B;
	ex2.approx.ftz.f32 	%f180, %f179;
	add.f32 	%f181, %f180, 0f3F800000;
	rcp.approx.ftz.f32 	%f182, %f181;
	fma.rn.f32 	%f183, %f182, 0fC0000000, 0f3F800000;
	setp.ge.f32 	%p130, %f178, 0f41102CB4;
	selp.f32 	%f184, 0f3F800000, %f183, %p130;
	copysign.f32 	%f185, %f197, %f184;
	mul.f32 	%f186, %f197, %f197;
	fma.rn.f32 	%f187, %f186, 0f3C80F082, 0fBD563CAE;
	fma.rn.f32 	%f188, %f187, %f186, 0f3E085941;
	fma.rn.f32 	%f189, %f188, %f186, 0fBEAAA9ED;
	fma.rn.f32 	%f190, %f189, %f186, 0f00000000;
	fma.rn.f32 	%f191, %f190, %f197, %f197;
	setp.ge.f32 	%p131, %f178, 0f3F19999A;
	selp.f32 	%f197, %f185, %f191, %p131;
	bra.uni 	$L__BB0_41;
$L__BB0_38:
	mul.f32 	%f192, %f197, 0fBFB8AA3B;
	ex2.approx.f32 	%f193, %f192;
	add.f32 	%f194, %f193, 0f3F800000;
	rcp.rn.f32 	%f197, %f194;
	bra.uni 	$L__BB0_41;
$L__BB0_39:
	max.f32 	%f197, %f197, 0f00000000;
	bra.uni 	$L__BB0_41;
$L__BB0_40:
	max.f32 	%f196, %f197, %f36;
	min.f32 	%f197, %f196, %f37;
$L__BB0_41:
	shl.b64 	%rd555, %rd3, 2;
	add.s64 	%rd556, %rd1, %rd555;
	st.global.f32 	[%rd556], %f197;
	add.s64 	%rd3, %rd3, %rd5;
	setp.lt.s64 	%p133, %rd3, %rd307;
	@%p133 bra 	$L__BB0_3;
	bra.uni 	$L__BB0_195;
$L__BB0_42:
	div.s64 	%rd579, %rd589, %rd86;
	mul.lo.s64 	%rd521, %rd579, %rd86;
	sub.s64 	%rd580, %rd589, %rd521;
$L__BB0_43:
	ld.param.u64 	%rd522, [%rd85+72];
	mad.lo.s64 	%rd93, %rd522, %rd580, %rd598;
	add.s32 	%r110, %r147, -2;
	mul.wide.u32 	%rd523, %r110, 8;
	add.s64 	%rd94, %rd4, %rd523;
	ld.param.u64 	%rd95, [%rd94+8];
	or.b64  	%rd524, %rd579, %rd95;
	and.b64  	%rd525, %rd524, -4294967296;
	setp.ne.s64 	%p105, %rd525, 0;
	@%p105 bra 	$L__BB0_45;
	cvt.u32.u64 	%r111, %rd95;
	cvt.u32.u64 	%r112, %rd579;
	div.u32 	%r113, %r112, %r111;
	mul.lo.s32 	%r114, %r113, %r111;
	sub.s32 	%r115, %r112, %r114;
	cvt.u64.u32 	%rd581, %r113;
	cvt.u64.u32 	%rd582, %r115;
	bra.uni 	$L__BB0_46;
$L__BB0_45:
	div.s64 	%rd581, %rd579, %rd95;
	mul.lo.s64 	%rd526, %rd581, %rd95;
	sub.s64 	%rd582, %rd579, %rd526;
$L__BB0_46:
	ld.param.u64 	%rd527, [%rd94+72];
	mad.lo.s64 	%rd102, %rd527, %rd582, %rd93;
	add.s32 	%r116, %r147, -3;
	mul.wide.u32 	%rd528, %r116, 8;
	add.s64 	%rd103, %rd4, %rd528;
	ld.param.u64 	%rd104, [%rd103+8];
	or.b64  	%rd529, %rd581, %rd104;
	and.b64  	%rd530, %rd529, -4294967296;
	setp.ne.s64 	%p106, %rd530, 0;
	@%p106 bra 	$L__BB0_48;
	cvt.u32.u64 	%r117, %rd104;
	cvt.u32.u64 	%r118, %rd581;
	div.u32 	%r119, %r118, %r117;
	mul.lo.s32 	%r120, %r119, %r117;
	sub.s32 	%r121, %r118, %r120;
	cvt.u64.u32 	%rd583, %r119;
	cvt.u64.u32 	%rd584, %r121;
	bra.uni 	$L__BB0_49;
$L__BB0_48:
	div.s64 	%rd583, %rd581, %rd104;
	mul.lo.s64 	%rd531, %rd583, %rd104;
	sub.s64 	%rd584, %rd581, %rd531;
$L__BB0_49:
	ld.param.u64 	%rd532, [%rd103+72];
	mad.lo.s64 	%rd111, %rd532, %rd584, %rd102;
	add.s32 	%r147, %r147, -4;
	mul.wide.u32 	%rd533, %r147, 8;
	add.s64 	%rd112, %rd4, %rd533;
	ld.param.u64 	%rd113, [%rd112+8];
	or.b64  	%rd534, %rd583, %rd113;
	and.b64  	%rd535, %rd534, -4294967296;
	setp.ne.s64 	%p107, %rd535, 0;
	@%p107 bra 	$L__BB0_51;
	cvt.u32.u64 	%r122, %rd113;
	cvt.u32.u64 	%r123, %rd583;
	div.u32 	%r124, %r123, %r122;
	mul.lo.s32 	%r125, %r124, %r122;
	sub.s32 	%r126, %r123, %r125;
	cvt.u64.u32 	%rd589, %r124;
	cvt.u64.u32 	%rd586, %r126;
	bra.uni 	$L__BB0_52;
$L__BB0_51:
	div.s64 	%rd589, %rd583, %rd113;
	mul.lo.s64 	%rd536, %rd589, %rd113;
	sub.s64 	%rd586, %rd583, %rd536;
$L__BB0_52:
	ld.param.u64 	%rd537, [%rd112+72];
	mad.lo.s64 	%rd598, %rd537, %rd586, %rd111;
$L__BB0_53:
	and.b32  	%r127, %r2, 3;
	setp.eq.s32 	%p108, %r127, 0;
	@%p108 bra 	$L__BB0_67;
	setp.eq.s32 	%p109, %r127, 1;
	@%p109 bra 	$L__BB0_62;
	add.s32 	%r128, %r147, -1;
	mul.wide.u32 	%rd539, %r128, 8;
	add.s64 	%rd124, %rd4, %rd539;
	ld.param.u64 	%rd125, [%rd124+8];
	or.b64  	%rd540, %rd589, %rd125;
	and.b64  	%rd541, %rd540, -4294967296;
	setp.ne.s64 	%p110, %rd541, 0;
	@%p110 bra 	$L__BB0_57;
	cvt.u32.u64 	%r129, %rd125;
	cvt.u32.u64 	%r130, %rd589;
	div.u32 	%r131, %r130, %r129;
	mul.lo.s32 	%r132, %r131, %r129;
	sub.s32 	%r133, %r130, %r132;
	cvt.u64.u32 	%rd590, %r131;
	cvt.u64.u32 	%rd591, %r133;
	bra.uni 	$L__BB0_58;
$L__BB0_57:
	div.s64 	%rd590, %rd589, %rd125;
	mul.lo.s64 	%rd542, %rd590, %rd125;
	sub.s64 	%rd591, %rd589, %rd542;
$L__BB0_58:
	ld.param.u64 	%rd543, [%rd124+72];
	mad.lo.s64 	%rd132, %rd543, %rd591, %rd598;
	add.s32 	%r147, %r147, -2;
	mul.wide.u32 	%rd544, %r147, 8;
	add.s64 	%rd133, %rd4, %rd544;
	ld.param.u64 	%rd134, [%rd133+8];
	or.b64  	%rd545, %rd590, %rd134;
	and.b64  	%rd546, %rd545, -4294967296;
	setp.ne.s64 	%p111, %rd546, 0;
	@%p111 bra 	$L__BB0_60;
	cvt.u32.u64 	%r134, %rd134;
	cvt.u32.u64 	%r135, %rd590;
	div.u32 	%r136, %r135, %r134;
	mul.lo.s32 	%r137, %r136, %r134;
	sub.s32 	%r138, %r135, %r137;
	cvt.u64.u32 	%rd589, %r136;
	cvt.u64.u32 	%rd593, %r138;
	bra.uni 	$L__BB0_61;
$L__BB0_60:
	div.s64 	%rd589, %rd590, %rd134;
	mul.lo.s64 	%rd547, %rd589, %rd134;
	sub.s64 	%rd593, %rd590, %rd547;
$L__BB0_61:
	ld.param.u64 	%rd548, [%rd133+72];
	mad.lo.s64 	%rd598, %rd548, %rd593, %rd132;
$L__BB0_62:
	and.b32  	%r139, %r2, 1;
	setp.eq.b32 	%p112, %r139, 1;
	not.pred 	%p113, %p112;
	@%p113 bra 	$L__BB0_67;
	add.s32 	%r140, %r147, -1;
	mul.wide.u32 	%rd549, %r140, 8;
	add.s64 	%rd145, %rd4, %rd549;
	ld.param.u64 	%rd146, [%rd145+8];
	or.b64  	%rd550, %rd589, %rd146;
	and.b64  	%rd551, %rd550, -4294967296;
	setp.ne.s64 	%p114, %rd551, 0;
	@%p114 bra 	$L__BB0_65;
	cvt.u32.u64 	%r141, %rd146;
	cvt.u32.u64 	%r142, %rd589;
	rem.u32 	%r143, %r142, %r141;
	cvt.u64.u32 	%rd597, %r143;
	bra.uni 	$L__BB0_66;
$L__BB0_65:
	rem.s64 	%rd597, %rd589, %rd146;
$L__BB0_66:
	ld.param.u64 	%rd552, [%rd145+72];
	mad.lo.s64 	%rd598, %rd552, %rd597, %rd598;
$L__BB0_67:
	shl.b64 	%rd553, %rd598, 2;
	add.s64 	%rd554, %rd2, %rd553;
	ld.global.nc.f32 	%f197, [%rd554];
	setp.gt.s32 	%p115, %r16, 5;
	@%p115 bra 	$L__BB0_76;
	setp.gt.s32 	%p122, %r16, 2;
	@%p122 bra 	$L__BB0_72;
	setp.eq.s32 	%p126, %r16, 1;
	@%p126 bra 	$L__BB0_39;
	setp.eq.s32 	%p127, %r16, 2;
	@%p127 bra 	$L__BB0_71;
	bra.uni 	$L__BB0_41;
$L__BB0_71:
	setp.ge.f32 	%p132, %f197, 0f00000000;
	mul.f32 	%f195, %f35, %f197;
	selp.f32 	%f197, %f197, %f195, %p132;
	bra.uni 	$L__BB0_41;
$L__BB0_72:
	setp.eq.s32 	%p123, %r16, 3;
	@%p123 bra 	$L__BB0_38;
	setp.eq.s32 	%p124, %r16, 4;
	@%p124 bra 	$L__BB0_37;
	setp.eq.s32 	%p125, %r16, 5;
	@%p125 bra 	$L__BB0_75;
	bra.uni 	$L__BB0_41;
$L__BB0_75:
	mul.f32 	%f157, %f197, %f197;
	mul.f32 	%f158, %f197, %f157;
	fma.rn.f32 	%f159, %f158, 0f3D372713, %f197;
	mul.f32 	%f160, %f159, 0f3F4C422A;
	mul.f32 	%f161, %f197, 0f3F000000;
	abs.f32 	%f162, %f160;
	mul.f32 	%f163, %f162, 0f4038AA3B;
	ex2.approx.ftz.f32 	%f164, %f163;
	add.f32 	%f165, %f164, 0f3F800000;
	rcp.approx.ftz.f32 	%f166, %f165;
	fma.rn.f32 	%f167, %f166, 0fC0000000, 0f3F800000;
	setp.ge.f32 	%p128, %f162, 0f41102CB4;
	selp.f32 	%f168, 0f3F800000, %f167, %p128;
	copysign.f32 	%f169, %f160, %f168;
	mul.f32 	%f170, %f160, %f160;
	fma.rn.f32 	%f171, %f170, 0f3C80F082, 0fBD563CAE;
	fma.rn.f32 	%f172, %f171, %f170, 0f3E085941;
	fma.rn.f32 	%f173, %f172, %f170, 0fBEAAA9ED;
	fma.rn.f32 	%f174, %f173, %f170, 0f00000000;
	fma.rn.f32 	%f175, %f174, %f160, %f160;
	setp.ge.f32 	%p129, %f162, 0f3F19999A;
	selp.f32 	%f176, %f169, %f175, %p129;
	add.f32 	%f177, %f176, 0f3F800000;
	mul.f32 	%f197, %f161, %f177;
	bra.uni 	$L__BB0_41;
$L__BB0_76:
	setp.gt.s32 	%p116, %r16, 7;
	@%p116 bra 	$L__BB0_80;
	setp.eq.s32 	%p120, %r16, 6;
	@%p120 bra 	$L__BB0_36;
	setp.eq.s32 	%p121, %r16, 7;
	@%p121 bra 	$L__BB0_79;
	bra.uni 	$L__BB0_41;
$L__BB0_79:
	abs.f32 	%f153, %f197;
	max.f32 	%f154, %f153, %f38;
	lg2.approx.f32 	%f155, %f154;
	mul.f32 	%f197, %f155, 0f3F317218;
	bra.uni 	$L__BB0_41;
$L__BB0_80:
	setp.eq.s32 	%p117, %r16, 8;
	@%p117 bra 	$L__BB0_35;
	setp.eq.s32 	%p118, %r16, 9;
	@%p118 bra 	$L__BB0_34;
	setp.eq.s32 	%p119, %r16, 10;
	@%p119 bra 	$L__BB0_40;
	bra.uni 	$L__BB0_41;
$L__BB0_83:
	setp.gt.s32 	%p3, %r16, 5;
	@%p3 bra 	$L__BB0_94;
	setp.gt.s32 	%p10, %r16, 2;
	@%p10 bra 	$L__BB0_89;
	setp.eq.s32 	%p14, %r16, 1;
	@%p14 bra 	$L__BB0_111;
	setp.eq.s32 	%p15, %r16, 2;
	@%p15 bra 	$L__BB0_87;
	bra.uni 	$L__BB0_186;
$L__BB0_87:
	add.s64 	%rd415, %rd5, %rd3;
	max.u64 	%rd416, %rd307, %rd415;
	setp.lt.u64 	%p66, %rd415, %rd307;
	selp.u64 	%rd180, 1, 0, %p66;
	add.s64 	%rd417, %rd415, %rd180;
	sub.s64 	%rd181, %rd416, %rd417;
	and.b64  	%rd418, %rd181, -4294967296;
	setp.ne.s64 	%p67, %rd418, 0;
	@%p67 bra 	$L__BB0_120;
	cvt.u32.u64 	%r43, %rd5;
	cvt.u32.u64 	%r44, %rd181;
	div.u32 	%r45, %r44, %r43;
	cvt.u64.u32 	%rd609, %r45;
	bra.uni 	$L__BB0_121;
$L__BB0_89:
	setp.eq.s32 	%p11, %r16, 3;
	@%p11 bra 	$L__BB0_127;
	setp.eq.s32 	%p12, %r16, 4;
	@%p12 bra 	$L__BB0_136;
	setp.eq.s32 	%p13, %r16, 5;
	@%p13 bra 	$L__BB0_92;
	bra.uni 	$L__BB0_186;
$L__BB0_92:
	add.s64 	%rd370, %rd5, %rd3;
	max.u64 	%rd371, %rd307, %rd370;
	setp.lt.u64 	%p40, %rd370, %rd307;
	selp.u64 	%rd222, 1, 0, %p40;
	add.s64 	%rd372, %rd370, %rd222;
	sub.s64 	%rd223, %rd371, %rd372;
	and.b64  	%rd373, %rd223, -4294967296;
	setp.ne.s64 	%p41, %rd373, 0;
	@%p41 bra 	$L__BB0_145;
	cvt.u32.u64 	%r34, %rd5;
	cvt.u32.u64 	%r35, %rd223;
	div.u32 	%r36, %r35, %r34;
	cvt.u64.u32 	%rd624, %r36;
	bra.uni 	$L__BB0_146;
$L__BB0_94:
	setp.gt.s32 	%p4, %r16, 7;
	@%p4 bra 	$L__BB0_99;
	setp.eq.s32 	%p8, %r16, 6;
	@%p8 bra 	$L__BB0_152;
	setp.eq.s32 	%p9, %r16, 7;
	@%p9 bra 	$L__BB0_97;
	bra.uni 	$L__BB0_186;
$L__BB0_97:
	add.s64 	%rd340, %rd5, %rd3;
	max.u64 	%rd341, %rd307, %rd340;
	setp.lt.u64 	%p28, %rd340, %rd307;
	selp.u64 	%rd250, 1, 0, %p28;
	add.s64 	%rd342, %rd340, %rd250;
	sub.s64 	%rd251, %rd341, %rd342;
	and.b64  	%rd343, %rd251, -4294967296;
	setp.ne.s64 	%p29, %rd343, 0;
	@%p29 bra 	$L__BB0_161;
	cvt.u32.u64 	%r28, %rd5;
	cvt.u32.u64 	%r29, %rd251;
	div.u32 	%r30, %r29, %r28;
	cvt.u64.u32 	%rd634, %r30;
	bra.uni 	$L__BB0_162;
$L__BB0_99:
	setp.eq.s32 	%p5, %r16, 8;
	@%p5 bra 	$L__BB0_168;
	setp.eq.s32 	%p6, %r16, 9;
	@%p6 bra 	$L__BB0_177;
	setp.ne.s32 	%p7, %r16, 10;
	@%p7 bra 	$L__BB0_186;
	add.s64 	%rd445, %rd5, %rd3;
	max.u64 	%rd446, %rd307, %rd445;
	setp.lt.u64 	%p80, %rd445, %rd307;
	selp.u64 	%rd152, 1, 0, %p80;
	add.s64 	%rd447, %rd445, %rd152;
	sub.s64 	%rd153, %rd446, %rd447;
	and.b64  	%rd448, %rd153, -4294967296;
	setp.ne.s64 	%p81, %rd448, 0;
	@%p81 bra 	$L__BB0_104;
	cvt.u32.u64 	%r49, %rd5;
	cvt.u32.u64 	%r50, %rd153;
	div.u32 	%r51, %r50, %r49;
	cvt.u64.u32 	%rd599, %r51;
	bra.uni 	$L__BB0_105;
$L__BB0_104:
	div.u64 	%rd599, %rd153, %rd5;
$L__BB0_105:
	add.s64 	%rd157, %rd599, %rd152;
	and.b64  	%rd449, %rd157, 3;
	setp.eq.s64 	%p82, %rd449, 3;
	@%p82 bra 	$L__BB0_108;
	ld.global.nc.f32 	%f147, [%rd2];
	max.f32 	%f148, %f147, %f36;
	min.f32 	%f13, %f148, %f37;
	add.s64 	%rd451, %rd157, 1;
	and.b64  	%rd158, %rd451, 3;
	mov.b64 	%rd601, 0;
$L__BB0_107:
	.pragma "nounroll";
	shl.b64 	%rd452, %rd3, 2;
	add.s64 	%rd453, %rd1, %rd452;
	st.global.f32 	[%rd453], %f13;
	add.s64 	%rd3, %rd3, %rd5;
	add.s64 	%rd601, %rd601, 1;
	setp.ne.s64 	%p83, %rd601, %rd158;
	@%p83 bra 	$L__BB0_107;
$L__BB0_108:
	setp.lt.u64 	%p84, %rd157, 3;
	@%p84 bra 	$L__BB0_195;
	ld.global.nc.f32 	%f149, [%rd2];
	max.f32 	%f150, %f149, %f36;
	min.f32 	%f14, %f150, %f37;
	shl.b64 	%rd456, %rd5, 2;
$L__BB0_110:
	shl.b64 	%rd454, %rd3, 2;
	add.s64 	%rd455, %rd1, %rd454;
	st.global.f32 	[%rd455], %f14;
	add.s64 	%rd457, %rd455, %rd456;
	st.global.f32 	[%rd457], %f14;
	add.s64 	%rd458, %rd457, %rd456;
	st.global.f32 	[%rd458], %f14;
	add.s64 	%rd459, %rd458, %rd456;
	st.global.f32 	[%rd459], %f14;
	add.s64 	%rd3, %rd456, %rd3;
	setp.lt.s64 	%p85, %rd3, %rd307;
	@%p85 bra 	$L__BB0_110;
	bra.uni 	$L__BB0_195;
$L__BB0_111:
	add.s64 	%rd430, %rd5, %rd3;
	max.u64 	%rd431, %rd307, %rd430;
	setp.lt.u64 	%p74, %rd430, %rd307;
	selp.u64 	%rd166, 1, 0, %p74;
	add.s64 	%rd432, %rd430, %rd166;
	sub.s64 	%rd167, %rd431, %rd432;
	and.b64  	%rd433, %rd167, -4294967296;
	setp.ne.s64 	%p75, %rd433, 0;
	@%p75 bra 	$L__BB0_113;
	cvt.u32.u64 	%r46, %rd5;
	cvt.u32.u64 	%r47, %rd167;
	div.u32 	%r48, %r47, %r46;
	cvt.u64.u32 	%rd604, %r48;
	bra.uni 	$L__BB0_114;
$L__BB0_113:
	div.u64 	%rd604, %rd167, %rd5;
$L__BB0_114:
	add.s64 	%rd171, %rd604, %rd166;
	and.b64  	%rd434, %rd171, 3;
	setp.eq.s64 	%p76, %rd434, 3;
	@%p76 bra 	$L__BB0_117;
	ld.global.nc.f32 	%f145, [%rd2];
	max.f32 	%f15, %f145, 0f00000000;
	add.s64 	%rd436, %rd171, 1;
	and.b64  	%rd172, %rd436, 3;
	mov.b64 	%rd606, 0;
$L__BB0_116:
	.pragma "nounroll";
	shl.b64 	%rd437, %rd3, 2;
	add.s64 	%rd438, %rd1, %rd437;
	st.global.f32 	[%rd438], %f15;
	add.s64 	%rd3, %rd3, %rd5;
	add.s64 	%rd606, %rd606, 1;
	setp.ne.s64 	%p77, %rd606, %rd172;
	@%p77 bra 	$L__BB0_116;
$L__BB0_117:
	setp.lt.u64 	%p78, %rd171, 3;
	@%p78 bra 	$L__BB0_195;
	ld.global.nc.f32 	%f146, [%rd2];
	max.f32 	%f16, %f146, 0f00000000;
	shl.b64 	%rd441, %rd5, 2;
$L__BB0_119:
	shl.b64 	%rd439, %rd3, 2;
	add.s64 	%rd440, %rd1, %rd439;
	st.global.f32 	[%rd440], %f16;
	add.s64 	%rd442, %rd440, %rd441;
	st.global.f32 	[%rd442], %f16;
	add.s64 	%rd443, %rd442, %rd441;
	st.global.f32 	[%rd443], %f16;
	add.s64 	%rd444, %rd443, %rd441;
	st.global.f32 	[%rd444], %f16;
	add.s64 	%rd3, %rd441, %rd3;
	setp.lt.s64 	%p79, %rd3, %rd307;
	@%p79 bra 	$L__BB0_119;
	bra.uni 	$L__BB0_195;
$L__BB0_120:
	div.u64 	%rd609, %rd181, %rd5;
$L__BB0_121:
	add.s64 	%rd185, %rd609, %rd180;
	and.b64  	%rd419, %rd185, 3;
	setp.eq.s64 	%p68, %rd419, 3;
	@%p68 bra 	$L__BB0_124;
	ld.global.nc.f32 	%f141, [%rd2];
	setp.ge.f32 	%p69, %f141, 0f00000000;
	mul.f32 	%f142, %f35, %f141;
	selp.f32 	%f17, %f141, %f142, %p69;
	add.s64 	%rd421, %rd185, 1;
	and.b64  	%rd186, %rd421, 3;
	mov.b64 	%rd611, 0;
$L__BB0_123:
	.pragma "nounroll";
	shl.b64 	%rd422, %rd3, 2;
	add.s64 	%rd423, %rd1, %rd422;
	st.global.f32 	[%rd423], %f17;
	add.s64 	%rd3, %rd3, %rd5;
	add.s64 	%rd611, %rd611, 1;
	setp.ne.s64 	%p70, %rd611, %rd186;
	@%p70 bra 	$L__BB0_123;
$L__BB0_124:
	setp.lt.u64 	%p71, %rd185, 3;
	@%p71 bra 	$L__BB0_195;
	ld.global.nc.f32 	%f143, [%rd2];
	setp.ge.f32 	%p72, %f143, 0f00000000;
	mul.f32 	%f144, %f35, %f143;
	selp.f32 	%f18, %f143, %f144, %p72;
	shl.b64 	%rd426, %rd5, 2;
$L__BB0_126:
	shl.b64 	%rd424, %rd3, 2;
	add.s64 	%rd425, %rd1, %rd424;
	st.global.f32 	[%rd425], %f18;
	add.s64 	%rd427, %rd425, %rd426;
	st.global.f32 	[%rd427], %f18;
	add.s64 	%rd428, %rd427, %rd426;
	st.global.f32 	[%rd428], %f18;
	add.s64 	%rd429, %rd428, %rd426;
	st.global.f32 	[%rd429], %f18;
	add.s64 	%rd3, %rd426, %rd3;
	setp.lt.s64 	%p73, %rd3, %rd307;
	@%p73 bra 	$L__BB0_126;
	bra.uni 	$L__BB0_195;
$L__BB0_127:
	add.s64 	%rd400, %rd5, %rd3;
	max.u64 	%rd401, %rd307, %rd400;
	setp.lt.u64 	%p60, %rd400, %rd307;
	selp.u64 	%rd194, 1, 0, %p60;
	add.s64 	%rd402, %rd400, %rd194;
	sub.s64 	%rd195, %rd401, %rd402;
	and.b64  	%rd403, %rd195, -4294967296;
	setp.ne.s64 	%p61, %rd403, 0;
	@%p61 bra 	$L__BB0_129;
	cvt.u32.u64 	%r40, %rd5;
	cvt.u32.u64 	%r41, %rd195;
	div.u32 	%r42, %r41, %r40;
	cvt.u64.u32 	%rd614, %r42;
	bra.uni 	$L__BB0_130;
$L__BB0_129:
	div.u64 	%rd614, %rd195, %rd5;
$L__BB0_130:
	add.s64 	%rd199, %rd614, %rd194;
	and.b64  	%rd404, %rd199, 3;
	setp.eq.s64 	%p62, %rd404, 3;
	@%p62 bra 	$L__BB0_133;
	ld.global.nc.f32 	%f133, [%rd2];
	mul.f32 	%f134, %f133, 0fBFB8AA3B;
	ex2.approx.f32 	%f135, %f134;
	add.f32 	%f136, %f135, 0f3F800000;
	rcp.rn.f32 	%f19, %f136;
	add.s64 	%rd406, %rd199, 1;
	and.b64  	%rd200, %rd406, 3;
	mov.b64 	%rd616, 0;
$L__BB0_132:
	.pragma "nounroll";
	shl.b64 	%rd407, %rd3, 2;
	add.s64 	%rd408, %rd1, %rd407;
	st.global.f32 	[%rd408], %f19;
	add.s64 	%rd3, %rd3, %rd5;
	add.s64 	%rd616, %rd616, 1;
	setp.ne.s64 	%p63, %rd616, %rd200;
	@%p63 bra 	$L__BB0_132;
$L__BB0_133:
	setp.lt.u64 	%p64, %rd199, 3;
	@%p64 bra 	$L__BB0_195;
	ld.global.nc.f32 	%f137, [%rd2];
	mul.f32 	%f138, %f137, 0fBFB8AA3B;
	ex2.approx.f32 	%f139, %f138;
	add.f32 	%f140, %f139, 0f3F800000;
	rcp.rn.f32 	%f20, %f140;
	shl.b64 	%rd411, %rd5, 2;
$L__BB0_135:
	shl.b64 	%rd409, %rd3, 2;
	add.s64 	%rd410, %rd1, %rd409;
	st.global.f32 	[%rd410], %f20;
	add.s64 	%rd412, %rd410, %rd411;
	st.global.f32 	[%rd412], %f20;
	add.s64 	%rd413, %rd412, %rd411;
	st.global.f32 	[%rd413], %f20;
	add.s64 	%rd414, %rd413, %rd411;
	st.global.f32 	[%rd414], %f20;
	add.s64 	%rd3, %rd411, %rd3;
	setp.lt.s64 	%p65, %rd3, %rd307;
	@%p65 bra 	$L__BB0_135;
	bra.uni 	$L__BB0_195;
$L__BB0_136:
	add.s64 	%rd385, %rd5, %rd3;
	max.u64 	%rd386, %rd307, %rd385;
	setp.lt.u64 	%p50, %rd385, %rd307;
	selp.u64 	%rd208, 1, 0, %p50;
	add.s64 	%rd387, %rd385, %rd208;
	sub.s64 	%rd209, %rd386, %rd387;
	and.b64  	%rd388, %rd209, -4294967296;
	setp.ne.s64 	%p51, %rd388, 0;
	@%p51 bra 	$L__BB0_138;
	cvt.u32.u64 	%r37, %rd5;
	cvt.u32.u64 	%r38, %rd209;
	div.u32 	%r39, %r38, %r37;
	cvt.u64.u32 	%rd619, %r39;
	bra.uni 	$L__BB0_139;
$L__BB0_138:
	div.u64 	%rd619, %rd209, %rd5;
$L__BB0_139:
	add.s64 	%rd213, %rd619, %rd208;
	and.b64  	%rd389, %rd213, 3;
	setp.eq.s64 	%p52, %rd389, 3;
	@%p52 bra 	$L__BB0_142;
	ld.global.nc.f32 	%f103, [%rd2];
	abs.f32 	%f104, %f103;
	mul.f32 	%f105, %f104, 0f4038AA3B;
	ex2.approx.ftz.f32 	%f106, %f105;
	add.f32 	%f107, %f106, 0f3F800000;
	rcp.approx.ftz.f32 	%f108, %f107;
	fma.rn.f32 	%f109, %f108, 0fC0000000, 0f3F800000;
	setp.ge.f32 	%p53, %f104, 0f41102CB4;
	selp.f32 	%f110, 0f3F800000, %f109, %p53;
	copysign.f32 	%f111, %f103, %f110;
	mul.f32 	%f112, %f103, %f103;
	fma.rn.f32 	%f113, %f112, 0f3C80F082, 0fBD563CAE;
	fma.rn.f32 	%f114, %f113, %f112, 0f3E085941;
	fma.rn.f32 	%f115, %f114, %f112, 0fBEAAA9ED;
	fma.rn.f32 	%f116, %f115, %f112, 0f00000000;
	fma.rn.f32 	%f117, %f116, %f103, %f103;
	setp.ge.f32 	%p54, %f104, 0f3F19999A;
	selp.f32 	%f21, %f111, %f117, %p54;
	add.s64 	%rd391, %rd213, 1;
	and.b64  	%rd214, %rd391, 3;
	mov.b64 	%rd621, 0;
$L__BB0_141:
	.pragma "nounroll";
	shl.b64 	%rd392, %rd3, 2;
	add.s64 	%rd393, %rd1, %rd392;
	st.global.f32 	[%rd393], %f21;
	add.s64 	%rd3, %rd3, %rd5;
	add.s64 	%rd621, %rd621, 1;
	setp.ne.s64 	%p55, %rd621, %rd214;
	@%p55 bra 	$L__BB0_141;
$L__BB0_142:
	setp.lt.u64 	%p56, %rd213, 3;
	@%p56 bra 	$L__BB0_195;
	ld.global.nc.f32 	%f118, [%rd2];
	abs.f32 	%f119, %f118;
	mul.f32 	%f120, %f119, 0f4038AA3B;
	ex2.approx.ftz.f32 	%f121, %f120;
	add.f32 	%f122, %f121, 0f3F800000;
	rcp.approx.ftz.f32 	%f123, %f122;
	fma.rn.f32 	%f124, %f123, 0fC0000000, 0f3F800000;
	setp.ge.f32 	%p57, %f119, 0f41102CB4;
	selp.f32 	%f125, 0f3F800000, %f124, %p57;
	copysign.f32 	%f126, %f118, %f125;
	mul.f32 	%f127, %f118, %f118;
	fma.rn.f32 	%f128, %f127, 0f3C80F082, 0fBD563CAE;
	fma.rn.f32 	%f129, %f128, %f127, 0f3E085941;
	fma.rn.f32 	%f130, %f129, %f127, 0fBEAAA9ED;
	fma.rn.f32 	%f131, %f130, %f127, 0f00000000;
	fma.rn.f32 	%f132, %f131, %f118, %f118;
	setp.ge.f32 	%p58, %f119, 0f3F19999A;
	selp.f32 	%f22, %f126, %f132, %p58;
	shl.b64 	%rd396, %rd5, 2;
$L__BB0_144:
	shl.b64 	%rd394, %rd3, 2;
	add.s64 	%rd395, %rd1, %rd394;
	st.global.f32 	[%rd395], %f22;
	add.s64 	%rd397, %rd395, %rd396;
	st.global.f32 	[%rd397], %f22;
	add.s64 	%rd398, %rd397, %rd396;
	st.global.f32 	[%rd398], %f22;
	add.s64 	%rd399, %rd398, %rd396;
	st.global.f32 	[%rd399], %f22;
	add.s64 	%rd3, %rd396, %rd3;
	setp.lt.s64 	%p59, %rd3, %rd307;
	@%p59 bra 	$L__BB0_144;
	bra.uni 	$L__BB0_195;
$L__BB0_145:
	div.u64 	%rd624, %rd223, %rd5;
$L__BB0_146:
	add.s64 	%rd227, %rd624, %rd222;
	and.b64  	%rd374, %rd227, 3;
	setp.eq.s64 	%p42, %rd374, 3;
	@%p42 bra 	$L__BB0_149;
	ld.global.nc.f32 	%f59, [%rd2];
	mul.f32 	%f60, %f59, %f59;
	mul.f32 	%f61, %f59, %f60;
	fma.rn.f32 	%f62, %f61, 0f3D372713, %f59;
	mul.f32 	%f63, %f62, 0f3F4C422A;
	mul.f32 	%f64, %f59, 0f3F000000;
	abs.f32 	%f65, %f63;
	mul.f32 	%f66, %f65, 0f4038AA3B;
	ex2.approx.ftz.f32 	%f67, %f66;
	add.f32 	%f68, %f67, 0f3F800000;
	rcp.approx.ftz.f32 	%f69, %f68;
	fma.rn.f32 	%f70, %f69, 0fC0000000, 0f3F800000;
	setp.ge.f32 	%p43, %f65, 0f41102CB4;
	selp.f32 	%f71, 0f3F800000, %f70, %p43;
	copysign.f32 	%f72, %f63, %f71;
	mul.f32 	%f73, %f63, %f63;
	fma.rn.f32 	%f74, %f73, 0f3C80F082, 0fBD563CAE;
	fma.rn.f32 	%f75, %f74, %f73, 0f3E085941;
	fma.rn.f32 	%f76, %f75, %f73, 0fBEAAA9ED;
	fma.rn.f32 	%f77, %f76, %f73, 0f00000000;
	fma.rn.f32 	%f78, %f77, %f63, %f63;
	setp.ge.f32 	%p44, %f65, 0f3F19999A;
	selp.f32 	%f79, %f72, %f78, %p44;
	add.f32 	%f80, %f79, 0f3F800000;
	mul.f32 	%f23, %f64, %f80;
	add.s64 	%rd376, %rd227, 1;
	and.b64  	%rd228, %rd376, 3;
	mov.b64 	%rd626, 0;
$L__BB0_148:
	.pragma "nounroll";
	shl.b64 	%rd377, %rd3, 2;
	add.s64 	%rd378, %rd1, %rd377;
	st.global.f32 	[%rd378], %f23;
	add.s64 	%rd3, %rd3, %rd5;
	add.s64 	%rd626, %rd626, 1;
	setp.ne.s64 	%p45, %rd626, %rd228;
	@%p45 bra 	$L__BB0_148;
$L__BB0_149:
	setp.lt.u64 	%p46, %rd227, 3;
	@%p46 bra 	$L__BB0_195;
	ld.global.nc.f32 	%f81, [%rd2];
	mul.f32 	%f82, %f81, %f81;
	mul.f32 	%f83, %f81, %f82;
	fma.rn.f32 	%f84, %f83, 0f3D372713, %f81;
	mul.f32 	%f85, %f84, 0f3F4C422A;
	mul.f32 	%f86, %f81, 0f3F000000;
	abs.f32 	%f87, %f85;
	mul.f32 	%f88, %f87, 0f4038AA3B;
	ex2.approx.ftz.f32 	%f89, %f88;
	add.f32 	%f90, %f89, 0f3F800000;
	rcp.approx.ftz.f32 	%f91, %f90;
	fma.rn.f32 	%f92, %f91, 0fC0000000, 0f3F800000;
	setp.ge.f32 	%p47, %f87, 0f41102CB4;
	selp.f32 	%f93, 0f3F800000, %f92, %p47;
	copysign.f32 	%f94, %f85, %f93;
	mul.f32 	%f95, %f85, %f85;
	fma.rn.f32 	%f96, %f95, 0f3C80F082, 0fBD563CAE;
	fma.rn.f32 	%f97, %f96, %f95, 0f3E085941;
	fma.rn.f32 	%f98, %f97, %f95, 0fBEAAA9ED;
	fma.rn.f32 	%f99, %f98, %f95, 0f00000000;
	fma.rn.f32 	%f100, %f99, %f85, %f85;
	setp.ge.f32 	%p48, %f87, 0f3F19999A;
	selp.f32 	%f101, %f94, %f100, %p48;
	add.f32 	%f102, %f101, 0f3F800000;
	mul.f32 	%f24, %f86, %f102;
	shl.b64 	%rd381, %rd5, 2;
$L__BB0_151:
	shl.b64 	%rd379, %rd3, 2;
	add.s64 	%rd380, %rd1, %rd379;
	st.global.f32 	[%rd380], %f24;
	add.s64 	%rd382, %rd380, %rd381;
	st.global.f32 	[%rd382], %f24;
	add.s64 	%rd383, %rd382, %rd381;
	st.global.f32 	[%rd383], %f24;
	add.s64 	%rd384, %rd383, %rd381;
	st.global.f32 	[%rd384], %f24;
	add.s64 	%rd3, %rd381, %rd3;
	setp.lt.s64 	%p49, %rd3, %rd307;
	@%p49 bra 	$L__BB0_151;
	bra.uni 	$L__BB0_195;
$L__BB0_152:
	add.s64 	%rd355, %rd5, %rd3;
	max.u64 	%rd356, %rd307, %rd355;
	setp.lt.u64 	%p34, %rd355, %rd307;
	selp.u64 	%rd236, 1, 0, %p34;
	add.s64 	%rd357, %rd355, %rd236;
	sub.s64 	%rd237, %rd356, %rd357;
	and.b64  	%rd358, %rd237, -4294967296;
	setp.ne.s64 	%p35, %rd358, 0;
	@%p35 bra 	$L__BB0_154;
	cvt.u32.u64 	%r31, %rd5;
	cvt.u32.u64 	%r32, %rd237;
	div.u32 	%r33, %r32, %r31;
	cvt.u64.u32 	%rd629, %r33;
	bra.uni 	$L__BB0_155;
$L__BB0_154:
	div.u64 	%rd629, %rd237, %rd5;
$L__BB0_155:
	add.s64 	%rd241, %rd629, %rd236;
	and.b64  	%rd359, %rd241, 3;
	setp.eq.s64 	%p36, %rd359, 3;
	@%p36 bra 	$L__BB0_158;
	ld.global.nc.f32 	%f55, [%rd2];
	mul.f32 	%f56, %f55, 0f3FB8AA3B;
	ex2.approx.f32 	%f25, %f56;
	add.s64 	%rd361, %rd241, 1;
	and.b64  	%rd242, %rd361, 3;
	mov.b64 	%rd631, 0;
$L__BB0_157:
	.pragma "nounroll";
	shl.b64 	%rd362, %rd3, 2;
	add.s64 	%rd363, %rd1, %rd362;
	st.global.f32 	[%rd363], %f25;
	add.s64 	%rd3, %rd3, %rd5;
	add.s64 	%rd631, %rd631, 1;
	setp.ne.s64 	%p37, %rd631, %rd242;
	@%p37 bra 	$L__BB0_157;
$L__BB0_158:
	setp.lt.u64 	%p38, %rd241, 3;
	@%p38 bra 	$L__BB0_195;
	ld.global.nc.f32 	%f57, [%rd2];
	mul.f32 	%f58, %f57, 0f3FB8AA3B;
	ex2.approx.f32 	%f26, %f58;
	shl.b64 	%rd366, %rd5, 2;
$L__BB0_160:
	shl.b64 	%rd364, %rd3, 2;
	add.s64 	%rd365, %rd1, %rd364;
	st.global.f32 	[%rd365], %f26;
	add.s64 	%rd367, %rd365, %rd366;
	st.global.f32 	[%rd367], %f26;
	add.s64 	%rd368, %rd367, %rd366;
	st.global.f32 	[%rd368], %f26;
	add.s64 	%rd369, %rd368, %rd366;
	st.global.f32 	[%rd369], %f26;
	add.s64 	%rd3, %rd366, %rd3;
	setp.lt.s64 	%p39, %rd3, %rd307;
	@%p39 bra 	$L__BB0_160;
	bra.uni 	$L__BB0_195;
$L__BB0_161:
	div.u64 	%rd634, %rd251, %rd5;
$L__BB0_162:
	add.s64 	%rd255, %rd634, %rd250;
	and.b64  	%rd344, %rd255, 3;
	setp.eq.s64 	%p30, %rd344, 3;
	@%p30 bra 	$L__BB0_165;
	ld.global.nc.f32 	%f47, [%rd2];
	abs.f32 	%f48, %f47;
	max.f32 	%f49, %f48, %f38;
	lg2.approx.f32 	%f50, %f49;
	mul.f32 	%f27, %f50, 0f3F317218;
	add.s64 	%rd346, %rd255, 1;
	and.b64  	%rd256, %rd346, 3;
	mov.b64 	%rd636, 0;
$L__BB0_164:
	.pragma "nounroll";
	shl.b64 	%rd347, %rd3, 2;
	add.s64 	%rd348, %rd1, %rd347;
	st.global.f32 	[%rd348], %f27;
	add.s64 	%rd3, %rd3, %rd5;
	add.s64 	%rd636, %rd636, 1;
	setp.ne.s64 	%p31, %rd636, %rd256;
	@%p31 bra 	$L__BB0_164;
$L__BB0_165:
	setp.lt.u64 	%p32, %rd255, 3;
	@%p32 bra 	$L__BB0_195;
	ld.global.nc.f32 	%f51, [%rd2];
	abs.f32 	%f52, %f51;
	max.f32 	%f53, %f52, %f38;
	lg2.approx.f32 	%f54, %f53;
	mul.f32 	%f28, %f54, 0f3F317218;
	shl.b64 	%rd351, %rd5, 2;
$L__BB0_167:
	shl.b64 	%rd349, %rd3, 2;
	add.s64 	%rd350, %rd1, %rd349;
	st.global.f32 	[%rd350], %f28;
	add.s64 	%rd352, %rd350, %rd351;
	st.global.f32 	[%rd352], %f28;
	add.s64 	%rd353, %rd352, %rd351;
	st.global.f32 	[%rd353], %f28;
	add.s64 	%rd354, %rd353, %rd351;
	st.global.f32 	[%rd354], %f28;
	add.s64 	%rd3, %rd351, %rd3;
	setp.lt.s64 	%p33, %rd3, %rd307;
	@%p33 bra 	$L__BB0_167;
	bra.uni 	$L__BB0_195;
$L__BB0_168:
	add.s64 	%rd325, %rd5, %rd3;
	max.u64 	%rd326, %rd307, %rd325;
	setp.lt.u64 	%p22, %rd325, %rd307;
	selp.u64 	%rd264, 1, 0, %p22;
	add.s64 	%rd327, %rd325, %rd264;
	sub.s64 	%rd265, %rd326, %rd327;
	and.b64  	%rd328, %rd265, -4294967296;
	setp.ne.s64 	%p23, %rd328, 0;
	@%p23 bra 	$L__BB0_170;
	cvt.u32.u64 	%r25, %rd5;
	cvt.u32.u64 	%r26, %rd265;
	div.u32 	%r27, %r26, %r25;
	cvt.u64.u32 	%rd639, %r27;
	bra.uni 	$L__BB0_171;
$L__BB0_170:
	div.u64 	%rd639, %rd265, %rd5;
$L__BB0_171:
	add.s64 	%rd269, %rd639, %rd264;
	and.b64  	%rd329, %rd269, 3;
	setp.eq.s64 	%p24, %rd329, 3;
	@%p24 bra 	$L__BB0_174;
	ld.global.nc.f32 	%f43, [%rd2];
	max.f32 	%f44, %f43, 0f00000000;
	sqrt.rn.f32 	%f29, %f44;
	add.s64 	%rd331, %rd269, 1;
	and.b64  	%rd270, %rd331, 3;
	mov.b64 	%rd641, 0;
$L__BB0_173:
	.pragma "nounroll";
	shl.b64 	%rd332, %rd3, 2;
	add.s64 	%rd333, %rd1, %rd332;
	st.global.f32 	[%rd333], %f29;
	add.s64 	%rd3, %rd3, %rd5;
	add.s64 	%rd641, %rd641, 1;
	setp.ne.s64 	%p25, %rd641, %rd270;
	@%p25 bra 	$L__BB0_173;
$L__BB0_174:
	setp.lt.u64 	%p26, %rd269, 3;
	@%p26 bra 	$L__BB0_195;
	ld.global.nc.f32 	%f45, [%rd2];
	max.f32 	%f46, %f45, 0f00000000;
	sqrt.rn.f32 	%f30, %f46;
	shl.b64 	%rd336, %rd5, 2;
$L__BB0_176:
	shl.b64 	%rd334, %rd3, 2;
	add.s64 	%rd335, %rd1, %rd334;
	st.global.f32 	[%rd335], %f30;
	add.s64 	%rd337, %rd335, %rd336;
	st.global.f32 	[%rd337], %f30;
	add.s64 	%rd338, %rd337, %rd336;
	st.global.f32 	[%rd338], %f30;
	add.s64 	%rd339, %rd338, %rd336;
	st.global.f32 	[%rd339], %f30;
	add.s64 	%rd3, %rd336, %rd3;
	setp.lt.s64 	%p27, %rd3, %rd307;
	@%p27 bra 	$L__BB0_176;
	bra.uni 	$L__BB0_195;
$L__BB0_177:
	add.s64 	%rd310, %rd5, %rd3;
	max.u64 	%rd311, %rd307, %rd310;
	setp.lt.u64 	%p16, %rd310, %rd307;
	selp.u64 	%rd278, 1, 0, %p16;
	add.s64 	%rd312, %rd310, %rd278;
	sub.s64 	%rd279, %rd311, %rd312;
	and.b64  	%rd313, %rd279, -4294967296;
	setp.ne.s64 	%p17, %rd313, 0;
	@%p17 bra 	$L__BB0_179;
	cvt.u32.u64 	%r22, %rd5;
	cvt.u32.u64 	%r23, %rd279;
	div.u32 	%r24, %r23, %r22;
	cvt.u64.u32 	%rd644, %r24;
	bra.uni 	$L__BB0_180;
$L__BB0_179:
	div.u64 	%rd644, %rd279, %rd5;
$L__BB0_180:
	add.s64 	%rd283, %rd644, %rd278;
	and.b64  	%rd314, %rd283, 3;
	setp.eq.s64 	%p18, %rd314, 3;
	@%p18 bra 	$L__BB0_183;
	ld.global.nc.f32 	%f39, [%rd2];
	max.f32 	%f40, %f39, %f38;
	rsqrt.approx.f32 	%f31, %f40;
	add.s64 	%rd316, %rd283, 1;
	and.b64  	%rd284, %rd316, 3;
	mov.b64 	%rd646, 0;
$L__BB0_182:
	.pragma "nounroll";
	shl.b64 	%rd317, %rd3, 2;
	add.s64 	%rd318, %rd1, %rd317;
	st.global.f32 	[%rd318], %f31;
	add.s64 	%rd3, %rd3, %rd5;
	add.s64 	%rd646, %rd646, 1;
	setp.ne.s64 	%p19, %rd646, %rd284;
	@%p19 bra 	$L__BB0_182;
$L__BB0_183:
	setp.lt.u64 	%p20, %rd283, 3;
	@%p20 bra 	$L__BB0_195;
	ld.global.nc.f32 	%f41, [%rd2];
	max.f32 	%f42, %f41, %f38;
	rsqrt.approx.f32 	%f32, %f42;
	shl.b64 	%rd321, %rd5, 2;
$L__BB0_185:
	shl.b64 	%rd319, %rd3, 2;
	add.s64 	%rd320, %rd1, %rd319;
	st.global.f32 	[%rd320], %f32;
	add.s64 	%rd322, %rd320, %rd321;
	st.global.f32 	[%rd322], %f32;
	add.s64 	%rd323, %rd322, %rd321;
	st.global.f32 	[%rd323], %f32;
	add.s64 	%rd324, %rd323, %rd321;
	st.global.f32 	[%rd324], %f32;
	add.s64 	%rd3, %rd321, %rd3;
	setp.lt.s64 	%p21, %rd3, %rd307;
	@%p21 bra 	$L__BB0_185;
	bra.uni 	$L__BB0_195;
$L__BB0_186:
	add.s64 	%rd460, %rd5, %rd3;
	max.u64 	%rd461, %rd307, %rd460;
	setp.lt.u64 	%p86, %rd460, %rd307;
	selp.u64 	%rd292, 1, 0, %p86;
	add.s64 	%rd462, %rd460, %rd292;
	sub.s64 	%rd293, %rd461, %rd462;
	and.b64  	%rd463, %rd293, -4294967296;
	setp.ne.s64 	%p87, %rd463, 0;
	@%p87 bra 	$L__BB0_188;
	cvt.u32.u64 	%r52, %rd5;
	cvt.u32.u64 	%r53, %rd293;
	div.u32 	%r54, %r53, %r52;
	cvt.u64.u32 	%rd649, %r54;
	bra.uni 	$L__BB0_189;
$L__BB0_188:
	div.u64 	%rd649, %rd293, %rd5;
$L__BB0_189:
	add.s64 	%rd297, %rd649, %rd292;
	and.b64  	%rd464, %rd297, 3;
	setp.eq.s64 	%p88, %rd464, 3;
	@%p88 bra 	$L__BB0_192;
	ld.global.nc.f32 	%f33, [%rd2];
	add.s64 	%rd466, %rd297, 1;
	and.b64  	%rd298, %rd466, 3;
	mov.b64 	%rd651, 0;
$L__BB0_191:
	.pragma "nounroll";
	shl.b64 	%rd467, %rd3, 2;
	add.s64 	%rd468, %rd1, %rd467;
	st.global.f32 	[%rd468], %f33;
	add.s64 	%rd3, %rd3, %rd5;
	add.s64 	%rd651, %rd651, 1;
	setp.ne.s64 	%p89, %rd651, %rd298;
	@%p89 bra 	$L__BB0_191;
$L__BB0_192:
	setp.lt.u64 	%p90, %rd297, 3;
	@%p90 bra 	$L__BB0_195;
	ld.global.nc.f32 	%f34, [%rd2];
	shl.b64 	%rd471, %rd5, 2;
$L__BB0_194:
	shl.b64 	%rd469, %rd3, 2;
	add.s64 	%rd470, %rd1, %rd469;
	st.global.f32 	[%rd470], %f34;
	add.s64 	%rd472, %rd470, %rd471;
	st.global.f32 	[%rd472], %f34;
	add.s64 	%rd473, %rd472, %rd471;
	st.global.f32 	[%rd473], %f34;
	add.s64 	%rd474, %rd473, %rd471;
	st.global.f32 	[%rd474], %f34;
	add.s64 	%rd3, %rd471, %rd3;
	setp.lt.s64 	%p91, %rd3, %rd307;
	@%p91 bra 	$L__BB0_194;
$L__BB0_195:
	ret;

}
.entry _ZN36_GLOBAL__N__2e793d29_4_k_cu_708643d619ewise_binary_kernelEPKfS1_PfNS_7IndexerElifff(
	.param .u64 .ptr .align 1 _ZN36_GLOBAL__N__2e793d29_4_k_cu_708643d619ewise_binary_kernelEPKfS1_PfNS_7IndexerElifff_param_0,
	.param .u64 .ptr .align 1 _ZN36_GLOBAL__N__2e793d29_4_k_cu_708643d619ewise_binary_kernelEPKfS1_PfNS_7IndexerElifff_param_1,
	.param .u64 .ptr .align 1 _ZN36_GLOBAL__N__2e793d29_4_k_cu_708643d619ewise_binary_kernelEPKfS1_PfNS_7IndexerElifff_param_2,
	.param .align 8 .b8 _ZN36_GLOBAL__N__2e793d29_4_k_cu_708643d619ewise_binary_kernelEPKfS1_PfNS_7IndexerElifff_param_3[200],
	.param .u64 _ZN36_GLOBAL__N__2e793d29_4_k_cu_708643d619ewise_binary_kernelEPKfS1_PfNS_7IndexerElifff_param_4,
	.param .u32 _ZN36_GLOBAL__N__2e793d29_4_k_cu_708643d619ewise_binary_kernelEPKfS1_PfNS_7IndexerElifff_param_5,
	.param .f32 _ZN36_GLOBAL__N__2e793d29_4_k_cu_708643d619ewise_binary_kernelEPKfS1_PfNS_7IndexerElifff_param_6,
	.param .f32 _ZN36_GLOBAL__N__2e793d29_4_k_cu_708643d619ewise_binary_kernelEPKfS1_PfNS_7IndexerElifff_param_7,
	.param .f32 _ZN36_GLOBAL__N__2e793d29_4_k_cu_708643d619ewise_binary_kernelEPKfS1_PfNS_7IndexerElifff_param_8
)
{
	.reg .pred 	%p<114>;
	.reg .b32 	%r<241>;
	.reg .b32 	%f<103>;
	.reg .b64 	%rd<817>;

	ld.param.u64 	%rd411, [_ZN36_GLOBAL__N__2e793d29_4_k_cu_708643d619ewise_binary_kernelEPKfS1_PfNS_7IndexerElifff_param_0];
	ld.param.u64 	%rd412, [_ZN36_GLOBAL__N__2e793d29_4_k_cu_708643d619ewise_binary_kernelEPKfS1_PfNS_7IndexerElifff_param_1];
	ld.param.u64 	%rd413, [_ZN36_GLOBAL__N__2e793d29_4_k_cu_708643d619ewise_binary_kernelEPKfS1_PfNS_7IndexerElifff_param_2];
	mov.b64 	%rd409, _ZN36_GLOBAL__N__2e793d29_4_k_cu_708643d619ewise_binary_kernelEPKfS1_PfNS_7IndexerElifff_param_3;
	ld.param.u64 	%rd410, [_ZN36_GLOBAL__N__2e793d29_4_k_cu_708643d619ewise_binary_kernelEPKfS1_PfNS_7IndexerElifff_param_4];
	ld.param.u32 	%r29, [_ZN36_GLOBAL__N__2e793d29_4_k_cu_708643d619ewise_binary_kernelEPKfS1_PfNS_7IndexerElifff_param_5];
	ld.param.f32 	%f28, [_ZN36_GLOBAL__N__2e793d29_4_k_cu_708643d619ewise_binary_kernelEPKfS1_PfNS_7IndexerElifff_param_6];
	ld.param.f32 	%f29, [_ZN36_GLOBAL__N__2e793d29_4_k_cu_708643d619ewise_binary_kernelEPKfS1_PfNS_7IndexerElifff_param_7];
	ld.param.f32 	%f30, [_ZN36_GLOBAL__N__2e793d29_4_k_cu_708643d619ewise_binary_kernelEPKfS1_PfNS_7IndexerElifff_param_8];
	cvta.to.global.u64 	%rd1, %rd413;
	cvta.to.global.u64 	%rd2, %rd412;
	cvta.to.global.u64 	%rd3, %rd411;
	mov.u32 	%r30, %ctaid.x;
	mov.u32 	%r1, %ntid.x;
	mov.u32 	%r31, %tid.x;
	mad.lo.s32 	%r32, %r30, %r1, %r31;
	cvt.u64.u32 	%rd4, %r32;
	setp.le.s64 	%p1, %rd410, %rd4;
	@%p1 bra 	$L__BB1_213;
	mov.u64 	%rd5, %rd409;
	ld.param.u32 	%r2, [%rd5];
	setp.lt.s32 	%p2, %r2, 1;
	mov.u32 	%r33, %nctaid.x;
	mul.lo.s32 	%r34, %r1, %r33;
	cvt.u64.u32 	%rd6, %r34;
	@%p2 bra 	$L__BB1_132;
	and.b32  	%r3, %r2, 7;
	add.s32 	%r4, %r3, -1;
	and.b32  	%r5, %r2, 3;
	add.s32 	%r6, %r5, -1;
	and.b32  	%r7, %r2, 1;
$L__BB1_3:
	and.b32  	%r59, %r2, 2147483640;
	neg.s32 	%r232, %r59;
	add.s32 	%r233, %r2, -4;
	setp.lt.u32 	%p60, %r2, 8;
	mov.b64 	%rd776, 0;
	mov.u64 	%rd767, %rd4;
	mov.u32 	%r239, %r2;
	@%p60 bra 	$L__BB1_30;
$L__BB1_4:
	.pragma "nounroll";
	add.s32 	%r60, %r233, 3;
	mul.wide.u32 	%rd536, %r60, 8;
	add.s64 	%rd10, %rd5, %rd536;
	ld.param.u64 	%rd11, [%rd10+8];
	or.b64  	%rd537, %rd767, %rd11;
	and.b64  	%rd538, %rd537, -4294967296;
	setp.ne.s64 	%p61, %rd538, 0;
	@%p61 bra 	$L__BB1_6;
	cvt.u32.u64 	%r61, %rd11;
	cvt.u32.u64 	%r62, %rd767;
	div.u32 	%r63, %r62, %r61;
	mul.lo.s32 	%r64, %r63, %r61;
	sub.s32 	%r65, %r62, %r64;
	cvt.u64.u32 	%rd699, %r63;
	cvt.u64.u32 	%rd700, %r65;
	bra.uni 	$L__BB1_7;
$L__BB1_6:
	div.s64 	%rd699, %rd767, %rd11;
	mul.lo.s64 	%rd539, %rd699, %rd11;
	sub.s64 	%rd700, %rd767, %rd539;
$L__BB1_7:
	ld.param.u64 	%rd540, [%rd10+72];
	mad.lo.s64 	%rd18, %rd540, %rd700, %rd776;
	add.s32 	%r66, %r233, 2;
	mul.wide.u32 	%rd541, %r66, 8;
	add.s64 	%rd19, %rd5, %rd541;
	ld.param.u64 	%rd20, [%rd19+8];
	or.b64  	%rd542, %rd699, %rd20;
	and.b64  	%rd543, %rd542, -4294967296;
	setp.ne.s64 	%p62, %rd543, 0;
	@%p62 bra 	$L__BB1_9;
	cvt.u32.u64 	%r67, %rd20;
	cvt.u32.u64 	%r68, %rd699;
	div.u32 	%r69, %r68, %r67;
	mul.lo.s32 	%r70, %r69, %r67;
	sub.s32 	%r71, %r68, %r70;
	cvt.u64.u32 	%rd701, %r69;
	cvt.u64.u32 	%rd702, %r71;
	bra.uni 	$L__BB1_10;
$L__BB1_9:
	div.s64 	%rd701, %rd699, %rd20;
	mul.lo.s64 	%rd544, %rd701, %rd20;
	sub.s64 	%rd702, %rd699, %rd544;
$L__BB1_10:
	ld.param.u64 	%rd545, [%rd19+72];
	mad.lo.s64 	%rd27, %rd545, %rd702, %rd18;
	add.s32 	%r72, %r233, 1;
	mul.wide.u32 	%rd546, %r72, 8;
	add.s64 	%rd28, %rd5, %rd546;
	ld.param.u64 	%rd29, [%rd28+8];
	or.b64  	%rd547, %rd701, %rd29;
	and.b64  	%rd548, %rd547, -4294967296;
	setp.ne.s64 	%p63, %rd548, 0;
	@%p63 bra 	$L__BB1_12;
	cvt.u32.u64 	%r73, %rd29;
	cvt.u32.u64 	%r74, %rd701;
	div.u32 	%r75, %r74, %r73;
	mul.lo.s32 	%r76, %r75, %r73;
	sub.s32 	%r77, %r74, %r76;
	cvt.u64.u32 	%rd703, %r75;
	cvt.u64.u32 	%rd704, %r77;
	bra.uni 	$L__BB1_13;
$L__BB1_12:
	div.s64 	%rd703, %rd701, %rd29;
	mul.lo.s64 	%rd549, %rd703, %rd29;
	sub.s64 	%rd704, %rd701, %rd549;
$L__BB1_13:
	ld.param.u64 	%rd550, [%rd28+72];
	mad.lo.s64 	%rd36, %rd550, %rd704, %rd27;
	mul.wide.u32 	%rd551, %r233, 8;
	add.s64 	%rd37, %rd5, %rd551;
	ld.param.u64 	%rd38, [%rd37+8];
	or.b64  	%rd552, %rd703, %rd38;
	and.b64  	%rd553, %rd552, -4294967296;
	setp.ne.s64 	%p64, %rd553, 0;
	@%p64 bra 	$L__BB1_15;
	cvt.u32.u64 	%r78, %rd38;
	cvt.u32.u64 	%r79, %rd703;
	div.u32 	%r80, %r79, %r78;
	mul.lo.s32 	%r81, %r80, %r78;
	sub.s32 	%r82, %r79, %r81;
	cvt.u64.u32 	%rd705, %r80;
	cvt.u64.u32 	%rd706, %r82;
	bra.uni 	$L__BB1_16;
$L__BB1_15:
	div.s64 	%rd705, %rd703, %rd38;
	mul.lo.s64 	%rd554, %rd705, %rd38;
	sub.s64 	%rd706, %rd703, %rd554;
$L__BB1_16:
	ld.param.u64 	%rd555, [%rd37+72];
	mad.lo.s64 	%rd45, %rd555, %rd706, %rd36;
	add.s32 	%r83, %r233, -1;
	mul.wide.u32 	%rd556, %r83, 8;
	add.s64 	%rd46, %rd5, %rd556;
	ld.param.u64 	%rd47, [%rd46+8];
	or.b64  	%rd557, %rd705, %rd47;
	and.b64  	%rd558, %rd557, -4294967296;
	setp.ne.s64 	%p65, %rd558, 0;
	@%p65 bra 	$L__BB1_18;
	cvt.u32.u64 	%r84, %rd47;
	cvt.u32.u64 	%r85, %rd705;
	div.u32 	%r86, %r85, %r84;
	mul.lo.s32 	%r87, %r86, %r84;
	sub.s32 	%r88, %r85, %r87;
	cvt.u64.u32 	%rd707, %r86;
	cvt.u64.u32 	%rd708, %r88;
	bra.uni 	$L__BB1_19;
$L__BB1_18:
	div.s64 	%rd707, %rd705, %rd47;
	mul.lo.s64 	%rd559, %rd707, %rd47;
	sub.s64 	%rd708, %rd705, %rd559;
$L__BB1_19:
	ld.param.u64 	%rd560, [%rd46+72];
	mad.lo.s64 	%rd54, %rd560, %rd708, %rd45;
	add.s32 	%r89, %r233, -2;
	mul.wide.u32 	%rd561, %r89, 8;
	add.s64 	%rd55, %rd5, %rd561;
	ld.param.u64 	%rd56, [%rd55+8];
	or.b64  	%rd562, %rd707, %rd56;
	and.b64  	%rd563, %rd562, -4294967296;
	setp.ne.s64 	%p66, %rd563, 0;
	@%p66 bra 	$L__BB1_21;
	cvt.u32.u64 	%r90, %rd56;
	cvt.u32.u64 	%r91, %rd707;
	div.u32 	%r92, %r91, %r90;
	mul.lo.s32 	%r93, %r92, %r90;
	sub.s32 	%r94, %r91, %r93;
	cvt.u64.u32 	%rd709, %r92;
	cvt.u64.u32 	%rd710, %r94;
	bra.uni 	$L__BB1_22;
$L__BB1_21:
	div.s64 	%rd709, %rd707, %rd56;
	mul.lo.s64 	%rd564, %rd709, %rd56;
	sub.s64 	%rd710, %rd707, %rd564;
$L__BB1_22:
	ld.param.u64 	%rd565, [%rd55+72];
	mad.lo.s64 	%rd63, %rd565, %rd710, %rd54;
	add.s32 	%r95, %r233, -3;
	mul.wide.u32 	%rd566, %r95, 8;
	add.s64 	%rd64, %rd5, %rd566;
	ld.param.u64 	%rd65, [%rd64+8];
	or.b64  	%rd567, %rd709, %rd65;
	and.b64  	%rd568, %rd567, -4294967296;
	setp.ne.s64 	%p67, %rd568, 0;
	@%p67 bra 	$L__BB1_24;
	cvt.u32.u64 	%r96, %rd65;
	cvt.u32.u64 	%r97, %rd709;
	div.u32 	%r98, %r97, %r96;
	mul.lo.s32 	%r99, %r98, %r96;
	sub.s32 	%r100, %r97, %r99;
	cvt.u64.u32 	%rd711, %r98;
	cvt.u64.u32 	%rd712, %r100;
	bra.uni 	$L__BB1_25;
$L__BB1_24:
	div.s64 	%rd711, %rd709, %rd65;
	mul.lo.s64 	%rd569, %rd711, %rd65;
	sub.s64 	%rd712, %rd709, %rd569;
$L__BB1_25:
	ld.param.u64 	%rd570, [%rd64+72];
	mad.lo.s64 	%rd72, %rd570, %rd712, %rd63;
	add.s32 	%r101, %r233, -4;
	mul.wide.u32 	%rd571, %r101, 8;
	add.s64 	%rd73, %rd5, %rd571;
	ld.param.u64 	%rd74, [%rd73+8];
	or.b64  	%rd572, %rd711, %rd74;
	and.b64  	%rd573, %rd572, -4294967296;
	setp.ne.s64 	%p68, %rd573, 0;
	@%p68 bra 	$L__BB1_27;
	cvt.u32.u64 	%r102, %rd74;
	cvt.u32.u64 	%r103, %rd711;
	div.u32 	%r104, %r103, %r102;
	mul.lo.s32 	%r105, %r104, %r102;
	sub.s32 	%r106, %r103, %r105;
	cvt.u64.u32 	%rd767, %r104;
	cvt.u64.u32 	%rd714, %r106;
	bra.uni 	$L__BB1_28;
$L__BB1_27:
	div.s64 	%rd767, %rd711, %rd74;
	mul.lo.s64 	%rd574, %rd767, %rd74;
	sub.s64 	%rd714, %rd711, %rd574;
$L__BB1_28:
	ld.param.u64 	%rd575, [%rd73+72];
	mad.lo.s64 	%rd776, %rd575, %rd714, %rd72;
	add.s32 	%r233, %r233, -8;
	add.s32 	%r232, %r232, 8;
	setp.eq.s32 	%p69, %r232, 0;
	@%p69 bra 	$L__BB1_29;
	bra.uni 	$L__BB1_4;
$L__BB1_29:
	add.s32 	%r239, %r233, 4;
$L__BB1_30:
	setp.eq.s32 	%p70, %r3, 0;
	@%p70 bra 	$L__BB1_131;
	setp.lt.u32 	%p71, %r4, 3;
	@%p71 bra 	$L__BB1_117;
	add.s32 	%r107, %r239, -1;
	mul.wide.u32 	%rd577, %r107, 8;
	add.s64 	%rd230, %rd5, %rd577;
	ld.param.u64 	%rd231, [%rd230+8];
	or.b64  	%rd578, %rd767, %rd231;
	and.b64  	%rd579, %rd578, -4294967296;
	setp.ne.s64 	%p72, %rd579, 0;
	@%p72 bra 	$L__BB1_106;
	cvt.u32.u64 	%r108, %rd231;
	cvt.u32.u64 	%r109, %rd767;
	div.u32 	%r110, %r109, %r108;
	mul.lo.s32 	%r111, %r110, %r108;
	sub.s32 	%r112, %r109, %r111;
	cvt.u64.u32 	%rd757, %r110;
	cvt.u64.u32 	%rd758, %r112;
	bra.uni 	$L__BB1_107;
$L__BB1_34:
	.pragma "nounroll";
	add.s32 	%r146, %r234, -1;
	mul.wide.u32 	%rd614, %r146, 8;
	add.s64 	%rd84, %rd5, %rd614;
	ld.param.u64 	%rd85, [%rd84+8];
	or.b64  	%rd615, %rd716, %rd85;
	and.b64  	%rd616, %rd615, -4294967296;
	setp.ne.s64 	%p83, %rd616, 0;
	@%p83 bra 	$L__BB1_36;
	cvt.u32.u64 	%r147, %rd85;
	cvt.u32.u64 	%r148, %rd716;
	div.u32 	%r149, %r148, %r147;
	mul.lo.s32 	%r150, %r149, %r147;
	sub.s32 	%r151, %r148, %r150;
	cvt.u64.u32 	%rd717, %r149;
	cvt.u64.u32 	%rd718, %r151;
	bra.uni 	$L__BB1_37;
$L__BB1_36:
	div.s64 	%rd717, %rd716, %rd85;
	mul.lo.s64 	%rd617, %rd717, %rd85;
	sub.s64 	%rd718, %rd716, %rd617;
$L__BB1_37:
	ld.param.u64 	%rd618, [%rd84+136];
	mad.lo.s64 	%rd92, %rd618, %rd718, %rd733;
	add.s32 	%r152, %r234, -2;
	mul.wide.u32 	%rd619, %r152, 8;
	add.s64 	%rd93, %rd5, %rd619;
	ld.param.u64 	%rd94, [%rd93+8];
	or.b64  	%rd620, %rd717, %rd94;
	and.b64  	%rd621, %rd620, -4294967296;
	setp.ne.s64 	%p84, %rd621, 0;
	@%p84 bra 	$L__BB1_39;
	cvt.u32.u64 	%r153, %rd94;
	cvt.u32.u64 	%r154, %rd717;
	div.u32 	%r155, %r154, %r153;
	mul.lo.s32 	%r156, %r155, %r153;
	sub.s32 	%r157, %r154, %r156;
	cvt.u64.u32 	%rd719, %r155;
	cvt.u64.u32 	%rd720, %r157;
	bra.uni 	$L__BB1_40;
$L__BB1_39:
	div.s64 	%rd719, %rd717, %rd94;
	mul.lo.s64 	%rd622, %rd719, %rd94;
	sub.s64 	%rd720, %rd717, %rd622;
$L__BB1_40:
	ld.param.u64 	%rd623, [%rd93+136];
	mad.lo.s64 	%rd101, %rd623, %rd720, %rd92;
	add.s32 	%r158, %r234, -3;
	mul.wide.u32 	%rd624, %r158, 8;
	add.s64 	%rd102, %rd5, %rd624;
	ld.param.u64 	%rd103, [%rd102+8];
	or.b64  	%rd625, %rd719, %rd103;
	and.b64  	%rd626, %rd625, -4294967296;
	setp.ne.s64 	%p85, %rd626, 0;
	@%p85 bra 	$L__BB1_42;
	cvt.u32.u64 	%r159, %rd103;
	cvt.u32.u64 	%r160, %rd719;
	div.u32 	%r161, %r160, %r159;
	mul.lo.s32 	%r162, %r161, %r159;
	sub.s32 	%r163, %r160, %r162;
	cvt.u64.u32 	%rd721, %r161;
	cvt.u64.u32 	%rd722, %r163;
	bra.uni 	$L__BB1_43;
$L__BB1_42:
	div.s64 	%rd721, %rd719, %rd103;
	mul.lo.s64 	%rd627, %rd721, %rd103;
	sub.s64 	%rd722, %rd719, %rd627;
$L__BB1_43:
	ld.param.u64 	%rd628, [%rd102+136];
	mad.lo.s64 	%rd110, %rd628, %rd722, %rd101;
	add.s32 	%r164, %r234, -4;
	mul.wide.u32 	%rd629, %r164, 8;
	add.s64 	%rd111, %rd5, %rd629;
	ld.param.u64 	%rd112, [%rd111+8];
	or.b64  	%rd630, %rd721, %rd112;
	and.b64  	%rd631, %rd630, -4294967296;
	setp.ne.s64 	%p86, %rd631, 0;
	@%p86 bra 	$L__BB1_45;
	cvt.u32.u64 	%r165, %rd112;
	cvt.u32.u64 	%r166, %rd721;
	div.u32 	%r167, %r166, %r165;
	mul.lo.s32 	%r168, %r167, %r165;
	sub.s32 	%r169, %r166, %r168;
	cvt.u64.u32 	%rd723, %r167;
	cvt.u64.u32 	%rd724, %r169;
	bra.uni 	$L__BB1_46;
$L__BB1_45:
	div.s64 	%rd723, %rd721, %rd112;
	mul.lo.s64 	%rd632, %rd723, %rd112;
	sub.s64 	%rd724, %rd721, %rd632;
$L__BB1_46:
	ld.param.u64 	%rd633, [%rd111+136];
	mad.lo.s64 	%rd119, %rd633, %rd724, %rd110;
	add.s32 	%r170, %r234, -5;
	mul.wide.u32 	%rd634, %r170, 8;
	add.s64 	%rd120, %rd5, %rd634;
	ld.param.u64 	%rd121, [%rd120+8];
	or.b64  	%rd635, %rd723, %rd121;
	and.b64  	%rd636, %rd635, -4294967296;
	setp.ne.s64 	%p87, %rd636, 0;
	@%p87 bra 	$L__BB1_48;
	cvt.u32.u64 	%r171, %rd121;
	cvt.u32.u64 	%r172, %rd723;
	div.u32 	%r173, %r172, %r171;
	mul.lo.s32 	%r174, %r173, %r171;
	sub.s32 	%r175, %r172, %r174;
	cvt.u64.u32 	%rd725, %r173;
	cvt.u64.u32 	%rd726, %r175;
	bra.uni 	$L__BB1_49;
$L__BB1_48:
	div.s64 	%rd725, %rd723, %rd121;
	mul.lo.s64 	%rd637, %rd725, %rd121;
	sub.s64 	%rd726, %rd723, %rd637;
$L__BB1_49:
	ld.param.u64 	%rd638, [%rd120+136];
	mad.lo.s64 	%rd128, %rd638, %rd726, %rd119;
	add.s32 	%r176, %r234, -6;
	mul.wide.u32 	%rd639, %r176, 8;
	add.s64 	%rd129, %rd5, %rd639;
	ld.param.u64 	%rd130, [%rd129+8];
	or.b64  	%rd640, %rd725, %rd130;
	and.b64  	%rd641, %rd640, -4294967296;
	setp.ne.s64 	%p88, %rd641, 0;
	@%p88 bra 	$L__BB1_51;
	cvt.u32.u64 	%r177, %rd130;
	cvt.u32.u64 	%r178, %rd725;
	div.u32 	%r179, %r178, %r177;
	mul.lo.s32 	%r180, %r179, %r177;
	sub.s32 	%r181, %r178, %r180;
	cvt.u64.u32 	%rd727, %r179;
	cvt.u64.u32 	%rd728, %r181;
	bra.uni 	$L__BB1_52;
$L__BB1_51:
	div.s64 	%rd727, %rd725, %rd130;
	mul.lo.s64 	%rd642, %rd727, %rd130;
	sub.s64 	%rd728, %rd725, %rd642;
$L__BB1_52:
	ld.param.u64 	%rd643, [%rd129+136];
	mad.lo.s64 	%rd137, %rd643, %rd728, %rd128;
	add.s32 	%r182, %r234, -7;
	mul.wide.u32 	%rd644, %r182, 8;
	add.s64 	%rd138, %rd5, %rd644;
	ld.param.u64 	%rd139, [%rd138+8];
	or.b64  	%rd645, %rd727, %rd139;
	and.b64  	%rd646, %rd645, -4294967296;
	setp.ne.s64 	%p89, %rd646, 0;
	@%p89 bra 	$L__BB1_54;
	cvt.u32.u64 	%r183, %rd139;
	cvt.u32.u64 	%r184, %rd727;
	div.u32 	%r185, %r184, %r183;
	mul.lo.s32 	%r186, %r185, %r183;
	sub.s32 	%r187, %r184, %r186;
	cvt.u64.u32 	%rd729, %r185;
	cvt.u64.u32 	%rd730, %r187;
	bra.uni 	$L__BB1_55;
$L__BB1_54:
	div.s64 	%rd729, %rd727, %rd139;
	mul.lo.s64 	%rd647, %rd729, %rd139;
	sub.s64 	%rd730, %rd727, %rd647;
$L__BB1_55:
	ld.param.u64 	%rd648, [%rd138+136];
	mad.lo.s64 	%rd146, %rd648, %rd730, %rd137;
	add.s32 	%r234, %r234, -8;
	mul.wide.u32 	%rd649, %r234, 8;
	add.s64 	%rd147, %rd5, %rd649;
	ld.param.u64 	%rd148, [%rd147+8];
	or.b64  	%rd650, %rd729, %rd148;
	and.b64  	%rd651, %rd650, -4294967296;
	setp.ne.s64 	%p90, %rd651, 0;
	@%p90 bra 	$L__BB1_57;
	cvt.u32.u64 	%r188, %rd148;
	cvt.u32.u64 	%r189, %rd729;
	div.u32 	%r190, %r189, %r188;
	mul.lo.s32 	%r191, %r190, %r188;
	sub.s32 	%r192, %r189, %r191;
	cvt.u64.u32 	%rd716, %r190;
	cvt.u64.u32 	%rd732, %r192;
	bra.uni 	$L__BB1_58;
$L__BB1_57:
	div.s64 	%rd716, %rd729, %rd148;
	mul.lo.s64 	%rd652, %rd716, %rd148;
	sub.s64 	%rd732, %rd729, %rd652;
$L__BB1_58:
	ld.param.u64 	%rd653, [%rd147+136];
	mad.lo.s64 	%rd733, %rd653, %rd732, %rd146;
	add.s32 	%r235, %r235, 8;
	and.b32  	%r193, %r2, 2147483640;
	setp.eq.s32 	%p91, %r235, %r193;
	@%p91 bra 	$L__BB1_59;
	bra.uni 	$L__BB1_34;
$L__BB1_59:
	@%p70 bra 	$L__BB1_60;
	bra.uni 	$L__BB1_78;
$L__BB1_60:
	shl.b64 	%rd690, %rd776, 2;
	add.s64 	%rd691, %rd3, %rd690;
	ld.global.nc.f32 	%f97, [%rd691];
	mul.f32 	%f1, %f28, %f97;
	shl.b64 	%rd692, %rd733, 2;
	add.s64 	%rd693, %rd2, %rd692;
	ld.global.nc.f32 	%f98, [%rd693];
	mul.f32 	%f2, %f29, %f98;
	setp.gt.s32 	%p104, %r29, 2;
	@%p104 bra 	$L__BB1_65;
	setp.eq.s32 	%p110, %r29, 0;
	@%p110 bra 	$L__BB1_75;
	setp.eq.s32 	%p111, %r29, 1;
	@%p111 bra 	$L__BB1_74;
	setp.eq.s32 	%p112, %r29, 2;
	@%p112 bra 	$L__BB1_64;
	bra.uni 	$L__BB1_76;
$L__BB1_64:
	mul.f32 	%f102, %f1, %f2;
	bra.uni 	$L__BB1_77;
$L__BB1_65:
	setp.gt.s32 	%p105, %r29, 4;
	@%p105 bra 	$L__BB1_69;
	setp.eq.s32 	%p108, %r29, 3;
	@%p108 bra 	$L__BB1_73;
	setp.eq.s32 	%p109, %r29, 4;
	@%p109 bra 	$L__BB1_68;
	bra.uni 	$L__BB1_76;
$L__BB1_68:
	max.f32 	%f102, %f1, %f2;
	bra.uni 	$L__BB1_77;
$L__BB1_69:
	setp.eq.s32 	%p106, %r29, 5;
	@%p106 bra 	$L__BB1_72;
	setp.ne.s32 	%p107, %r29, 6;
	@%p107 bra 	$L__BB1_76;
	lg2.approx.f32 	%f99, %f1;
	mul.f32 	%f100, %f2, %f99;
	ex2.approx.f32 	%f102, %f100;
	bra.uni 	$L__BB1_77;
$L__BB1_72:
	min.f32 	%f102, %f1, %f2;
	bra.uni 	$L__BB1_77;
$L__BB1_73:
	max.f32 	%f101, %f2, %f30;
	div.rn.f32 	%f102, %f1, %f101;
	bra.uni 	$L__BB1_77;
$L__BB1_74:
	sub.f32 	%f102, %f1, %f2;
	bra.uni 	$L__BB1_77;
$L__BB1_75:
	add.f32 	%f102, %f1, %f2;
	bra.uni 	$L__BB1_77;
$L__BB1_76:
	add.f32 	%f102, %f1, %f2;
$L__BB1_77:
	shl.b64 	%rd694, %rd4, 2;
	add.s64 	%rd695, %rd1, %rd694;
	st.global.f32 	[%rd695], %f102;
	add.s64 	%rd4, %rd4, %rd6;
	setp.lt.s64 	%p113, %rd4, %rd410;
	@%p113 bra 	$L__BB1_3;
	bra.uni 	$L__BB1_213;
$L__BB1_78:
	setp.lt.u32 	%p93, %r4, 3;
	@%p93 bra 	$L__BB1_92;
	add.s32 	%r194, %r234, -1;
	mul.wide.u32 	%rd655, %r194, 8;
	add.s64 	%rd161, %rd5, %rd655;
	ld.param.u64 	%rd162, [%rd161+8];
	or.b64  	%rd656, %rd716, %rd162;
	and.b64  	%rd657, %rd656, -4294967296;
	setp.ne.s64 	%p94, %rd657, 0;
	@%p94 bra 	$L__BB1_81;
	cvt.u32.u64 	%r195, %rd162;
	cvt.u32.u64 	%r196, %rd716;
	div.u32 	%r197, %r196, %r195;
	mul.lo.s32 	%r198, %r197, %r195;
	sub.s32 	%r199, %r196, %r198;
	cvt.u64.u32 	%rd735, %r197;
	cvt.u64.u32 	%rd736, %r199;
	bra.uni 	$L__BB1_82;
$L__BB1_81:
	div.s64 	%rd735, %rd716, %rd162;
	mul.lo.s64 	%rd658, %rd735, %rd162;
	sub.s64 	%rd736, %rd716, %rd658;
$L__BB1_82:
	ld.param.u64 	%rd659, [%rd161+136];
	mad.lo.s64 	%rd169, %rd659, %rd736, %rd733;
	add.s32 	%r200, %r234, -2;
	mul.wide.u32 	%rd660, %r200, 8;
	add.s64 	%rd170, %rd5, %rd660;
	ld.param.u64 	%rd171, [%rd170+8];
	or.b64  	%rd661, %rd735, %rd171;
	and.b64  	%rd662, %rd661, -4294967296;
	setp.ne.s64 	%p95, %rd662, 0;
	@%p95 bra 	$L__BB1_84;
	cvt.u32.u64 	%r201, %rd171;
	cvt.u32.u64 	%r202, %rd735;
	div.u32 	%r203, %r202, %r201;
	mul.lo.s32 	%r204, %r203, %r201;
	sub.s32 	%r205, %r202, %r204;
	cvt.u64.u32 	%rd737, %r203;
	cvt.u64.u32 	%rd738, %r205;
	bra.uni 	$L__BB1_85;
$L__BB1_84:
	div.s64 	%rd737, %rd735, %rd171;
	mul.lo.s64 	%rd663, %rd737, %rd171;
	sub.s64 	%rd738, %rd735, %rd663;
$L__BB1_85:
	ld.param.u64 	%rd664, [%rd170+136];
	mad.lo.s64 	%rd178, %rd664, %rd738, %rd169;
	add.s32 	%r206, %r234, -3;
	mul.wide.u32 	%rd665, %r206, 8;
	add.s64 	%rd179, %rd5, %rd665;
	ld.param.u64 	%rd180, [%rd179+8];
	or.b64  	%rd666, %rd737, %rd180;
	and.b64  	%rd667, %rd666, -4294967296;
	setp.ne.s64 	%p96, %rd667, 0;
	@%p96 bra 	$L__BB1_87;
	cvt.u32.u64 	%r207, %rd180;
	cvt.u32.u64 	%r208, %rd737;
	div.u32 	%r209, %r208, %r207;
	mul.lo.s32 	%r210, %r209, %r207;
	sub.s32 	%r211, %r208, %r210;
	cvt.u64.u32 	%rd739, %r209;
	cvt.u64.u32 	%rd740, %r211;
	bra.uni 	$L__BB1_88;
$L__BB1_87:
	div.s64 	%rd739, %rd737, %rd180;
	mul.lo.s64 	%rd668, %rd739, %rd180;
	sub.s64 	%rd740, %rd737, %rd668;
$L__BB1_88:
	ld.param.u64 	%rd669, [%rd179+136];
	mad.lo.s64 	%rd187, %rd669, %rd740, %rd178;
	add.s32 	%r234, %r234, -4;
	mul.wide.u32 	%rd670, %r234, 8;
	add.s64 	%rd188, %rd5, %rd670;
	ld.param.u64 	%rd189, [%rd188+8];
	or.b64  	%rd671, %rd739, %rd189;
	and.b64  	%rd672, %rd671, -4294967296;
	setp.ne.s64 	%p97, %rd672, 0;
	@%p97 bra 	$L__BB1_90;
	cvt.u32.u64 	%r212, %rd189;
	cvt.u32.u64 	%r213, %rd739;
	div.u32 	%r214, %r213, %r212;
	mul.lo.s32 	%r215, %r214, %r212;
	sub.s32 	%r216, %r213, %r215;
	cvt.u64.u32 	%rd716, %r214;
	cvt.u64.u32 	%rd742, %r216;
	bra.uni 	$L__BB1_91;
$L__BB1_90:
	div.s64 	%rd716, %rd739, %rd189;
	mul.lo.s64 	%rd673, %rd716, %rd189;
	sub.s64 	%rd742, %rd739, %rd673;
$L__BB1_91:
	ld.param.u64 	%rd674, [%rd188+136];
	mad.lo.s64 	%rd733, %rd674, %rd742, %rd187;
$L__BB1_92:
	setp.eq.s32 	%p98, %r5, 0;
	@%p98 bra 	$L__BB1_60;
	setp.eq.s32 	%p99, %r6, 0;
	@%p99 bra 	$L__BB1_101;
	add.s32 	%r217, %r234, -1;
	mul.wide.u32 	%rd676, %r217, 8;
	add.s64 	%rd200, %rd5, %rd676;
	ld.param.u64 	%rd201, [%rd200+8];
	or.b64  	%rd677, %rd716, %rd201;
	and.b64  	%rd678, %rd677, -4294967296;
	setp.ne.s64 	%p100, %rd678, 0;
	@%p100 bra 	$L__BB1_96;
	cvt.u32.u64 	%r218, %rd201;
	cvt.u32.u64 	%r219, %rd716;
	div.u32 	%r220, %r219, %r218;
	mul.lo.s32 	%r221, %r220, %r218;
	sub.s32 	%r222, %r219, %r221;
	cvt.u64.u32 	%rd746, %r220;
	cvt.u64.u32 	%rd747, %r222;
	bra.uni 	$L__BB1_97;
$L__BB1_96:
	div.s64 	%rd746, %rd716, %rd201;
	mul.lo.s64 	%rd679, %rd746, %rd201;
	sub.s64 	%rd747, %rd716, %rd679;
$L__BB1_97:
	ld.param.u64 	%rd680, [%rd200+136];
	mad.lo.s64 	%rd208, %rd680, %rd747, %rd733;
	add.s32 	%r234, %r234, -2;
	mul.wide.u32 	%rd681, %r234, 8;
	add.s64 	%rd209, %rd5, %rd681;
	ld.param.u64 	%rd210, [%rd209+8];
	or.b64  	%rd682, %rd746, %rd210;
	and.b64  	%rd683, %rd682, -4294967296;
	setp.ne.s64 	%p101, %rd683, 0;
	@%p101 bra 	$L__BB1_99;
	cvt.u32.u64 	%r223, %rd210;
	cvt.u32.u64 	%r224, %rd746;
	div.u32 	%r225, %r224, %r223;
	mul.lo.s32 	%r226, %r225, %r223;
	sub.s32 	%r227, %r224, %r226;
	cvt.u64.u32 	%rd716, %r225;
	cvt.u64.u32 	%rd749, %r227;
	bra.uni 	$L__BB1_100;
$L__BB1_99:
	div.s64 	%rd716, %rd746, %rd210;
	mul.lo.s64 	%rd684, %rd716, %rd210;
	sub.s64 	%rd749, %rd746, %rd684;
$L__BB1_100:
	ld.param.u64 	%rd685, [%rd209+136];
	mad.lo.s64 	%rd733, %rd685, %rd749, %rd208;
$L__BB1_101:
	setp.eq.s32 	%p102, %r7, 0;
	@%p102 bra 	$L__BB1_60;
	add.s32 	%r228, %r234, -1;
	mul.wide.u32 	%rd686, %r228, 8;
	add.s64 	%rd221, %rd5, %rd686;
	ld.param.u64 	%rd222, [%rd221+8];
	or.b64  	%rd687, %rd716, %rd222;
	and.b64  	%rd688, %rd687, -4294967296;
	setp.ne.s64 	%p103, %rd688, 0;
	@%p103 bra 	$L__BB1_104;
	cvt.u32.u64 	%r229, %rd222;
	cvt.u32.u64 	%r230, %rd716;
	rem.u32 	%r231, %r230, %r229;
	cvt.u64.u32 	%rd753, %r231;
	bra.uni 	$L__BB1_105;
$L__BB1_104:
	rem.s64 	%rd753, %rd716, %rd222;
$L__BB1_105:
	ld.param.u64 	%rd689, [%rd221+136];
	mad.lo.s64 	%rd733, %rd689, %rd753, %rd733;
	bra.uni 	$L__BB1_60;
$L__BB1_106:
	div.s64 	%rd757, %rd767, %rd231;
	mul.lo.s64 	%rd580, %rd757, %rd231;
	sub.s64 	%rd758, %rd767, %rd580;
$L__BB1_107:
	ld.param.u64 	%rd581, [%rd230+72];
	mad.lo.s64 	%rd238, %rd581, %rd758, %rd776;
	add.s32 	%r113, %r239, -2;
	mul.wide.u32 	%rd582, %r113, 8;
	add.s64 	%rd239, %rd5, %rd582;
	ld.param.u64 	%rd240, [%rd239+8];
	or.b64  	%rd583, %rd757, %rd240;
	and.b64  	%rd584, %rd583, -4294967296;
	setp.ne.s64 	%p73, %rd584, 0;
	@%p73 bra 	$L__BB1_109;
	cvt.u32.u64 	%r114, %rd240;
	cvt.u32.u64 	%r115, %rd757;
	div.u32 	%r116, %r115, %r114;
	mul.lo.s32 	%r117, %r116, %r114;
	sub.s32 	%r118, %r115, %r117;
	cvt.u64.u32 	%rd759, %r116;
	cvt.u64.u32 	%rd760, %r118;
	bra.uni 	$L__BB1_110;
$L__BB1_109:
	div.s64 	%rd759, %rd757, %rd240;
	mul.lo.s64 	%rd585, %rd759, %rd240;
	sub.s64 	%rd760, %rd757, %rd585;
$L__BB1_110:
	ld.param.u64 	%rd586, [%rd239+72];
	mad.lo.s64 	%rd247, %rd586, %rd760, %rd238;
	add.s32 	%r119, %r239, -3;
	mul.wide.u32 	%rd587, %r119, 8;
	add.s64 	%rd248, %rd5, %rd587;
	ld.param.u64 	%rd249, [%rd248+8];
	or.b64  	%rd588, %rd759, %rd249;
	and.b64  	%rd589, %rd588, -4294967296;
	setp.ne.s64 	%p74, %rd589, 0;
	@%p74 bra 	$L__BB1_112;
	cvt.u32.u64 	%r120, %rd249;
	cvt.u32.u64 	%r121, %rd759;
	div.u32 	%r122, %r121, %r120;
	mul.lo.s32 	%r123, %r122, %r120;
	sub.s32 	%r124, %r121, %r123;
	cvt.u64.u32 	%rd761, %r122;
	cvt.u64.u32 	%rd762, %r124;
	bra.uni 	$L__BB1_113;
$L__BB1_112:
	div.s64 	%rd761, %rd759, %rd249;
	mul.lo.s64 	%rd590, %rd761, %rd249;
	sub.s64 	%rd762, %rd759, %rd590;
$L__BB1_113:
	ld.param.u64 	%rd591, [%rd248+72];
	mad.lo.s64 	%rd256, %rd591, %rd762, %rd247;
	add.s32 	%r239, %r239, -4;
	mul.wide.u32 	%rd592, %r239, 8;
	add.s64 	%rd257, %rd5, %rd592;
	ld.param.u64 	%rd258, [%rd257+8];
	or.b64  	%rd593, %rd761, %rd258;
	and.b64  	%rd594, %rd593, -4294967296;
	setp.ne.s64 	%p75, %rd594, 0;
	@%p75 bra 	$L__BB1_115;
	cvt.u32.u64 	%r125, %rd258;
	cvt.u32.u64 	%r126, %rd761;
	div.u32 	%r127, %r126, %r125;
	mul.lo.s32 	%r128, %r127, %r125;
	sub.s32 	%r129, %r126, %r128;
	cvt.u64.u32 	%rd767, %r127;
	cvt.u64.u32 	%rd764, %r129;
	bra.uni 	$L__BB1_116;
$L__BB1_115:
	div.s64 	%rd767, %rd761, %rd258;
	mul.lo.s64 	%rd595, %rd767, %rd258;
	sub.s64 	%rd764, %rd761, %rd595;
$L__BB1_116:
	ld.param.u64 	%rd596, [%rd257+72];
	mad.lo.s64 	%rd776, %rd596, %rd764, %rd256;
$L__BB1_117:
	setp.eq.s32 	%p76, %r5, 0;
	@%p76 bra 	$L__BB1_131;
	setp.eq.s32 	%p77, %r6, 0;
	@%p77 bra 	$L__BB1_126;
	add.s32 	%r130, %r239, -1;
	mul.wide.u32 	%rd598, %r130, 8;
	add.s64 	%rd269, %rd5, %rd598;
	ld.param.u64 	%rd270, [%rd269+8];
	or.b64  	%rd599, %rd767, %rd270;
	and.b64  	%rd600, %rd599, -4294967296;
	setp.ne.s64 	%p78, %rd600, 0;
	@%p78 bra 	$L__BB1_121;
	cvt.u32.u64 	%r131, %rd270;
	cvt.u32.u64 	%r132, %rd767;
	div.u32 	%r133, %r132, %r131;
	mul.lo.s32 	%r134, %r133, %r131;
	sub.s32 	%r135, %r132, %r134;
	cvt.u64.u32 	%rd768, %r133;
	cvt.u64.u32 	%rd769, %r135;
	bra.uni 	$L__BB1_122;
$L__BB1_121:
	div.s64 	%rd768, %rd767, %rd270;
	mul.lo.s64 	%rd601, %rd768, %rd270;
	sub.s64 	%rd769, %rd767, %rd601;
$L__BB1_122:
	ld.param.u64 	%rd602, [%rd269+72];
	mad.lo.s64 	%rd277, %rd602, %rd769, %rd776;
	add.s32 	%r239, %r239, -2;
	mul.wide.u32 	%rd603, %r239, 8;
	add.s64 	%rd278, %rd5, %rd603;
	ld.param.u64 	%rd279, [%rd278+8];
	or.b64  	%rd604, %rd768, %rd279;
	and.b64  	%rd605, %rd604, -4294967296;
	setp.ne.s64 	%p79, %rd605, 0;
	@%p79 bra 	$L__BB1_124;
	cvt.u32.u64 	%r136, %rd279;
	cvt.u32.u64 	%r137, %rd768;
	div.u32 	%r138, %r137, %r136;
	mul.lo.s32 	%r139, %r138, %r136;
	sub.s32 	%r140, %r137, %r139;
	cvt.u64.u32 	%rd767, %r138;
	cvt.u64.u32 	%rd771, %r140;
	bra.uni 	$L__BB1_125;
$L__BB1_124:
	div.s64 	%rd767, %rd768, %rd279;
	mul.lo.s64 	%rd606, %rd767, %rd279;
	sub.s64 	%rd771, %rd768, %rd606;
$L__BB1_125:
	ld.param.u64 	%rd607, [%rd278+72];
	mad.lo.s64 	%rd776, %rd607, %rd771, %rd277;
$L__BB1_126:
	setp.eq.s32 	%p80, %r7, 0;
	@%p80 bra 	$L__BB1_131;
	add.s32 	%r141, %r239, -1;
	mul.wide.u32 	%rd608, %r141, 8;
	add.s64 	%rd290, %rd5, %rd608;
	ld.param.u64 	%rd291, [%rd290+8];
	or.b64  	%rd609, %rd767, %rd291;
	and.b64  	%rd610, %rd609, -4294967296;
	setp.ne.s64 	%p81, %rd610, 0;
	@%p81 bra 	$L__BB1_129;
	cvt.u32.u64 	%r142, %rd291;
	cvt.u32.u64 	%r143, %rd767;
	rem.u32 	%r144, %r143, %r142;
	cvt.u64.u32 	%rd775, %r144;
	bra.uni 	$L__BB1_130;
$L__BB1_129:
	rem.s64 	%rd775, %rd767, %rd291;
$L__BB1_130:
	ld.param.u64 	%rd611, [%rd290+72];
	mad.lo.s64 	%rd776, %rd611, %rd775, %rd776;
$L__BB1_131:
	mov.b32 	%r235, 0;
	mov.b64 	%rd733, 0;
	mov.u32 	%r234, %r2;
	mov.u64 	%rd716, %rd4;
	@%p60 bra 	$L__BB1_59;
	bra.uni 	$L__BB1_34;
$L__BB1_132:
	setp.gt.s32 	%p3, %r29, 2;
	@%p3 bra 	$L__BB1_138;
	setp.eq.s32 	%p9, %r29, 0;
	@%p9 bra 	$L__BB1_147;
	setp.eq.s32 	%p10, %r29, 1;
	@%p10 bra 	$L__BB1_156;
	setp.eq.s32 	%p11, %r29, 2;
	@%p11 bra 	$L__BB1_136;
	bra.uni 	$L__BB1_204;
$L__BB1_136:
	add.s64 	%rd474, %rd6, %rd4;
	max.u64 	%rd475, %rd410, %rd474;
	setp.lt.u64 	%p36, %rd474, %rd410;
	selp.u64 	%rd325, 1, 0, %p36;
	add.s64 	%rd476, %rd474, %rd325;
	sub.s64 	%rd326, %rd475, %rd476;
	and.b64  	%rd477, %rd326, -4294967296;
	setp.ne.s64 	%p37, %rd477, 0;
	@%p37 bra 	$L__BB1_165;
	cvt.u32.u64 	%r47, %rd6;
	cvt.u32.u64 	%r48, %rd326;
	div.u32 	%r49, %r48, %r47;
	cvt.u64.u32 	%rd787, %r49;
	bra.uni 	$L__BB1_166;
$L__BB1_138:
	setp.gt.s32 	%p4, %r29, 4;
	@%p4 bra 	$L__BB1_143;
	setp.eq.s32 	%p7, %r29, 3;
	@%p7 bra 	$L__BB1_172;
	setp.eq.s32 	%p8, %r29, 4;
	@%p8 bra 	$L__BB1_141;
	bra.uni 	$L__BB1_204;
$L__BB1_141:
	add.s64 	%rd444, %rd6, %rd4;
	max.u64 	%rd445, %rd410, %rd444;
	setp.lt.u64 	%p24, %rd444, %rd410;
	selp.u64 	%rd353, 1, 0, %p24;
	add.s64 	%rd446, %rd444, %rd353;
	sub.s64 	%rd354, %rd445, %rd446;
	and.b64  	%rd447, %rd354, -4294967296;
	setp.ne.s64 	%p25, %rd447, 0;
	@%p25 bra 	$L__BB1_181;
	cvt.u32.u64 	%r41, %rd6;
	cvt.u32.u64 	%r42, %rd354;
	div.u32 	%r43, %r42, %r41;
	cvt.u64.u32 	%rd797, %r43;
	bra.uni 	$L__BB1_182;
$L__BB1_143:
	setp.eq.s32 	%p5, %r29, 5;
	@%p5 bra 	$L__BB1_188;
	setp.eq.s32 	%p6, %r29, 6;
	@%p6 bra 	$L__BB1_145;
	bra.uni 	$L__BB1_204;
$L__BB1_145:
	add.s64 	%rd414, %rd6, %rd4;
	max.u64 	%rd415, %rd410, %rd414;
	setp.lt.u64 	%p12, %rd414, %rd410;
	selp.u64 	%rd381, 1, 0, %p12;
	add.s64 	%rd416, %rd414, %rd381;
	sub.s64 	%rd382, %rd415, %rd416;
	and.b64  	%rd417, %rd382, -4294967296;
	setp.ne.s64 	%p13, %rd417, 0;
	@%p13 bra 	$L__BB1_197;
	cvt.u32.u64 	%r35, %rd6;
	cvt.u32.u64 	%r36, %rd382;
	div.u32 	%r37, %r36, %r35;
	cvt.u64.u32 	%rd807, %r37;
	bra.uni 	$L__BB1_198;
$L__BB1_147:
	add.s64 	%rd504, %rd6, %rd4;
	max.u64 	%rd505, %rd410, %rd504;
	setp.lt.u64 	%p48, %rd504, %rd410;
	selp.u64 	%rd297, 1, 0, %p48;
	add.s64 	%rd506, %rd504, %rd297;
	sub.s64 	%rd298, %rd505, %rd506;
	and.b64  	%rd507, %rd298, -4294967296;
	setp.ne.s64 	%p49, %rd507, 0;
	@%p49 bra 	$L__BB1_149;
	cvt.u32.u64 	%r53, %rd6;
	cvt.u32.u64 	%r54, %rd298;
	div.u32 	%r55, %r54, %r53;
	cvt.u64.u32 	%rd777, %r55;
	bra.uni 	$L__BB1_150;
$L__BB1_149:
	div.u64 	%rd777, %rd298, %rd6;
$L__BB1_150:
	add.s64 	%rd302, %rd777, %rd297;
	and.b64  	%rd508, %rd302, 3;
	setp.eq.s64 	%p50, %rd508, 3;
	@%p50 bra 	$L__BB1_153;
	ld.global.nc.f32 	%f85, [%rd3];
	ld.global.nc.f32 	%f86, [%rd2];
	mul.f32 	%f87, %f29, %f86;
	fma.rn.f32 	%f12, %f28, %f85, %f87;
	add.s64 	%rd510, %rd302, 1;
	and.b64  	%rd303, %rd510, 3;
	mov.b64 	%rd779, 0;
$L__BB1_152:
	.pragma "nounroll";
	shl.b64 	%rd511, %rd4, 2;
	add.s64 	%rd512, %rd1, %rd511;
	st.global.f32 	[%rd512], %f12;
	add.s64 	%rd4, %rd4, %rd6;
	add.s64 	%rd779, %rd779, 1;
	setp.ne.s64 	%p51, %rd779, %rd303;
	@%p51 bra 	$L__BB1_152;
$L__BB1_153:
	setp.lt.u64 	%p52, %rd302, 3;
	@%p52 bra 	$L__BB1_213;
	ld.global.nc.f32 	%f88, [%rd3];
	ld.global.nc.f32 	%f89, [%rd2];
	mul.f32 	%f90, %f29, %f89;
	fma.rn.f32 	%f13, %f28, %f88, %f90;
	shl.b64 	%rd515, %rd6, 2;
$L__BB1_155:
	shl.b64 	%rd513, %rd4, 2;
	add.s64 	%rd514, %rd1, %rd513;
	st.global.f32 	[%rd514], %f13;
	add.s64 	%rd516, %rd514, %rd515;
	st.global.f32 	[%rd516], %f13;
	add.s64 	%rd517, %rd516, %rd515;
	st.global.f32 	[%rd517], %f13;
	add.s64 	%rd518, %rd517, %rd515;
	st.global.f32 	[%rd518], %f13;
	add.s64 	%rd4, %rd515, %rd4;
	setp.lt.s64 	%p53, %rd4, %rd410;
	@%p53 bra 	$L__BB1_155;
	bra.uni 	$L__BB1_213;
$L__BB1_156:
	add.s64 	%rd489, %rd6, %rd4;
	max.u64 	%rd490, %rd410, %rd489;
	setp.lt.u64 	%p42, %rd489, %rd410;
	selp.u64 	%rd311, 1, 0, %p42;
	add.s64 	%rd491, %rd489, %rd311;
	sub.s64 	%rd312, %rd490, %rd491;
	and.b64  	%rd492, %rd312, -4294967296;
	setp.ne.s64 	%p43, %rd492, 0;
	@%p43 bra 	$L__BB1_158;
	cvt.u32.u64 	%r50, %rd6;
	cvt.u32.u64 	%r51, %rd312;
	div.u32 	%r52, %r51, %r50;
	cvt.u64.u32 	%rd782, %r52;
	bra.uni 	$L__BB1_159;
$L__BB1_158:
	div.u64 	%rd782, %rd312, %rd6;
$L__BB1_159:
	add.s64 	%rd316, %rd782, %rd311;
	and.b64  	%rd493, %rd316, 3;
	setp.eq.s64 	%p44, %rd493, 3;
	@%p44 bra 	$L__BB1_162;
	ld.global.nc.f32 	%f77, [%rd3];
	ld.global.nc.f32 	%f78, [%rd2];
	mul.f32 	%f79, %f28, %f77;
	mul.f32 	%f80, %f29, %f78;
	sub.f32 	%f14, %f79, %f80;
	add.s64 	%rd495, %rd316, 1;
	and.b64  	%rd317, %rd495, 3;
	mov.b64 	%rd784, 0;
$L__BB1_161:
	.pragma "nounroll";
	shl.b64 	%rd496, %rd4, 2;
	add.s64 	%rd497, %rd1, %rd496;
	st.global.f32 	[%rd497], %f14;
	add.s64 	%rd4, %rd4, %rd6;
	add.s64 	%rd784, %rd784, 1;
	setp.ne.s64 	%p45, %rd784, %rd317;
	@%p45 bra 	$L__BB1_161;
$L__BB1_162:
	setp.lt.u64 	%p46, %rd316, 3;
	@%p46 bra 	$L__BB1_213;
	ld.global.nc.f32 	%f81, [%rd3];
	ld.global.nc.f32 	%f82, [%rd2];
	mul.f32 	%f83, %f28, %f81;
	mul.f32 	%f84, %f29, %f82;
	sub.f32 	%f15, %f83, %f84;
	shl.b64 	%rd500, %rd6, 2;
$L__BB1_164:
	shl.b64 	%rd498, %rd4, 2;
	add.s64 	%rd499, %rd1, %rd498;
	st.global.f32 	[%rd499], %f15;
	add.s64 	%rd501, %rd499, %rd500;
	st.global.f32 	[%rd501], %f15;
	add.s64 	%rd502, %rd501, %rd500;
	st.global.f32 	[%rd502], %f15;
	add.s64 	%rd503, %rd502, %rd500;
	st.global.f32 	[%rd503], %f15;
	add.s64 	%rd4, %rd500, %rd4;
	setp.lt.s64 	%p47, %rd4, %rd410;
	@%p47 bra 	$L__BB1_164;
	bra.uni 	$L__BB1_213;
$L__BB1_165:
	div.u64 	%rd787, %rd326, %rd6;
$L__BB1_166:
	add.s64 	%rd330, %rd787, %rd325;
	and.b64  	%rd478, %rd330, 3;
	setp.eq.s64 	%p38, %rd478, 3;
	@%p38 bra 	$L__BB1_169;
	ld.global.nc.f32 	%f69, [%rd3];
	ld.global.nc.f32 	%f70, [%rd2];
	mul.f32 	%f71, %f28, %f69;
	mul.f32 	%f72, %f29, %f70;
	mul.f32 	%f16, %f71, %f72;
	add.s64 	%rd480, %rd330, 1;
	and.b64  	%rd331, %rd480, 3;
	mov.b64 	%rd789, 0;
$L__BB1_168:
	.pragma "nounroll";
	shl.b64 	%rd481, %rd4, 2;
	add.s64 	%rd482, %rd1, %rd481;
	st.global.f32 	[%rd482], %f16;
	add.s64 	%rd4, %rd4, %rd6;
	add.s64 	%rd789, %rd789, 1;
	setp.ne.s64 	%p39, %rd789, %rd331;
	@%p39 bra 	$L__BB1_168;
$L__BB1_169:
	setp.lt.u64 	%p40, %rd330, 3;
	@%p40 bra 	$L__BB1_213;
	ld.global.nc.f32 	%f73, [%rd3];
	ld.global.nc.f32 	%f74, [%rd2];
	mul.f32 	%f75, %f28, %f73;
	mul.f32 	%f76, %f29, %f74;
	mul.f32 	%f17, %f75, %f76;
	shl.b64 	%rd485, %rd6, 2;
$L__BB1_171:
	shl.b64 	%rd483, %rd4, 2;
	add.s64 	%rd484, %rd1, %rd483;
	st.global.f32 	[%rd484], %f17;
	add.s64 	%rd486, %rd484, %rd485;
	st.global.f32 	[%rd486], %f17;
	add.s64 	%rd487, %rd486, %rd485;
	st.global.f32 	[%rd487], %f17;
	add.s64 	%rd488, %rd487, %rd485;
	st.global.f32 	[%rd488], %f17;
	add.s64 	%rd4, %rd485, %rd4;
	setp.lt.s64 	%p41, %rd4, %rd410;
	@%p41 bra 	$L__BB1_171;
	bra.uni 	$L__BB1_213;
$L__BB1_172:
	add.s64 	%rd459, %rd6, %rd4;
	max.u64 	%rd460, %rd410, %rd459;
	setp.lt.u64 	%p30, %rd459, %rd410;
	selp.u64 	%rd339, 1, 0, %p30;
	add.s64 	%rd461, %rd459, %rd339;
	sub.s64 	%rd340, %rd460, %rd461;
	and.b64  	%rd462, %rd340, -4294967296;
	setp.ne.s64 	%p31, %rd462, 0;
	@%p31 bra 	$L__BB1_174;
	cvt.u32.u64 	%r44, %rd6;
	cvt.u32.u64 	%r45, %rd340;
	div.u32 	%r46, %r45, %r44;
	cvt.u64.u32 	%rd792, %r46;
	bra.uni 	$L__BB1_175;
$L__BB1_174:
	div.u64 	%rd792, %rd340, %rd6;
$L__BB1_175:
	add.s64 	%rd344, %rd792, %rd339;
	and.b64  	%rd463, %rd344, 3;
	setp.eq.s64 	%p32, %rd463, 3;
	@%p32 bra 	$L__BB1_178;
	ld.global.nc.f32 	%f59, [%rd3];
	ld.global.nc.f32 	%f60, [%rd2];
	mul.f32 	%f61, %f28, %f59;
	mul.f32 	%f62, %f29, %f60;
	max.f32 	%f63, %f62, %f30;
	div.rn.f32 	%f18, %f61, %f63;
	add.s64 	%rd465, %rd344, 1;
	and.b64  	%rd345, %rd465, 3;
	mov.b64 	%rd794, 0;
$L__BB1_177:
	.pragma "nounroll";
	shl.b64 	%rd466, %rd4, 2;
	add.s64 	%rd467, %rd1, %rd466;
	st.global.f32 	[%rd467], %f18;
	add.s64 	%rd4, %rd4, %rd6;
	add.s64 	%rd794, %rd794, 1;
	setp.ne.s64 	%p33, %rd794, %rd345;
	@%p33 bra 	$L__BB1_177;
$L__BB1_178:
	setp.lt.u64 	%p34, %rd344, 3;
	@%p34 bra 	$L__BB1_213;
	ld.global.nc.f32 	%f64, [%rd3];
	ld.global.nc.f32 	%f65, [%rd2];
	mul.f32 	%f66, %f28, %f64;
	mul.f32 	%f67, %f29, %f65;
	max.f32 	%f68, %f67, %f30;
	div.rn.f32 	%f19, %f66, %f68;
	shl.b64 	%rd470, %rd6, 2;
$L__BB1_180:
	shl.b64 	%rd468, %rd4, 2;
	add.s64 	%rd469, %rd1, %rd468;
	st.global.f32 	[%rd469], %f19;
	add.s64 	%rd471, %rd469, %rd470;
	st.global.f32 	[%rd471], %f19;
	add.s64 	%rd472, %rd471, %rd470;
	st.global.f32 	[%rd472], %f19;
	add.s64 	%rd473, %rd472, %rd470;
	st.global.f32 	[%rd473], %f19;
	add.s64 	%rd4, %rd470, %rd4;
	setp.lt.s64 	%p35, %rd4, %rd410;
	@%p35 bra 	$L__BB1_180;
	bra.uni 	$L__BB1_213;
$L__BB1_181:
	div.u64 	%rd797, %rd354, %rd6;
$L__BB1_182:
	add.s64 	%rd358, %rd797, %rd353;
	and.b64  	%rd448, %rd358, 3;
	setp.eq.s64 	%p26, %rd448, 3;
	@%p26 bra 	$L__BB1_185;
	ld.global.nc.f32 	%f51, [%rd3];
	ld.global.nc.f32 	%f52, [%rd2];
	mul.f32 	%f53, %f28, %f51;
	mul.f32 	%f54, %f29, %f52;
	max.f32 	%f20, %f53, %f54;
	add.s64 	%rd450, %rd358, 1;
	and.b64  	%rd359, %rd450, 3;
	mov.b64 	%rd799, 0;
$L__BB1_184:
	.pragma "nounroll";
	shl.b64 	%rd451, %rd4, 2;
	add.s64 	%rd452, %rd1, %rd451;
	st.global.f32 	[%rd452], %f20;
	add.s64 	%rd4, %rd4, %rd6;
	add.s64 	%rd799, %rd799, 1;
	setp.ne.s64 	%p27, %rd799, %rd359;
	@%p27 bra 	$L__BB1_184;
$L__BB1_185:
	setp.lt.u64 	%p28, %rd358, 3;
	@%p28 bra 	$L__BB1_213;
	ld.global.nc.f32 	%f55, [%rd3];
	ld.global.nc.f32 	%f56, [%rd2];
	mul.f32 	%f57, %f28, %f55;
	mul.f32 	%f58, %f29, %f56;
	max.f32 	%f21, %f57, %f58;
	shl.b64 	%rd455, %rd6, 2;
$L__BB1_187:
	shl.b64 	%rd453, %rd4, 2;
	add.s64 	%rd454, %rd1, %rd453;
	st.global.f32 	[%rd454], %f21;
	add.s64 	%rd456, %rd454, %rd455;
	st.global.f32 	[%rd456], %f21;
	add.s64 	%rd457, %rd456, %rd455;
	st.global.f32 	[%rd457], %f21;
	add.s64 	%rd458, %rd457, %rd455;
	st.global.f32 	[%rd458], %f21;
	add.s64 	%rd4, %rd455, %rd4;
	setp.lt.s64 	%p29, %rd4, %rd410;
	@%p29 bra 	$L__BB1_187;
	bra.uni 	$L__BB1_213;
$L__BB1_188:
	add.s64 	%rd429, %rd6, %rd4;
	max.u64 	%rd430, %rd410, %rd429;
	setp.lt.u64 	%p18, %rd429, %rd410;
	selp.u64 	%rd367, 1, 0, %p18;
	add.s64 	%rd431, %rd429, %rd367;
	sub.s64 	%rd368, %rd430, %rd431;
	and.b64  	%rd432, %rd368, -4294967296;
	setp.ne.s64 	%p19, %rd432, 0;
	@%p19 bra 	$L__BB1_190;
	cvt.u32.u64 	%r38, %rd6;
	cvt.u32.u64 	%r39, %rd368;
	div.u32 	%r40, %r39, %r38;
	cvt.u64.u32 	%rd802, %r40;
	bra.uni 	$L__BB1_191;
$L__BB1_190:
	div.u64 	%rd802, %rd368, %rd6;
$L__BB1_191:
	add.s64 	%rd372, %rd802, %rd367;
	and.b64  	%rd433, %rd372, 3;
	setp.eq.s64 	%p20, %rd433, 3;
	@%p20 bra 	$L__BB1_194;
	ld.global.nc.f32 	%f43, [%rd3];
	ld.global.nc.f32 	%f44, [%rd2];
	mul.f32 	%f45, %f28, %f43;
	mul.f32 	%f46, %f29, %f44;
	min.f32 	%f22, %f45, %f46;
	add.s64 	%rd435, %rd372, 1;
	and.b64  	%rd373, %rd435, 3;
	mov.b64 	%rd804, 0;
$L__BB1_193:
	.pragma "nounroll";
	shl.b64 	%rd436, %rd4, 2;
	add.s64 	%rd437, %rd1, %rd436;
	st.global.f32 	[%rd437], %f22;
	add.s64 	%rd4, %rd4, %rd6;
	add.s64 	%rd804, %rd804, 1;
	setp.ne.s64 	%p21, %rd804, %rd373;
	@%p21 bra 	$L__BB1_193;
$L__BB1_194:
	setp.lt.u64 	%p22, %rd372, 3;
	@%p22 bra 	$L__BB1_213;
	ld.global.nc.f32 	%f47, [%rd3];
	ld.global.nc.f32 	%f48, [%rd2];
	mul.f32 	%f49, %f28, %f47;
	mul.f32 	%f50, %f29, %f48;
	min.f32 	%f23, %f49, %f50;
	shl.b64 	%rd440, %rd6, 2;
$L__BB1_196:
	shl.b64 	%rd438, %rd4, 2;
	add.s64 	%rd439, %rd1, %rd438;
	st.global.f32 	[%rd439], %f23;
	add.s64 	%rd441, %rd439, %rd440;
	st.global.f32 	[%rd441], %f23;
	add.s64 	%rd442, %rd441, %rd440;
	st.global.f32 	[%rd442], %f23;
	add.s64 	%rd443, %rd442, %rd440;
	st.global.f32 	[%rd443], %f23;
	add.s64 	%rd4, %rd440, %rd4;
	setp.lt.s64 	%p23, %rd4, %rd410;
	@%p23 bra 	$L__BB1_196;
	bra.uni 	$L__BB1_213;
$L__BB1_197:
	div.u64 	%rd807, %rd382, %rd6;
$L__BB1_198:
	add.s64 	%rd386, %rd807, %rd381;
	and.b64  	%rd418, %rd386, 3;
	setp.eq.s64 	%p14, %rd418, 3;
	@%p14 bra 	$L__BB1_201;
	ld.global.nc.f32 	%f31, [%rd3];
	ld.global.nc.f32 	%f32, [%rd2];
	mul.f32 	%f33, %f28, %f31;
	mul.f32 	%f34, %f29, %f32;
	lg2.approx.f32 	%f35, %f33;
	mul.f32 	%f36, %f34, %f35;
	ex2.approx.f32 	%f24, %f36;
	add.s64 	%rd420, %rd386, 1;
	and.b64  	%rd387, %rd420, 3;
	mov.b64 	%rd809, 0;
$L__BB1_200:
	.pragma "nounroll";
	shl.b64 	%rd421, %rd4, 2;
	add.s64 	%rd422, %rd1, %rd421;
	st.global.f32 	[%rd422], %f24;
	add.s64 	%rd4, %rd4, %rd6;
	add.s64 	%rd809, %rd809, 1;
	setp.ne.s64 	%p15, %rd809, %rd387;
	@%p15 bra 	$L__BB1_200;
$L__BB1_201:
	setp.lt.u64 	%p16, %rd386, 3;
	@%p16 bra 	$L__BB1_213;
	ld.global.nc.f32 	%f37, [%rd3];
	ld.global.nc.f32 	%f38, [%rd2];
	mul.f32 	%f39, %f28, %f37;
	mul.f32 	%f40, %f29, %f38;
	lg2.approx.f32 	%f41, %f39;
	mul.f32 	%f42, %f40, %f41;
	ex2.approx.f32 	%f25, %f42;
	shl.b64 	%rd425, %rd6, 2;
$L__BB1_203:
	shl.b64 	%rd423, %rd4, 2;
	add.s64 	%rd424, %rd1, %rd423;
	st.global.f32 	[%rd424], %f25;
	add.s64 	%rd426, %rd424, %rd425;
	st.global.f32 	[%rd426], %f25;
	add.s64 	%rd427, %rd426, %rd425;
	st.global.f32 	[%rd427], %f25;
	add.s64 	%rd428, %rd427, %rd425;
	st.global.f32 	[%rd428], %f25;
	add.s64 	%rd4, %rd425, %rd4;
	setp.lt.s64 	%p17, %rd4, %rd410;
	@%p17 bra 	$L__BB1_203;
	bra.uni 	$L__BB1_213;
$L__BB1_204:
	add.s64 	%rd519, %rd6, %rd4;
	max.u64 	%rd520, %rd410, %rd519;
	setp.lt.u64 	%p54, %rd519, %rd410;
	selp.u64 	%rd395, 1, 0, %p54;
	add.s64 	%rd521, %rd519, %rd395;
	sub.s64 	%rd396, %rd520, %rd521;
	and.b64  	%rd522, %rd396, -4294967296;
	setp.ne.s64 	%p55, %rd522, 0;
	@%p55 bra 	$L__BB1_206;
	cvt.u32.u64 	%r56, %rd6;
	cvt.u32.u64 	%r57, %rd396;
	div.u32 	%r58, %r57, %r56;
	cvt.u64.u32 	%rd812, %r58;
	bra.uni 	$L__BB1_207;
$L__BB1_206:
	div.u64 	%rd812, %rd396, %rd6;
$L__BB1_207:
	add.s64 	%rd400, %rd812, %rd395;
	and.b64  	%rd523, %rd400, 3;
	setp.eq.s64 	%p56, %rd523, 3;
	@%p56 bra 	$L__BB1_210;
	ld.global.nc.f32 	%f91, [%rd3];
	ld.global.nc.f32 	%f92, [%rd2];
	mul.f32 	%f93, %f29, %f92;
	fma.rn.f32 	%f26, %f28, %f91, %f93;
	add.s64 	%rd525, %rd400, 1;
	and.b64  	%rd401, %rd525, 3;
	mov.b64 	%rd814, 0;
$L__BB1_209:
	.pragma "nounroll";
	shl.b64 	%rd526, %rd4, 2;
	add.s64 	%rd527, %rd1, %rd526;
	st.global.f32 	[%rd527], %f26;
	add.s64 	%rd4, %rd4, %rd6;
	add.s64 	%rd814, %rd814, 1;
	setp.ne.s64 	%p57, %rd814, %rd401;
	@%p57 bra 	$L__BB1_209;
$L__BB1_210:
	setp.lt.u64 	%p58, %rd400, 3;
	@%p58 bra 	$L__BB1_213;
	ld.global.nc.f32 	%f94, [%rd3];
	ld.global.nc.f32 	%f95, [%rd2];
	mul.f32 	%f96, %f29, %f95;
	fma.rn.f32 	%f27, %f28, %f94, %f96;
	shl.b64 	%rd530, %rd6, 2;
$L__BB1_212:
	shl.b64 	%rd528, %rd4, 2;
	add.s64 	%rd529, %rd1, %rd528;
	st.global.f32 	[%rd529], %f27;
	add.s64 	%rd531, %rd529, %rd530;
	st.global.f32 	[%rd531], %f27;
	add.s64 	%rd532, %rd531, %rd530;
	st.global.f32 	[%rd532], %f27;
	add.s64 	%rd533, %rd532, %rd530;
	st.global.f32 	[%rd533], %f27;
	add.s64 	%rd4, %rd530, %rd4;
	setp.lt.s64 	%p59, %rd4, %rd410;
	@%p59 bra 	$L__BB1_212;
$L__BB1_213:
	ret;

}


// ===== COMPILED SASS (sm_100) =====

	.target	sm_100

	.elftype	@"ET_EXEC"


//--------------------- .note.nv.tkinfo           --------------------------
	.section	.note.nv.tkinfo,"",@"SHT_NOTE"
	.sectionflags	@"SHF_NOTE_NV_TKINFO"
	.tkinfo
        /*0018*/ 	.word	0x00000002
        /*0030*/ 	.string	""
        /*0030*/ 	.string	"ptxas"
        /*0030*/ 	.string	"Cuda compilation tools, release 13.0, V13.0.88"
        /*0030*/ 	.string	"Build cuda_13.0.r13.0/compiler.36424714_0"
        /*0030*/ 	.string	"-arch sm_100 -m 64 "



//--------------------- .note.nv.cuinfo           --------------------------
	.section	.note.nv.cuinfo,"",@"SHT_NOTE"
	.sectionflags	@"SHF_NOTE_NV_CUINFO"
        /*0018*/ 	.short	0x0002
        /*001a*/ 	.short	0x0064
        /*001c*/ 	.short	0x0082
	.zero		2


//--------------------- .nv.info                  --------------------------
	.section	.nv.info,"",@"SHT_CUDA_INFO"
	.align	4


	//----- nvinfo : EIATTR_REGCOUNT
	.align		4
        /*0000*/ 	.byte	0x04, 0x2f
        /*0002*/ 	.short	(.L_1 - .L_0)
	.align		4
.L_0:
        /*0004*/ 	.word	index@(_ZN36_GLOBAL__N__2e793d29_4_k_cu_708643d618ewise_unary_kernelEPKfPfNS_7IndexerEliffff)
        /*0008*/ 	.word	0x00000024


	//----- nvinfo : EIATTR_FRAME_SIZE
	.align		4
.L_1:
        /*000c*/ 	.byte	0x04, 0x11
        /*000e*/ 	.short	(.L_3 - .L_2)
	.align		4
.L_2:
        /*0010*/ 	.word	index@($__internal_8_$__cuda_sm20_sqrt_rn_f32_slowpath)
        /*0014*/ 	.word	0x00000000


	//----- nvinfo : EIATTR_FRAME_SIZE
	.align		4
.L_3:
        /*0018*/ 	.byte	0x04, 0x11
        /*001a*/ 	.short	(.L_5 - .L_4)
	.align		4
.L_4:
        /*001c*/ 	.word	index@($__internal_7_$__cuda_sm20_rem_s64)
        /*0020*/ 	.word	0x00000000


	//----- nvinfo : EIATTR_FRAME_SIZE
	.align		4
.L_5:
        /*0024*/ 	.byte	0x04, 0x11
        /*0026*/ 	.short	(.L_7 - .L_6)
	.align		4
.L_6:
        /*0028*/ 	.word	index@($__internal_6_$__cuda_sm20_rcp_rn_f32_slowpath)
        /*002c*/ 	.word	0x00000000


	//----- nvinfo : EIATTR_FRAME_SIZE
	.align		4
.L_7:
        /*0030*/ 	.byte	0x04, 0x11
        /*0032*/ 	.short	(.L_9 - .L_8)
	.align		4
.L_8:
        /*0034*/ 	.word	index@($__internal_5_$__cuda_sm20_div_u64)
        /*0038*/ 	.word	0x00000000


	//----- nvinfo : EIATTR_FRAME_SIZE
	.align		4
.L_9:
        /*003c*/ 	.byte	0x04, 0x11
        /*003e*/ 	.short	(.L_11 - .L_10)
	.align		4
.L_10:
        /*0040*/ 	.word	index@($__internal_4_$__cuda_sm20_div_s64)
        /*0044*/ 	.word	0x00000000


	//----- nvinfo : EIATTR_FRAME_SIZE
	.align		4
.L_11:
        /*0048*/ 	.byte	0x04, 0x11
        /*004a*/ 	.short	(.L_13 - .L_12)
	.align		4
.L_12:
        /*004c*/ 	.word	index@(_ZN36_GLOBAL__N__2e793d29_4_k_cu_708643d618ewise_unary_kernelEPKfPfNS_7IndexerEliffff)
        /*0050*/ 	.word	0x00000000


	//----- nvinfo : EIATTR_REGCOUNT
	.align		4
.L_13:
        /*0054*/ 	.byte	0x04, 0x2f
        /*0056*/ 	.short	(.L_15 - .L_14)
	.align		4
.L_14:
        /*0058*/ 	.word	index@(_ZN36_GLOBAL__N__2e793d29_4_k_cu_708643d619ewise_binary_kernelEPKfS1_PfNS_7IndexerElifff)
        /*005c*/ 	.word	0x00000024


	//----- nvinfo : EIATTR_FRAME_SIZE
	.align		4
.L_15:
        /*0060*/ 	.byte	0x04, 0x11
        /*0062*/ 	.short	(.L_17 - .L_16)
	.align		4
.L_16:
        /*0064*/ 	.word	index@($__internal_3_$__cuda_sm3x_div_rn_noftz_f32_slowpath)
        /*0068*/ 	.word	0x00000000


	//----- nvinfo : EIATTR_FRAME_SIZE
	.align		4
.L_17:
        /*006c*/ 	.byte	0x04, 0x11
        /*006e*/ 	.short	(.L_19 - .L_18)
	.align		4
.L_18:
        /*0070*/ 	.word	index@($__internal_2_$__cuda_sm20_rem_s64)
        /*0074*/ 	.word	0x00000000


	//----- nvinfo : EIATTR_FRAME_SIZE
	.align		4
.L_19:
        /*0078*/ 	.byte	0x04, 0x11
        /*007a*/ 	.short	(.L_21 - .L_20)
	.align		4
.L_20:
        /*007c*/ 	.word	index@($__internal_1_$__cuda_sm20_div_u64)
        /*0080*/ 	.word	0x00000000


	//----- nvinfo : EIATTR_FRAME_SIZE
	.align		4
.L_21:
        /*0084*/ 	.byte	0x04, 0x11
        /*0086*/ 	.short	(.L_23 - .L_22)
	.align		4
.L_22:
        /*0088*/ 	.word	index@($__internal_0_$__cuda_sm20_div_s64)
        /*008c*/ 	.word	0x00000000


	//----- nvinfo : EIATTR_FRAME_SIZE
	.align		4
.L_23:
        /*0090*/ 	.byte	0x04, 0x11
        /*0092*/ 	.short	(.L_25 - .L_24)
	.align		4
.L_24:
        /*0094*/ 	.word	index@(_ZN36_GLOBAL__N__2e793d29_4_k_cu_708643d619ewise_binary_kernelEPKfS1_PfNS_7IndexerElifff)
        /*0098*/ 	.word	0x00000000


	//----- nvinfo : EIATTR_MIN_STACK_SIZE
	.align		4
.L_25:
        /*009c*/ 	.byte	0x04, 0x12
        /*009e*/ 	.short	(.L_27 - .L_26)
	.align		4
.L_26:
        /*00a0*/ 	.word	index@(_ZN36_GLOBAL__N__2e793d29_4_k_cu_708643d619ewise_binary_kernelEPKfS1_PfNS_7IndexerElifff)
        /*00a4*/ 	.word	0x00000000


	//----- nvinfo : EIATTR_MIN_STACK_SIZE
	.align		4
.L_27:
        /*00a8*/ 	.byte	0x04, 0x12
        /*00aa*/ 	.short	(.L_29 - .L_28)
	.align		4
.L_28:
        /*00ac*/ 	.word	index@(_ZN36_GLOBAL__N__2e793d29_4_k_cu_708643d618ewise_unary_kernelEPKfPfNS_7IndexerEliffff)
        /*00b0*/ 	.word	0x00000000
.L_29:


//--------------------- .nv.compat                --------------------------
	.section	.nv.compat,"",@"SHT_CUDA_COMPAT_INFO"
	.align	4
        /*0000*/ 	.byte	0x02, 0x09, 0x00, 0x00, 0x02, 0x02, 0x01, 0x00, 0x02, 0x05, 0x05, 0x00, 0x03, 0x07, 0x01, 0x01
        /*0010*/ 	.byte	0x02, 0x03, 0x00, 0x00, 0x02, 0x06, 0x01, 0x00, 0x04, 0x0b, 0x08, 0x00, 0x01, 0x00, 0x00, 0x00
        /*0020*/ 	.byte	0x00, 0x00, 0x00, 0x00


//--------------------- .nv.info._ZN36_GLOBAL__N__2e793d29_4_k_cu_708643d619ewise_binary_kernelEPKfS1_PfNS_7IndexerElifff --------------------------
	.section	.nv.info._ZN36_GLOBAL__N__2e793d29_4_k_cu_708643d619ewise_binary_kernelEPKfS1_PfNS_7IndexerElifff,"",@"SHT_CUDA_INFO"
	.sectionflags	@""
	.align	4


	//----- nvinfo : EIATTR_CUDA_API_VERSION
	.align		4
        /*0000*/ 	.byte	0x04, 0x37
        /*0002*/ 	.short	(.L_31 - .L_30)
.L_30:
        /*0004*/ 	.word	0x00000082


	//----- nvinfo : EIATTR_KPARAM_INFO
	.align		4
.L_31:
        /*0008*/ 	.byte	0x04, 0x17
        /*000a*/ 	.short	(.L_33 - .L_32)
.L_32:
        /*000c*/ 	.word	0x00000000
        /*0010*/ 	.short	0x0008
        /*0012*/ 	.short	0x00f4
        /*0014*/ 	.byte	0x00, 0xf0, 0x11, 0x00


	//----- nvinfo : EIATTR_KPARAM_INFO
	.align		4
.L_33:
        /*0018*/ 	.byte	0x04, 0x17
        /*001a*/ 	.short	(.L_35 - .L_34)
.L_34:
        /*001c*/ 	.word	0x00000000
        /*0020*/ 	.short	0x0007
        /*0022*/ 	.short	0x00f0
        /*0024*/ 	.byte	0x00, 0xf0, 0x11, 0x00


	//----- nvinfo : EIATTR_KPARAM_INFO
	.align		4
.L_35:
        /*0028*/ 	.byte	0x04, 0x17
        /*002a*/ 	.short	(.L_37 - .L_36)
.L_36:
        /*002c*/ 	.word	0x00000000
        /*0030*/ 	.short	0x0006
        /*0032*/ 	.short	0x00ec
        /*0034*/ 	.byte	0x00, 0xf0, 0x11, 0x00


	//----- nvinfo : EIATTR_KPARAM_INFO
	.align		4
.L_37:
        /*0038*/ 	.byte	0x04, 0x17
        /*003a*/ 	.short	(.L_39 - .L_38)
.L_38:
        /*003c*/ 	.word	0x00000000
        /*0040*/ 	.short	0x0005
        /*0042*/ 	.short	0x00e8
        /*0044*/ 	.byte	0x00, 0xf0, 0x11, 0x00


	//----- nvinfo : EIATTR_KPARAM_INFO
	.align		4
.L_39:
        /*0048*/ 	.byte	0x04, 0x17
        /*004a*/ 	.short	(.L_41 - .L_40)
.L_40:
        /*004c*/ 	.word	0x00000000
        /*0050*/ 	.short	0x0004
        /*0052*/ 	.short	0x00e0
        /*0054*/ 	.byte	0x00, 0xf0, 0x21, 0x00


	//----- nvinfo : EIATTR_KPARAM_INFO
	.align		4
.L_41:
        /*0058*/ 	.byte	0x04, 0x17
        /*005a*/ 	.short	(.L_43 - .L_42)
.L_42:
        /*005c*/ 	.word	0x00000000
        /*0060*/ 	.short	0x0003
        /*0062*/ 	.short	0x0018
        /*0064*/ 	.byte	0x00, 0xf0, 0x21, 0x03


	//----- nvinfo : EIATTR_KPARAM_INFO
	.align		4
.L_43:
        /*0068*/ 	.byte	0x04, 0x17
        /*006a*/ 	.short	(.L_45 - .L_44)
.L_44:
        /*006c*/ 	.word	0x00000000
        /*0070*/ 	.short	0x0002
        /*0072*/ 	.short	0x0010
        /*0074*/ 	.byte	0x00, 0xf5, 0x21, 0x00


	//----- nvinfo : EIATTR_KPARAM_INFO
	.align		4
.L_45:
        /*0078*/ 	.byte	0x04, 0x17
        /*007a*/ 	.short	(.L_47 - .L_46)
.L_46:
        /*007c*/ 	.word	0x00000000
        /*0080*/ 	.short	0x0001
        /*0082*/ 	.short	0x0008
        /*0084*/ 	.byte	0x00, 0xf5, 0x21, 0x00


	//----- nvinfo : EIATTR_KPARAM_INFO
	.align		4
.L_47:
        /*0088*/ 	.byte	0x04, 0x17
        /*008a*/ 	.short	(.L_49 - .L_48)
.L_48:
        /*008c*/ 	.word	0x00000000
        /*0090*/ 	.short	0x0000
        /*0092*/ 	.short	0x0000
        /*0094*/ 	.byte	0x00, 0xf5, 0x21, 0x00


	//----- nvinfo : EIATTR_SPARSE_MMA_MASK
	.align		4
.L_49:
        /*0098*/ 	.byte	0x03, 0x50
        /*009a*/ 	.short	0x0000


	//----- nvinfo : EIATTR_MAXREG_COUNT
	.align		4
        /*009c*/ 	.byte	0x03, 0x1b
        /*009e*/ 	.short	0x00ff


	//----- nvinfo : EIATTR_MERCURY_ISA_VERSION
	.align		4
        /*00a0*/ 	.byte	0x03, 0x5f
        /*00a2*/ 	.short	0x0101


	//----- nvinfo : EIATTR_VRC_CTA_INIT_COUNT
	.align		4
        /*00a4*/ 	.byte	0x02, 0x4a
	.zero		1
	.zero		1


	//----- nvinfo : EIATTR_EXIT_INSTR_OFFSETS
	.align		4
        /*00a8*/ 	.byte	0x04, 0x1c
        /*00aa*/ 	.short	(.L_51 - .L_50)


	//   ....[0]....
.L_50:
        /*00ac*/ 	.word	0x00000080


	//   ....[1]....
        /*00b0*/ 	.word	0x00006f70


	//   ....[2]....
        /*00b4*/ 	.word	0x000074c0


	//   ....[3]....
        /*00b8*/ 	.word	0x000076b0


	//   ....[4]....
        /*00bc*/ 	.word	0x00007b50


	//   ....[5]....
        /*00c0*/ 	.word	0x00007d30


	//   ....[6]....
        /*00c4*/ 	.word	0x000081d0


	//   ....[7]....
        /*00c8*/ 	.word	0x000083b0


	//   ....[8]....
        /*00cc*/ 	.word	0x000088e0


	//   ....[9]....
        /*00d0*/ 	.word	0x00008ad0


	//   ....[10]....
        /*00d4*/ 	.word	0x00009010


	//   ....[11]....
        /*00d8*/ 	.word	0x000092a0


	//   ....[12]....
        /*00dc*/ 	.word	0x00009830


	//   ....[13]....
        /*00e0*/ 	.word	0x00009aa0


	//   ....[14]....
        /*00e4*/ 	.word	0x00009f40


	//   ....[15]....
        /*00e8*/ 	.word	0x0000a120


	//   ....[16]....
        /*00ec*/ 	.word	0x0000a5d0


	//   ....[17]....
        /*00f0*/ 	.word	0x0000a7c0


	//----- nvinfo : EIATTR_INDIRECT_BRANCH_TARGETS
	.align		4
.L_51:
        /*00f4*/ 	.byte	0x04, 0x34
        /*00f6*/ 	.short	(.L_53 - .L_52)


	//   ....[0]....
.L_52:
        /*00f8*/ 	.word	.L_x_342@srel
        /*00fc*/ 	.short	0x0
        /*00fe*/ 	.short	0x0
        /*0100*/ 	.word	0x4
        /*0104*/ 	.word	.L_x_343@srel
        /*0108*/ 	.word	.L_x_344@srel
        /*010c*/ 	.word	.L_x_345@srel
        /*0110*/ 	.word	.L_x_107@srel


	//   ....[1]....
        /*0114*/ 	.word	.L_x_347@srel
        /*0118*/ 	.short	0x0
        /*011a*/ 	.short	0x0
        /*011c*/ 	.word	0x3
        /*0120*/ 	.word	.L_x_348@srel
        /*0124*/ 	.word	.L_x_349@srel
        /*0128*/ 	.word	.L_x_107@srel


	//   ....[2]....
        /* <DEDUP_REMOVED lines=8> */


	//   ....[3]....
        /*0148*/ 	.word	.L_x_356@srel
        /*014c*/ 	.short	0x0
        /*014e*/ 	.short	0x0
        /*0150*/ 	.word	0x3
        /*0154*/ 	.word	.L_x_357@srel
        /*0158*/ 	.word	.L_x_358@srel
        /*015c*/ 	.word	.L_x_355@srel


	//   ....[4]....
        /*0160*/ 	.word	.L_x_360@srel
        /*0164*/ 	.short	0x0
        /*0166*/ 	.short	0x0
        /*0168*/ 	.word	0x3
        /*016c*/ 	.word	.L_x_361@srel
        /*0170*/ 	.word	.L_x_362@srel
        /*0174*/ 	.word	.L_x_355@srel


	//----- nvinfo : EIATTR_CRS_STACK_SIZE
	.align		4
.L_53:
        /*0178*/ 	.byte	0x04, 0x1e
        /*017a*/ 	.short	(.L_55 - .L_54)
.L_54:
        /*017c*/ 	.word	0x00000000


	//----- nvinfo : EIATTR_CBANK_PARAM_SIZE
	.align		4
.L_55:
        /*0180*/ 	.byte	0x03, 0x19
        /*0182*/ 	.short	0x00f8


	//----- nvinfo : EIATTR_PARAM_CBANK
	.align		4
        /*0184*/ 	.byte	0x04, 0x0a
        /*0186*/ 	.short	(.L_57 - .L_56)
	.align		4
.L_56:
        /*0188*/ 	.word	index@(.nv.constant0._ZN36_GLOBAL__N__2e793d29_4_k_cu_708643d619ewise_binary_kernelEPKfS1_PfNS_7IndexerElifff)
        /*018c*/ 	.short	0x0380
        /*018e*/ 	.short	0x00f8


	//----- nvinfo : EIATTR_SW_WAR
	.align		4
.L_57:
        /*0190*/ 	.byte	0x04, 0x36
        /*0192*/ 	.short	(.L_59 - .L_58)
.L_58:
        /*0194*/ 	.word	0x00000008
.L_59:


//--------------------- .nv.info._ZN36_GLOBAL__N__2e793d29_4_k_cu_708643d618ewise_unary_kernelEPKfPfNS_7IndexerEliffff --------------------------
	.section	.nv.info._ZN36_GLOBAL__N__2e793d29_4_k_cu_708643d618ewise_unary_kernelEPKfPfNS_7IndexerEliffff,"",@"SHT_CUDA_INFO"
	.sectionflags	@""
	.align	4


	//----- nvinfo : EIATTR_CUDA_API_VERSION
	.align		4
        /*0000*/ 	.byte	0x04, 0x37
        /*0002*/ 	.short	(.L_61 - .L_60)
.L_60:
        /*0004*/ 	.word	0x00000082


	//----- nvinfo : EIATTR_KPARAM_INFO
	.align		4
.L_61:
        /*0008*/ 	.byte	0x04, 0x17
        /*000a*/ 	.short	(.L_63 - .L_62)
.L_62:
        /*000c*/ 	.word	0x00000000
        /*0010*/ 	.short	0x0008
        /*0012*/ 	.short	0x00f0
        /*0014*/ 	.byte	0x00, 0xf0, 0x11, 0x00


	//----- nvinfo : EIATTR_KPARAM_INFO
	.align		4
.L_63:
        /*0018*/ 	.byte	0x04, 0x17
        /*001a*/ 	.short	(.L_65 - .L_64)
.L_64:
        /*001c*/ 	.word	0x00000000
        /*0020*/ 	.short	0x0007
        /*0022*/ 	.short	0x00ec
        /*0024*/ 	.byte	0x00, 0xf0, 0x11, 0x00


	//----- nvinfo : EIATTR_KPARAM_INFO
	.align		4
.L_65:
        /*0028*/ 	.byte	0x04, 0x17
        /*002a*/ 	.short	(.L_67 - .L_66)
.L_66:
        /*002c*/ 	.word	0x00000000
        /*0030*/ 	.short	0x0006
        /*0032*/ 	.short	0x00e8
        /*0034*/ 	.byte	0x00, 0xf0, 0x11, 0x00


	//----- nvinfo : EIATTR_KPARAM_INFO
	.align		4
.L_67:
        /*0038*/ 	.byte	0x04, 0x17
        /*003a*/ 	.short	(.L_69 - .L_68)
.L_68:
        /*003c*/ 	.word	0x00000000
        /*0040*/ 	.short	0x0005
        /*0042*/ 	.short	0x00e4
        /*0044*/ 	.byte	0x00, 0xf0, 0x11, 0x00


	//----- nvinfo : EIATTR_KPARAM_INFO
	.align		4
.L_69:
        /*0048*/ 	.byte	0x04, 0x17
        /*004a*/ 	.short	(.L_71 - .L_70)
.L_70:
        /*004c*/ 	.word	0x00000000
        /*0050*/ 	.short	0x0004
        /*0052*/ 	.short	0x00e0
        /*0054*/ 	.byte	0x00, 0xf0, 0x11, 0x00


	//----- nvinfo : EIATTR_KPARAM_INFO
	.align		4
.L_71:
        /*0058*/ 	.byte	0x04, 0x17
        /*005a*/ 	.short	(.L_73 - .L_72)
.L_72:
        /*005c*/ 	.word	0x00000000
        /*0060*/ 	.short	0x0003
        /*0062*/ 	.short	0x00d8
        /*0064*/ 	.byte	0x00, 0xf0, 0x21, 0x00


	//----- nvinfo : EIATTR_KPARAM_INFO
	.align		4
.L_73:
        /*0068*/ 	.byte	0x04, 0x17
        /*006a*/ 	.short	(.L_75 - .L_74)
.L_74:
        /*006c*/ 	.word	0x00000000
        /*0070*/ 	.short	0x0002
        /*0072*/ 	.short	0x0010
        /*0074*/ 	.byte	0x00, 0xf0, 0x21, 0x03


	//----- nvinfo : EIATTR_KPARAM_INFO
	.align		4
.L_75:
        /*0078*/ 	.byte	0x04, 0x17
        /*007a*/ 	.short	(.L_77 - .L_76)
.L_76:
        /*007c*/ 	.word	0x00000000
        /*0080*/ 	.short	0x0001
        /*0082*/ 	.short	0x0008
        /*0084*/ 	.byte	0x00, 0xf5, 0x21, 0x00


	//----- nvinfo : EIATTR_KPARAM_INFO
	.align		4
.L_77:
        /*0088*/ 	.byte	0x04, 0x17
        /*008a*/ 	.short	(.L_79 - .L_78)
.L_78:
        /*008c*/ 	.word	0x00000000
        /*0090*/ 	.short	0x0000
        /*0092*/ 	.short	0x0000
        /*0094*/ 	.byte	0x00, 0xf5, 0x21, 0x00


	//----- nvinfo : EIATTR_SPARSE_MMA_MASK
	.align		4
.L_79:
        /*0098*/ 	.byte	0x03, 0x50
        /*009a*/ 	.short	0x0000


	//----- nvinfo : EIATTR_MAXREG_COUNT
	.align		4
        /*009c*/ 	.byte	0x03, 0x1b
        /*009e*/ 	.short	0x00ff


	//----- nvinfo : EIATTR_MERCURY_ISA_VERSION
	.align		4
        /*00a0*/ 	.byte	0x03, 0x5f
        /*00a2*/ 	.short	0x0101


	//----- nvinfo : EIATTR_VRC_CTA_INIT_COUNT
	.align		4
        /*00a4*/ 	.byte	0x02, 0x4a
	.zero		1
	.zero		1


	//----- nvinfo : EIATTR_EXIT_INSTR_OFFSETS
	.align		4
        /*00a8*/ 	.byte	0x04, 0x1c
        /*00aa*/ 	.short	(.L_81 - .L_80)


	//   ....[0]....
.L_80:
        /*00ac*/ 	.word	0x00000080


	//   ....[1]....
        /*00b0*/ 	.word	0x00004050


	//   ....[2]....
        /*00b4*/ 	.word	0x00004590


	//   ....[3]....
        /*00b8*/ 	.word	0x00004740


	//   ....[4]....
        /*00bc*/ 	.word	0x00004b90


	//   ....[5]....
        /*00c0*/ 	.word	0x00004d20


	//   ....[6]....
        /*00c4*/ 	.word	0x00005340


	//   ....[7]....
        /*00c8*/ 	.word	0x00005640


	//   ....[8]....
        /*00cc*/ 	.word	0x00005ba0


	//   ....[9]....
        /*00d0*/ 	.word	0x00005e40


	//   ....[10]....
        /*00d4*/ 	.word	0x00006390


	//   ....[11]....
        /*00d8*/ 	.word	0x00006620


	//   ....[12]....
        /*00dc*/ 	.word	0x00006b40


	//   ....[13]....
        /*00e0*/ 	.word	0x00006d30


	//   ....[14]....
        /*00e4*/ 	.word	0x000071b0


	//   ....[15]....
        /*00e8*/ 	.word	0x00007380


	//   ....[16]....
        /*00ec*/ 	.word	0x00007870


	//   ....[17]....
        /*00f0*/ 	.word	0x00007a20


	//   ....[18]....
        /*00f4*/ 	.word	0x00007e60


	//   ....[19]....
        /*00f8*/ 	.word	0x00007fe0


	//   ....[20]....
        /*00fc*/ 	.word	0x00008520


	//   ....[21]....
        /*0100*/ 	.word	0x00008790


	//   ....[22]....
        /*0104*/ 	.word	0x00008c20


	//   ....[23]....
        /*0108*/ 	.word	0x00008e00


	//----- nvinfo : EIATTR_INDIRECT_BRANCH_TARGETS
	.align		4
.L_81:
        /*010c*/ 	.byte	0x04, 0x34
        /*010e*/ 	.short	(.L_83 - .L_82)


	//   ....[0]....
.L_82:
        /*0110*/ 	.word	.L_x_364@srel
        /*0114*/ 	.short	0x0
        /*0116*/ 	.short	0x0
        /*0118*/ 	.word	0x3
        /*011c*/ 	.word	.L_x_365@srel
        /*0120*/ 	.word	.L_x_366@srel
        /*0124*/ 	.word	.L_x_235@srel


	//   ....[1]....
        /* <DEDUP_REMOVED lines=8> */


	//   ....[2]....
        /*0144*/ 	.word	.L_x_373@srel
        /*0148*/ 	.short	0x0
        /*014a*/ 	.short	0x0
        /*014c*/ 	.word	0x3
        /*0150*/ 	.word	.L_x_374@srel
        /*0154*/ 	.word	.L_x_375@srel
        /*0158*/ 	.word	.L_x_235@srel


	//   ....[3]....
        /* <DEDUP_REMOVED lines=8> */


	//   ....[4]....
        /*0178*/ 	.word	.L_x_382@srel
        /*017c*/ 	.short	0x0
        /*017e*/ 	.short	0x0
        /*0180*/ 	.word	0x3
        /*0184*/ 	.word	.L_x_383@srel
        /*0188*/ 	.word	.L_x_384@srel
        /*018c*/ 	.word	.L_x_301@srel


	//   ....[5]....
        /* <DEDUP_REMOVED lines=8> */


	//   ....[6]....
        /*01ac*/ 	.word	.L_x_391@srel
        /*01b0*/ 	.short	0x0
        /*01b2*/ 	.short	0x0
        /*01b4*/ 	.word	0x3
        /*01b8*/ 	.word	.L_x_392@srel
        /*01bc*/ 	.word	.L_x_393@srel
        /*01c0*/ 	.word	.L_x_301@srel


	//   ....[7]....
        /*01c4*/ 	.word	.L_x_395@srel
        /*01c8*/ 	.short	0x0
        /*01ca*/ 	.short	0x0
        /*01cc*/ 	.word	0x3
        /*01d0*/ 	.word	.L_x_396@srel
        /*01d4*/ 	.word	.L_x_397@srel
        /*01d8*/ 	.word	.L_x_398@srel


	//----- nvinfo : EIATTR_CRS_STACK_SIZE
	.align		4
.L_83:
        /*01dc*/ 	.byte	0x04, 0x1e
        /*01de*/ 	.short	(.L_85 - .L_84)
.L_84:
        /*01e0*/ 	.word	0x00000000


	//----- nvinfo : EIATTR_CBANK_PARAM_SIZE
	.align		4
.L_85:
        /*01e4*/ 	.byte	0x03, 0x19
        /*01e6*/ 	.short	0x00f4


	//----- nvinfo : EIATTR_PARAM_CBANK
	.align		4
        /*01e8*/ 	.byte	0x04, 0x0a
        /*01ea*/ 	.short	(.L_87 - .L_86)
	.align		4
.L_86:
        /*01ec*/ 	.word	index@(.nv.constant0._ZN36_GLOBAL__N__2e793d29_4_k_cu_708643d618ewise_unary_kernelEPKfPfNS_7IndexerEliffff)
        /*01f0*/ 	.short	0x0380
        /*01f2*/ 	.short	0x00f4


	//----- nvinfo : EIATTR_SW_WAR
	.align		4
.L_87:
        /*01f4*/ 	.byte	0x04, 0x36
        /*01f6*/ 	.short	(.L_89 - .L_88)
.L_88:
        /*01f8*/ 	.word	0x00000008
.L_89:


//--------------------- .nv.callgraph             --------------------------
	.section	.nv.callgraph,"",@"SHT_CUDA_CALLGRAPH"
	.align	4
	.sectionentsize	8
	.align		4
        /*0000*/ 	.word	0x00000000
	.align		4
        /*0004*/ 	.word	0xffffffff
	.align		4
        /*0008*/ 	.word	0x00000000
	.align		4
        /*000c*/ 	.word	0xfffffffe
	.align		4
        /*0010*/ 	.word	0x00000000
	.align		4
        /*0014*/ 	.word	0xfffffffd
	.align		4
        /*0018*/ 	.word	0x00000000
	.align		4
        /*001c*/ 	.word	0xfffffffc


//--------------------- .nv.constant2._ZN36_GLOBAL__N__2e793d29_4_k_cu_708643d619ewise_binary_kernelEPKfS1_PfNS_7IndexerElifff --------------------------
	.section	.nv.constant2._ZN36_GLOBAL__N__2e793d29_4_k_cu_708643d619ewise_binary_kernelEPKfS1_PfNS_7IndexerElifff,"a",@progbits
	.sectionflags	@""
	.align	4
.nv.constant2._ZN36_GLOBAL__N__2e793d29_4_k_cu_708643d619ewise_binary_kernelEPKfS1_PfNS_7IndexerElifff:
        /*0000*/ 	.byte	0xe0, 0x6b, 0x00, 0x00, 0xc0, 0x6b, 0x00, 0x00, 0xa0, 0x6b, 0x00, 0x00, 0xa0, 0x6e, 0x00, 0x00
        /*0010*/ 	.byte	0xa0, 0x6c, 0x00, 0x00, 0x80, 0x6c, 0x00, 0x00, 0xa0, 0x6e, 0x00, 0x00, 0xc0, 0x76, 0x00, 0x00
        /*0020*/ 	.byte	0x40, 0x7d, 0x00, 0x00, 0x20, 0x70, 0x00, 0x00, 0xb0, 0x9a, 0x00, 0x00, 0xe0, 0x8a, 0x00, 0x00
        /*0030*/ 	.byte	0x40, 0x84, 0x00, 0x00, 0xb0, 0x9a, 0x00, 0x00, 0x30, 0xa1, 0x00, 0x00, 0x10, 0x93, 0x00, 0x00
        /*0040*/ 	.byte	0xb0, 0x9a, 0x00, 0x00


//--------------------- .nv.constant2._ZN36_GLOBAL__N__2e793d29_4_k_cu_708643d618ewise_unary_kernelEPKfPfNS_7IndexerEliffff --------------------------
	.section	.nv.constant2._ZN36_GLOBAL__N__2e793d29_4_k_cu_708643d618ewise_unary_kernelEPKfPfNS_7IndexerEliffff,"a",@progbits
	.sectionflags	@""
	.align	4
.nv.constant2._ZN36_GLOBAL__N__2e793d29_4_k_cu_708643d618ewise_unary_kernelEPKfPfNS_7IndexerEliffff:
        /*0000*/ 	.byte	0xc0, 0x37, 0x00, 0x00, 0x80, 0x37, 0x00, 0x00, 0xb0, 0x3f, 0x00, 0x00, 0x00, 0x3b, 0x00, 0x00
        /*0010*/ 	.byte	0xd0, 0x39, 0x00, 0x00, 0x40, 0x38, 0x00, 0x00, 0xb0, 0x3f, 0x00, 0x00, 0x50, 0x3d, 0x00, 0x00
        /*0020*/ 	.byte	0xd0, 0x3c, 0x00, 0x00, 0xb0, 0x3f, 0x00, 0x00, 0x80, 0x3e, 0x00, 0x00, 0x10, 0x3e, 0x00, 0x00
        /*0030*/ 	.byte	0x80, 0x3f, 0x00, 0x00, 0xb0, 0x3f, 0x00, 0x00, 0x50, 0x47, 0x00, 0x00, 0x30, 0x41, 0x00, 0x00
        /*0040*/ 	.byte	0x30, 0x7a, 0x00, 0x00, 0x50, 0x56, 0x00, 0x00, 0x50, 0x5e, 0x00, 0x00, 0x90, 0x4d, 0x00, 0x00
        /*0050*/ 	.byte	0x30, 0x7a, 0x00, 0x00, 0x40, 0x6d, 0x00, 0x00, 0xb0, 0x66, 0x00, 0x00, 0x30, 0x7a, 0x00, 0x00
        /*0060*/ 	.byte	0xf0, 0x7f, 0x00, 0x00, 0xa0, 0x87, 0x00, 0x00, 0xf0, 0x73, 0x00, 0x00


//--------------------- .text._ZN36_GLOBAL__N__2e793d29_4_k_cu_708643d619ewise_binary_kernelEPKfS1_PfNS_7IndexerElifff --------------------------
	.section	.text._ZN36_GLOBAL__N__2e793d29_4_k_cu_708643d619ewise_binary_kernelEPKfS1_PfNS_7IndexerElifff,"ax",@progbits
	.align	128
.text._ZN36_GLOBAL__N__2e793d29_4_k_cu_708643d619ewise_binary_kernelEPKfS1_PfNS_7IndexerElifff:
        .type           _ZN36_GLOBAL__N__2e793d29_4_k_cu_708643d619ewise_binary_kernelEPKfS1_PfNS_7IndexerElifff,@function
        .size           _ZN36_GLOBAL__N__2e793d29_4_k_cu_708643d619ewise_binary_kernelEPKfS1_PfNS_7IndexerElifff,(.L_x_399 - _ZN36_GLOBAL__N__2e793d29_4_k_cu_708643d619ewise_binary_kernelEPKfS1_PfNS_7IndexerElifff)
        .other          _ZN36_GLOBAL__N__2e793d29_4_k_cu_708643d619ewise_binary_kernelEPKfS1_PfNS_7IndexerElifff,@"STO_CUDA_ENTRY STV_DEFAULT"
_ZN36_GLOBAL__N__2e793d29_4_k_cu_708643d619ewise_binary_kernelEPKfS1_PfNS_7IndexerElifff:
[----:B------:R-:W-:Y:S01]  /*0000*/  LDC R1, c[0x0][0x37c] ;  /* 0x0000df00ff017b82 */ /* 0x000fe20000000800 */
[----:B------:R-:W0:Y:S07]  /*0010*/  S2R R0, SR_TID.X ;  /* 0x0000000000007919 */ /* 0x000e2e0000002100 */
[----:B------:R-:W0:Y:S01]  /*0020*/  S2UR UR4, SR_CTAID.X ;  /* 0x00000000000479c3 */ /* 0x000e220000002500 */
[----:B------:R-:W1:Y:S07]  /*0030*/  LDCU.64 UR8, c[0x0][0x460] ;  /* 0x00008c00ff0877ac */ /* 0x000e6e0008000a00 */
[----:B------:R-:W0:Y:S02]  /*0040*/  LDC R3, c[0x0][0x360] ;  /* 0x0000d800ff037b82 */ /* 0x000e240000000800 */
[----:B0-----:R-:W-:-:S05]  /*0050*/  IMAD R0, R3, UR4, R0 ;  /* 0x0000000403007c24 */ /* 0x001fca000f8e0200 */
[----:B-1----:R-:W-:-:S04]  /*0060*/  ISETP.GE.U32.AND P0, PT, R0, UR8, PT ;  /* 0x0000000800007c0c */ /* 0x002fc8000bf06070 */
[----:B------:R-:W-:-:S13]  /*0070*/  ISETP.GE.AND.EX P0, PT, RZ, UR9, PT, P0 ;  /* 0x00000009ff007c0c */ /* 0x000fda000bf06300 */
[----:B------:R-:W-:Y:S05]  /*0080*/  @P0 EXIT ;  /* 0x000000000000094d */ /* 0x000fea0003800000 */
[----:B------:R-:W0:Y:S01]  /*0090*/  LDCU UR4, c[0x0][0x398] ;  /* 0x00007300ff0477ac */ /* 0x000e220008000800 */
[----:B------:R-:W-:Y:S01]  /*00a0*/  IMAD.MOV.U32 R2, RZ, RZ, RZ ;  /* 0x000000ffff027224 */ /* 0x000fe200078e00ff */
[----:B------:R-:W1:Y:S01]  /*00b0*/  LDCU UR5, c[0x0][0x370] ;  /* 0x00006e00ff0577ac */ /* 0x000e620008000800 */
[----:B------:R-:W2:Y:S01]  /*00c0*/  LDCU.64 UR6, c[0x0][0x358] ;  /* 0x00006b00ff0677ac */ /* 0x000ea20008000a00 */
[----:B0-----:R-:W-:Y:S01]  /*00d0*/  UISETP.GE.AND UP0, UPT, UR4, 0x1, UPT ;  /* 0x000000010400788c */ /* 0x001fe2000bf06270 */
[----:B-1----:R-:W-:-:S08]  /*00e0*/  IMAD R3, R3, UR5, RZ ;  /* 0x0000000503037c24 */ /* 0x002fd0000f8e02ff */
[----:B--2---:R-:W-:Y:S05]  /*00f0*/  BRA.U !UP0, `(.L_x_0) ;  /* 0x0000006d08a07547 */ /* 0x004fea000b800000 */
[----:B------:R-:W-:Y:S02]  /*0100*/  ULOP3.LUT UR5, UR4, 0x7, URZ, 0xc0, !UPT ;  /* 0x0000000704057892 */ /* 0x000fe4000f8ec0ff */
[----:B------:R-:W-:Y:S01]  /*0110*/  ULOP3.LUT UR9, UR4, 0x3, URZ, 0xc0, !UPT ;  /* 0x0000000304097892 */ /* 0x000fe2000f8ec0ff */
[----:B------:R-:W0:Y:S01]  /*0120*/  LDCU UR16, c[0x0][0x398] ;  /* 0x00007300ff1077ac */ /* 0x000e220008000800 */
[----:B------:R-:W-:Y:S02]  /*0130*/  ULOP3.LUT UR4, UR4, 0x1, URZ, 0xc0, !UPT ;  /* 0x0000000104047892 */ /* 0x000fe4000f8ec0ff */
[----:B------:R-:W-:Y:S02]  /*0140*/  UIADD3 UR8, UPT, UPT, UR5, -0x1, URZ ;  /* 0xffffffff05087890 */ /* 0x000fe4000fffe0ff */
[----:B------:R-:W-:-:S12]  /*0150*/  UIADD3 UR10, UPT, UPT, UR9, -0x1, URZ ;  /* 0xffffffff090a7890 */ /* 0x000fd8000fffe0ff */
.L_x_108:
[----:B------:R-:W1:Y:S01]  /*0160*/  LDC R7, c[0x0][0x398] ;  /* 0x0000e600ff077b82 */ /* 0x000e620000000800 */
[----:B------:R-:W2:Y:S01]  /*0170*/  LDCU UR11, c[0x0][0x398] ;  /* 0x00007300ff0b77ac */ /* 0x000ea20008000800 */
[----:B------:R-:W-:Y:S01]  /*0180*/  CS2R R4, SRZ ;  /* 0x0000000000047805 */ /* 0x000fe2000001ff00 */
[----:B------:R-:W-:Y:S01]  /*0190*/  IMAD.MOV.U32 R21, RZ, RZ, R0 ;  /* 0x000000ffff157224 */ /* 0x000fe200078e0000 */
[----:B------:R-:W-:Y:S01]  /*01a0*/  MOV R13, R2 ;  /* 0x00000002000d7202 */ /* 0x000fe20000000f00 */
[----:B--2---:R-:W-:Y:S01]  /*01b0*/  IMAD.U32 R9, RZ, RZ, UR11 ;  /* 0x0000000bff097e24 */ /* 0x004fe2000f8e00ff */
[C---:B-1----:R-:W-:Y:S02]  /*01c0*/  ISETP.GE.U32.AND P0, PT, R7.reuse, 0x8, PT ;  /* 0x000000080700780c */ /* 0x042fe40003f06070 */
[----:B------:R-:W-:-:S05]  /*01d0*/  LOP3.LUT R6, R7, 0x7ffffff8, RZ, 0xc0, !PT ;  /* 0x7ffffff807067812 */ /* 0x000fca00078ec0ff */
[----:B------:R-:W-:-:S06]  /*01e0*/  IMAD.MOV R8, RZ, RZ, -R6 ;  /* 0x000000ffff087224 */ /* 0x000fcc00078e0a06 */
[----:B------:R-:W-:Y:S05]  /*01f0*/  @!P0 BRA `(.L_x_1) ;  /* 0x0000001c00088947 */ /* 0x000fea0003800000 */
[----:B------:R-:W-:-:S07]  /*0200*/  IADD3 R9, PT, PT, R7, -0x4, RZ ;  /* 0xfffffffc07097810 */ /* 0x000fce0007ffe0ff */
.L_x_26:
[----:B------:R-:W-:Y:S01]  /*0210*/  VIADD R7, R9, 0x3 ;  /* 0x0000000309077836 */ /* 0x000fe20000000000 */
[----:B------:R-:W-:Y:S01]  /*0220*/  UMOV UR11, 0x18 ;  /* 0x00000018000b7882 */ /* 0x000fe20000000000 */
[----:B------:R-:W-:Y:S01]  /*0230*/  VIADD R8, R8, 0x8 ;  /* 0x0000000808087836 */ /* 0x000fe20000000000 */
[----:B------:R-:W-:Y:S02]  /*0240*/  BSSY.RECONVERGENT B0, `(.L_x_2) ;  /* 0x000002e000007945 */ /* 0x000fe40003800200 */
[----:B------:R-:W-:Y:S02]  /*0250*/  LEA R7, R7, UR11, 0x3 ;  /* 0x0000000b07077c11 */ /* 0x000fe4000f8e18ff */
[----:B------:R-:W-:Y:S02]  /*0260*/  ISETP.NE.AND P6, PT, R8, RZ, PT ;  /* 0x000000ff0800720c */ /* 0x000fe40003fc5270 */
[----:B------:R-:W1:Y:S02]  /*0270*/  LDC.64 R26, c[0x0][R7+0x388] ;  /* 0x0000e200071a7b82 */ /* 0x000e640000000a00 */
[----:B-1----:R-:W-:-:S04]  /*0280*/  LOP3.LUT R6, R13, R27, RZ, 0xfc, !PT ;  /* 0x0000001b0d067212 */ /* 0x002fc800078efcff */
[----:B------:R-:W-:-:S13]  /*0290*/  ISETP.NE.U32.AND P1, PT, R6, RZ, PT ;  /* 0x000000ff0600720c */ /* 0x000fda0003f25070 */
[----:B------:R-:W-:Y:S05]  /*02a0*/  @P1 BRA `(.L_x_3) ;  /* 0x00000000005c1947 */ /* 0x000fea0003800000 */
[----:B------:R-:W1:Y:S01]  /*02b0*/  I2F.U32.RP R6, R26 ;  /* 0x0000001a00067306 */ /* 0x000e620000209000 */
[----:B------:R-:W-:Y:S01]  /*02c0*/  IMAD.MOV R13, RZ, RZ, -R26 ;  /* 0x000000ffff0d7224 */ /* 0x000fe200078e0a1a */
[----:B------:R-:W-:Y:S01]  /*02d0*/  ISETP.NE.U32.AND P3, PT, R26, RZ, PT ;  /* 0x000000ff1a00720c */ /* 0x000fe20003f65070 */
[----:B------:R-:W-:-:S05]  /*02e0*/  HFMA2 R29, -RZ, RZ, 0, 0 ;  /* 0x00000000ff1d7431 */ /* 0x000fca00000001ff */
[----:B-1----:R-:W1:Y:S02]  /*02f0*/  MUFU.RCP R6, R6 ;  /* 0x0000000600067308 */ /* 0x002e640000001000 */
[----:B-1----:R-:W-:-:S06]  /*0300*/  IADD3 R10, PT, PT, R6, 0xffffffe, RZ ;  /* 0x0ffffffe060a7810 */ /* 0x002fcc0007ffe0ff */
[----:B------:R1:W2:Y:S02]  /*0310*/  F2I.FTZ.U32.TRUNC.NTZ R11, R10 ;  /* 0x0000000a000b7305 */ /* 0x0002a4000021f000 */
[----:B-1----:R-:W-:Y:S02]  /*0320*/  IMAD.MOV.U32 R10, RZ, RZ, RZ ;  /* 0x000000ffff0a7224 */ /* 0x002fe400078e00ff */
[----:B--2---:R-:W-:-:S04]  /*0330*/  IMAD R13, R13, R11, RZ ;  /* 0x0000000b0d0d7224 */ /* 0x004fc800078e02ff */
[----:B------:R-:W-:-:S06]  /*0340*/  IMAD.HI.U32 R12, R11, R13, R10 ;  /* 0x0000000d0b0c7227 */ /* 0x000fcc00078e000a */
[----:B------:R-:W-:-:S05]  /*0350*/  IMAD.HI.U32 R28, R12, R21, RZ ;  /* 0x000000150c1c7227 */ /* 0x000fca00078e00ff */
[----:B------:R-:W-:-:S05]  /*0360*/  IADD3 R11, PT, PT, -R28, RZ, RZ ;  /* 0x000000ff1c0b7210 */ /* 0x000fca0007ffe1ff */
[----:B------:R-:W-:-:S05]  /*0370*/  IMAD R11, R26, R11, R21 ;  /* 0x0000000b1a0b7224 */ /* 0x000fca00078e0215 */
[----:B------:R-:W-:-:S13]  /*0380*/  ISETP.GE.U32.AND P1, PT, R11, R26, PT ;  /* 0x0000001a0b00720c */ /* 0x000fda0003f26070 */
[----:B------:R-:W-:Y:S02]  /*0390*/  @P1 IMAD.IADD R11, R11, 0x1, -R26 ;  /* 0x000000010b0b1824 */ /* 0x000fe400078e0a1a */
[----:B------:R-:W-:-:S03]  /*03a0*/  @P1 VIADD R28, R28, 0x1 ;  /* 0x000000011c1c1836 */ /* 0x000fc60000000000 */
[----:B------:R-:W-:Y:S01]  /*03b0*/  ISETP.GE.U32.AND P2, PT, R11, R26, PT ;  /* 0x0000001a0b00720c */ /* 0x000fe20003f46070 */
[----:B------:R-:W-:-:S12]  /*03c0*/  IMAD.MOV.U32 R11, RZ, RZ, RZ ;  /* 0x000000ffff0b7224 */ /* 0x000fd800078e00ff */
[----:B------:R-:W-:Y:S02]  /*03d0*/  @P2 IADD3 R28, PT, PT, R28, 0x1, RZ ;  /* 0x000000011c1c2810 */ /* 0x000fe40007ffe0ff */
[----:B------:R-:W-:-:S05]  /*03e0*/  @!P3 LOP3.LUT R28, RZ, R26, RZ, 0x33, !PT ;  /* 0x0000001aff1cb212 */ /* 0x000fca00078e33ff */
[----:B------:R-:W-:-:S04]  /*03f0*/  IMAD.MOV R31, RZ, RZ, -R28 ;  /* 0x000000ffff1f7224 */ /* 0x000fc800078e0a1c */
[----:B------:R-:W-:Y:S01]  /*0400*/  IMAD R31, R26, R31, R21 ;  /* 0x0000001f1a1f7224 */ /* 0x000fe200078e0215 */
[----:B------:R-:W-:Y:S06]  /*0410*/  BRA `(.L_x_4) ;  /* 0x0000000000407947 */ /* 0x000fec0003800000 */
.L_x_3:
[----:B------:R-:W-:Y:S01]  /*0420*/  IMAD.MOV.U32 R20, RZ, RZ, R21 ;  /* 0x000000ffff147224 */ /* 0x000fe200078e0015 */
[----:B------:R-:W-:Y:S01]  /*0430*/  MOV R11, R26 ;  /* 0x0000001a000b7202 */ /* 0x000fe20000000f00 */
[----:B------:R-:W-:Y:S01]  /*0440*/  IMAD.MOV.U32 R18, RZ, RZ, R13 ;  /* 0x000000ffff127224 */ /* 0x000fe200078e000d */
[----:B------:R-:W-:Y:S01]  /*0450*/  MOV R6, 0x480 ;  /* 0x0000048000067802 */ /* 0x000fe20000000f00 */
[----:B------:R-:W-:-:S07]  /*0460*/  IMAD.MOV.U32 R10, RZ, RZ, R27 ;  /* 0x000000ffff0a7224 */ /* 0x000fce00078e001b */
[----:B0-----:R-:W-:Y:S05]  /*0470*/  CALL.REL.NOINC `($__internal_0_$__cuda_sm20_div_s64) ;  /* 0x000000a000d47944 */ /* 0x001fea0003c00000 */
[-C--:B------:R-:W-:Y:S01]  /*0480*/  IADD3 R19, P1, PT, RZ, -R14.reuse, RZ ;  /* 0x8000000eff137210 */ /* 0x080fe20007f3e0ff */
[--C-:B------:R-:W-:Y:S01]  /*0490*/  IMAD.MOV.U32 R29, RZ, RZ, R15.reuse ;  /* 0x000000ffff1d7224 */ /* 0x100fe200078e000f */
[----:B------:R-:W-:Y:S02]  /*04a0*/  MOV R12, R21 ;  /* 0x00000015000c7202 */ /* 0x000fe40000000f00 */
[----:B------:R-:W-:Y:S01]  /*04b0*/  MOV R28, R14 ;  /* 0x0000000e001c7202 */ /* 0x000fe20000000f00 */
[----:B------:R-:W-:Y:S02]  /*04c0*/  IMAD.X R17, RZ, RZ, ~R15, P1 ;  /* 0x000000ffff117224 */ /* 0x000fe400008e0e0f */
[----:B------:R-:W-:-:S04]  /*04d0*/  IMAD.WIDE.U32 R10, R26, R19, R12 ;  /* 0x000000131a0a7225 */ /* 0x000fc800078e000c */
[----:B------:R-:W-:Y:S02]  /*04e0*/  IMAD R17, R17, R26, RZ ;  /* 0x0000001a11117224 */ /* 0x000fe400078e02ff */
[----:B------:R-:W-:Y:S02]  /*04f0*/  IMAD.MOV.U32 R31, RZ, RZ, R10 ;  /* 0x000000ffff1f7224 */ /* 0x000fe400078e000a */
[----:B------:R-:W-:-:S04]  /*0500*/  IMAD R17, R27, R19, R17 ;  /* 0x000000131b117224 */ /* 0x000fc800078e0211 */
[----:B------:R-:W-:-:S07]  /*0510*/  IMAD.IADD R11, R11, 0x1, R17 ;  /* 0x000000010b0b7824 */ /* 0x000fce00078e0211 */
.L_x_4:
[----:B0-----:R-:W-:Y:S05]  /*0520*/  BSYNC.RECONVERGENT B0 ;  /* 0x0000000000007941 */ /* 0x001fea0003800200 */
.L_x_2:
[----:B------:R-:W-:Y:S01]  /*0530*/  VIADD R13, R9, 0x2 ;  /* 0x00000002090d7836 */ /* 0x000fe20000000000 */
[----:B------:R-:W-:Y:S01]  /*0540*/  UMOV UR11, 0x18 ;  /* 0x00000018000b7882 */ /* 0x000fe20000000000 */
[----:B------:R-:W0:Y:S01]  /*0550*/  LDC.64 R6, c[0x0][R7+0x3c8] ;  /* 0x0000f20007067b82 */ /* 0x000e220000000a00 */
[----:B------:R-:W-:Y:S02]  /*0560*/  BSSY.RECONVERGENT B0, `(.L_x_5) ;  /* 0x0000033000007945 */ /* 0x000fe40003800200 */
[----:B------:R-:W-:-:S05]  /*0570*/  LEA R13, R13, UR11, 0x3 ;  /* 0x0000000b0d0d7c11 */ /* 0x000fca000f8e18ff */
[----:B------:R-:W1:Y:S01]  /*0580*/  LDC.64 R26, c[0x0][R13+0x388] ;  /* 0x0000e2000d1a7b82 */ /* 0x000e620000000a00 */
[-C--:B0-----:R-:W-:Y:S02]  /*0590*/  IMAD R12, R7, R31.reuse, RZ ;  /* 0x0000001f070c7224 */ /* 0x081fe400078e02ff */
[----:B------:R-:W-:-:S04]  /*05a0*/  IMAD.WIDE.U32 R30, R6, R31, R4 ;  /* 0x0000001f061e7225 */ /* 0x000fc800078e0004 */
[----:B------:R-:W-:Y:S01]  /*05b0*/  IMAD R5, R6, R11, R12 ;  /* 0x0000000b06057224 */ /* 0x000fe200078e020c */
[----:B-1----:R-:W-:-:S04]  /*05c0*/  LOP3.LUT R10, R29, R27, RZ, 0xfc, !PT ;  /* 0x0000001b1d0a7212 */ /* 0x002fc800078efcff */
[----:B------:R-:W-:Y:S02]  /*05d0*/  IADD3 R5, PT, PT, R31, R5, RZ ;  /* 0x000000051f057210 */ /* 0x000fe40007ffe0ff */
[----:B------:R-:W-:-:S13]  /*05e0*/  ISETP.NE.U32.AND P1, PT, R10, RZ, PT ;  /* 0x000000ff0a00720c */ /* 0x000fda0003f25070 */
[----:B------:R-:W-:Y:S05]  /*05f0*/  @P1 BRA `(.L_x_6) ;  /* 0x0000000000601947 */ /* 0x000fea0003800000 */
[----:B------:R-:W0:Y:S01]  /*0600*/  I2F.U32.RP R4, R26 ;  /* 0x0000001a00047306 */ /* 0x000e220000209000 */
[----:B------:R-:W-:Y:S01]  /*0610*/  IMAD.MOV R11, RZ, RZ, -R26 ;  /* 0x000000ffff0b7224 */ /* 0x000fe200078e0a1a */
[----:B------:R-:W-:Y:S01]  /*0620*/  ISETP.NE.U32.AND P3, PT, R26, RZ, PT ;  /* 0x000000ff1a00720c */ /* 0x000fe20003f65070 */
[----:B------:R-:W-:-:S05]  /*0630*/  IMAD.MOV.U32 R29, RZ, RZ, RZ ;  /* 0x000000ffff1d7224 */ /* 0x000fca00078e00ff */
[----:B0-----:R-:W0:Y:S02]  /*0640*/  MUFU.RCP R4, R4 ;  /* 0x0000000400047308 */ /* 0x001e240000001000 */
[----:B0-----:R-:W-:-:S06]  /*0650*/  VIADD R6, R4, 0xffffffe ;  /* 0x0ffffffe04067836 */ /* 0x001fcc0000000000 */
[----:B------:R0:W1:Y:S02]  /*0660*/  F2I.FTZ.U32.TRUNC.NTZ R7, R6 ;  /* 0x0000000600077305 */ /* 0x000064000021f000 */
[----:B0-----:R-:W-:Y:S02]  /*0670*/  HFMA2 R6, -RZ, RZ, 0, 0 ;  /* 0x00000000ff067431 */ /* 0x001fe400000001ff */
[----:B-1----:R-:W-:-:S04]  /*0680*/  IMAD R11, R11, R7, RZ ;  /* 0x000000070b0b7224 */ /* 0x002fc800078e02ff */
[----:B------:R-:W-:-:S06]  /*0690*/  IMAD.HI.U32 R7, R7, R11, R6 ;  /* 0x0000000b07077227 */ /* 0x000fcc00078e0006 */
[----:B------:R-:W-:-:S04]  /*06a0*/  IMAD.HI.U32 R7, R7, R28, RZ ;  /* 0x0000001c07077227 */ /* 0x000fc800078e00ff */
[----:B------:R-:W-:-:S04]  /*06b0*/  IMAD.MOV R11, RZ, RZ, -R7 ;  /* 0x000000ffff0b7224 */ /* 0x000fc800078e0a07 */
[----:B------:R-:W-:-:S05]  /*06c0*/  IMAD R11, R26, R11, R28 ;  /* 0x0000000b1a0b7224 */ /* 0x000fca00078e021c */
[----:B------:R-:W-:-:S13]  /*06d0*/  ISETP.GE.U32.AND P1, PT, R11, R26, PT ;  /* 0x0000001a0b00720c */ /* 0x000fda0003f26070 */
[----:B------:R-:W-:Y:S01]  /*06e0*/  @P1 IMAD.IADD R11, R11, 0x1, -R26 ;  /* 0x000000010b0b1824 */ /* 0x000fe200078e0a1a */
[----:B------:R-:W-:-:S04]  /*06f0*/  @P1 IADD3 R7, PT, PT, R7, 0x1, RZ ;  /* 0x0000000107071810 */ /* 0x000fc80007ffe0ff */
[----:B------:R-:W-:Y:S02]  /*0700*/  ISETP.GE.U32.AND P2, PT, R11, R26, PT ;  /* 0x0000001a0b00720c */ /* 0x000fe40003f46070 */
[----:B------:R-:W-:-:S11]  /*0710*/  MOV R11, RZ ;  /* 0x000000ff000b7202 */ /* 0x000fd60000000f00 */
[----:B------:R-:W-:Y:S01]  /*0720*/  @P2 VIADD R7, R7, 0x1 ;  /* 0x0000000107072836 */ /* 0x000fe20000000000 */
[----:B------:R-:W-:-:S05]  /*0730*/  @!P3 LOP3.LUT R7, RZ, R26, RZ, 0x33, !PT ;  /* 0x0000001aff07b212 */ /* 0x000fca00078e33ff */
[----:B------:R-:W-:-:S04]  /*0740*/  IMAD.MOV R17, RZ, RZ, -R7 ;  /* 0x000000ffff117224 */ /* 0x000fc800078e0a07 */
[----:B------:R-:W-:Y:S02]  /*0750*/  IMAD R17, R26, R17, R28 ;  /* 0x000000111a117224 */ /* 0x000fe400078e021c */
[----:B------:R-:W-:Y:S01]  /*0760*/  IMAD.MOV.U32 R28, RZ, RZ, R7 ;  /* 0x000000ffff1c7224 */ /* 0x000fe200078e0007 */
[----:B------:R-:W-:Y:S06]  /*0770*/  BRA `(.L_x_7) ;  /* 0x0000000000447947 */ /* 0x000fec0003800000 */
.L_x_6:
[----:B------:R-:W-:Y:S01]  /*0780*/  MOV R20, R28 ;  /* 0x0000001c00147202 */ /* 0x000fe20000000f00 */
[----:B------:R-:W-:Y:S01]  /*0790*/  IMAD.MOV.U32 R18, RZ, RZ, R29 ;  /* 0x000000ffff127224 */ /* 0x000fe200078e001d */
[----:B------:R-:W-:Y:S01]  /*07a0*/  MOV R10, R27 ;  /* 0x0000001b000a7202 */ /* 0x000fe20000000f00 */
[----:B------:R-:W-:Y:S01]  /*07b0*/  IMAD.MOV.U32 R11, RZ, RZ, R26 ;  /* 0x000000ffff0b7224 */ /* 0x000fe200078e001a */
[----:B------:R-:W-:-:S07]  /*07c0*/  MOV R6, 0x7e0 ;  /* 0x000007e000067802 */ /* 0x000fce0000000f00 */
[----:B------:R-:W-:Y:S05]  /*07d0*/  CALL.REL.NOINC `($__internal_0_$__cuda_sm20_div_s64) ;  /* 0x0000009c00fc7944 */ /* 0x000fea0003c00000 */
[-C--:B------:R-:W-:Y:S01]  /*07e0*/  IADD3 R17, P1, PT, RZ, -R14.reuse, RZ ;  /* 0x8000000eff117210 */ /* 0x080fe20007f3e0ff */
[----:B------:R-:W-:Y:S01]  /*07f0*/  IMAD.MOV.U32 R6, RZ, RZ, R28 ;  /* 0x000000ffff067224 */ /* 0x000fe200078e001c */
[----:B------:R-:W-:Y:S01]  /*0800*/  MOV R7, R29 ;  /* 0x0000001d00077202 */ /* 0x000fe20000000f00 */
[--C-:B------:R-:W-:Y:S01]  /*0810*/  IMAD.MOV.U32 R29, RZ, RZ, R15.reuse ;  /* 0x000000ffff1d7224 */ /* 0x100fe200078e000f */
[----:B------:R-:W-:Y:S01]  /*0820*/  MOV R28, R14 ;  /* 0x0000000e001c7202 */ /* 0x000fe20000000f00 */
[----:B------:R-:W-:Y:S02]  /*0830*/  IMAD.X R11, RZ, RZ, ~R15, P1 ;  /* 0x000000ffff0b7224 */ /* 0x000fe400008e0e0f */
[----:B------:R-:W-:-:S04]  /*0840*/  IMAD.WIDE.U32 R6, R26, R17, R6 ;  /* 0x000000111a067225 */ /* 0x000fc800078e0006 */
[----:B------:R-:W-:-:S04]  /*0850*/  IMAD R11, R11, R26, RZ ;  /* 0x0000001a0b0b7224 */ /* 0x000fc800078e02ff */
[----:B------:R-:W-:Y:S02]  /*0860*/  IMAD R11, R27, R17, R11 ;  /* 0x000000111b0b7224 */ /* 0x000fe400078e020b */
[----:B------:R-:W-:Y:S02]  /*0870*/  IMAD.MOV.U32 R17, RZ, RZ, R6 ;  /* 0x000000ffff117224 */ /* 0x000fe400078e0006 */
[----:B------:R-:W-:-:S07]  /*0880*/  IMAD.IADD R11, R7, 0x1, R11 ;  /* 0x00000001070b7824 */ /* 0x000fce00078e020b */
.L_x_7:
[----:B------:R-:W-:Y:S05]  /*0890*/  BSYNC.RECONVERGENT B0 ;  /* 0x0000000000007941 */ /* 0x000fea0003800200 */
.L_x_5:
[----:B------:R-:W-:Y:S01]  /*08a0*/  VIADD R4, R9, 0x1 ;  /* 0x0000000109047836 */ /* 0x000fe20000000000 */
[----:B------:R-:W-:Y:S01]  /*08b0*/  UMOV UR11, 0x18 ;  /* 0x00000018000b7882 */ /* 0x000fe20000000000 */
[----:B------:R-:W0:Y:S01]  /*08c0*/  LDC.64 R6, c[0x0][R13+0x3c8] ;  /* 0x0000f2000d067b82 */ /* 0x000e220000000a00 */
[----:B------:R-:W-:Y:S01]  /*08d0*/  MOV R31, R5 ;  /* 0x00000005001f7202 */ /* 0x000fe20000000f00 */
[----:B------:R-:W-:Y:S01]  /*08e0*/  BSSY.RECONVERGENT B0, `(.L_x_8) ;  /* 0x0000033000007945 */ /* 0x000fe20003800200 */
[----:B------:R-:W-:-:S05]  /*08f0*/  LEA R4, R4, UR11, 0x3 ;  /* 0x0000000b04047c11 */ /* 0x000fca000f8e18ff */
[----:B------:R-:W1:Y:S01]  /*0900*/  LDC.64 R26, c[0x0][R4+0x388] ;  /* 0x0000e200041a7b82 */ /* 0x000e620000000a00 */
[-C--:B0-----:R-:W-:Y:S02]  /*0910*/  IMAD R7, R7, R17.reuse, RZ ;  /* 0x0000001107077224 */ /* 0x081fe400078e02ff */
[----:B------:R-:W-:-:S04]  /*0920*/  IMAD.WIDE.U32 R30, R6, R17, R30 ;  /* 0x00000011061e7225 */ /* 0x000fc800078e001e */
[----:B------:R-:W-:Y:S01]  /*0930*/  IMAD R7, R6, R11, R7 ;  /* 0x0000000b06077224 */ /* 0x000fe200078e0207 */
[----:B-1----:R-:W-:-:S03]  /*0940*/  LOP3.LUT R10, R29, R27, RZ, 0xfc, !PT ;  /* 0x0000001b1d0a7212 */ /* 0x002fc600078efcff */
[----:B------:R-:W-:Y:S01]  /*0950*/  IMAD.IADD R7, R31, 0x1, R7 ;  /* 0x000000011f077824 */ /* 0x000fe200078e0207 */
[----:B------:R-:W-:-:S13]  /*0960*/  ISETP.NE.U32.AND P1, PT, R10, RZ, PT ;  /* 0x000000ff0a00720c */ /* 0x000fda0003f25070 */
[----:B------:R-:W-:Y:S05]  /*0970*/  @P1 BRA `(.L_x_9) ;  /* 0x0000000000601947 */ /* 0x000fea0003800000 */
[----:B------:R-:W0:Y:S01]  /*0980*/  I2F.U32.RP R5, R26 ;  /* 0x0000001a00057306 */ /* 0x000e220000209000 */
[----:B------:R-:W-:Y:S01]  /*0990*/  IADD3 R13, PT, PT, RZ, -R26, RZ ;  /* 0x8000001aff0d7210 */ /* 0x000fe20007ffe0ff */
[----:B------:R-:W-:Y:S01]  /*09a0*/  HFMA2 R29, -RZ, RZ, 0, 0 ;  /* 0x00000000ff1d7431 */ /* 0x000fe200000001ff */
[----:B------:R-:W-:-:S05]  /*09b0*/  ISETP.NE.U32.AND P3, PT, R26, RZ, PT ;  /* 0x000000ff1a00720c */ /* 0x000fca0003f65070 */
[----:B0-----:R-:W0:Y:S02]  /*09c0*/  MUFU.RCP R5, R5 ;  /* 0x0000000500057308 */ /* 0x001e240000001000 */
[----:B0-----:R-:W-:-:S06]  /*09d0*/  VIADD R10, R5, 0xffffffe ;  /* 0x0ffffffe050a7836 */ /* 0x001fcc0000000000 */
[----:B------:R0:W1:Y:S02]  /*09e0*/  F2I.FTZ.U32.TRUNC.NTZ R11, R10 ;  /* 0x0000000a000b7305 */ /* 0x000064000021f000 */
[----:B0-----:R-:W-:Y:S02]  /*09f0*/  IMAD.MOV.U32 R10, RZ, RZ, RZ ;  /* 0x000000ffff0a7224 */ /* 0x001fe400078e00ff */
[----:B-1----:R-:W-:-:S04]  /*0a00*/  IMAD R13, R13, R11, RZ ;  /* 0x0000000b0d0d7224 */ /* 0x002fc800078e02ff */
[----:B------:R-:W-:-:S06]  /*0a10*/  IMAD.HI.U32 R11, R11, R13, R10 ;  /* 0x0000000d0b0b7227 */ /* 0x000fcc00078e000a */
[----:B------:R-:W-:-:S04]  /*0a20*/  IMAD.HI.U32 R11, R11, R28, RZ ;  /* 0x0000001c0b0b7227 */ /* 0x000fc800078e00ff */
[----:B------:R-:W-:-:S04]  /*0a30*/  IMAD.MOV R13, RZ, RZ, -R11 ;  /* 0x000000ffff0d7224 */ /* 0x000fc800078e0a0b */
[----:B------:R-:W-:-:S05]  /*0a40*/  IMAD R13, R26, R13, R28 ;  /* 0x0000000d1a0d7224 */ /* 0x000fca00078e021c */
[----:B------:R-:W-:-:S13]  /*0a50*/  ISETP.GE.U32.AND P1, PT, R13, R26, PT ;  /* 0x0000001a0d00720c */ /* 0x000fda0003f26070 */
[----:B------:R-:W-:Y:S01]  /*0a60*/  @P1 IADD3 R13, PT, PT, -R26, R13, RZ ;  /* 0x0000000d1a0d1210 */ /* 0x000fe20007ffe1ff */
[----:B------:R-:W-:-:S03]  /*0a70*/  @P1 VIADD R11, R11, 0x1 ;  /* 0x000000010b0b1836 */ /* 0x000fc60000000000 */
[----:B------:R-:W-:Y:S01]  /*0a80*/  ISETP.GE.U32.AND P2, PT, R13, R26, PT ;  /* 0x0000001a0d00720c */ /* 0x000fe20003f46070 */
[----:B------:R-:W-:-:S12]  /*0a90*/  IMAD.MOV.U32 R13, RZ, RZ, RZ ;  /* 0x000000ffff0d7224 */ /* 0x000fd800078e00ff */
[----:B------:R-:W-:Y:S01]  /*0aa0*/  @P2 VIADD R11, R11, 0x1 ;  /* 0x000000010b0b2836 */ /* 0x000fe20000000000 */
[----:B------:R-:W-:-:S04]  /*0ab0*/  @!P3 LOP3.LUT R11, RZ, R26, RZ, 0x33, !PT ;  /* 0x0000001aff0bb212 */ /* 0x000fc800078e33ff */
[----:B------:R-:W-:-:S05]  /*0ac0*/  IADD3 R17, PT, PT, -R11, RZ, RZ ;  /* 0x000000ff0b117210 */ /* 0x000fca0007ffe1ff */
[----:B------:R-:W-:Y:S02]  /*0ad0*/  IMAD R17, R26, R17, R28 ;  /* 0x000000111a117224 */ /* 0x000fe400078e021c */
[----:B------:R-:W-:Y:S01]  /*0ae0*/  IMAD.MOV.U32 R28, RZ, RZ, R11 ;  /* 0x000000ffff1c7224 */ /* 0x000fe200078e000b */
[----:B------:R-:W-:Y:S06]  /*0af0*/  BRA `(.L_x_10) ;  /* 0x0000000000447947 */ /* 0x000fec0003800000 */
.L_x_9:
[----:B------:R-:W-:Y:S01]  /*0b00*/  IMAD.MOV.U32 R20, RZ, RZ, R28 ;  /* 0x000000ffff147224 */ /* 0x000fe200078e001c */
[----:B------:R-:W-:Y:S01]  /*0b10*/  MOV R11, R26 ;  /* 0x0000001a000b7202 */ /* 0x000fe20000000f00 */
[----:B------:R-:W-:Y:S01]  /*0b20*/  IMAD.MOV.U32 R18, RZ, RZ, R29 ;  /* 0x000000ffff127224 */ /* 0x000fe200078e001d */
[----:B------:R-:W-:Y:S01]  /*0b30*/  MOV R6, 0xb60 ;  /* 0x00000b6000067802 */ /* 0x000fe20000000f00 */
[----:B------:R-:W-:-:S07]  /*0b40*/  IMAD.MOV.U32 R10, RZ, RZ, R27 ;  /* 0x000000ffff0a7224 */ /* 0x000fce00078e001b */
[----:B------:R-:W-:Y:S05]  /*0b50*/  CALL.REL.NOINC `($__internal_0_$__cuda_sm20_div_s64) ;  /* 0x0000009c001c7944 */ /* 0x000fea0003c00000 */
[----:B------:R-:W-:Y:S01]  /*0b60*/  IADD3 R13, P1, PT, RZ, -R14, RZ ;  /* 0x8000000eff0d7210 */ /* 0x000fe20007f3e0ff */
[----:B------:R-:W-:Y:S01]  /*0b70*/  IMAD.MOV.U32 R11, RZ, RZ, R29 ;  /* 0x000000ffff0b7224 */ /* 0x000fe200078e001d */
[----:B------:R-:W-:Y:S01]  /*0b80*/  MOV R10, R28 ;  /* 0x0000001c000a7202 */ /* 0x000fe20000000f00 */
[----:B------:R-:W-:Y:S02]  /*0b90*/  IMAD.MOV.U32 R28, RZ, RZ, R14 ;  /* 0x000000ffff1c7224 */ /* 0x000fe400078e000e */
[----:B------:R-:W-:Y:S02]  /*0ba0*/  IMAD.X R5, RZ, RZ, ~R15, P1 ;  /* 0x000000ffff057224 */ /* 0x000fe400008e0e0f */
[----:B------:R-:W-:-:S04]  /*0bb0*/  IMAD.WIDE.U32 R10, R26, R13, R10 ;  /* 0x0000000d1a0a7225 */ /* 0x000fc800078e000a */
[----:B------:R-:W-:Y:S02]  /*0bc0*/  IMAD R5, R5, R26, RZ ;  /* 0x0000001a05057224 */ /* 0x000fe400078e02ff */
[----:B------:R-:W-:Y:S02]  /*0bd0*/  IMAD.MOV.U32 R17, RZ, RZ, R10 ;  /* 0x000000ffff117224 */ /* 0x000fe400078e000a */
[----:B------:R-:W-:Y:S02]  /*0be0*/  IMAD R5, R27, R13, R5 ;  /* 0x0000000d1b057224 */ /* 0x000fe400078e0205 */
[----:B------:R-:W-:-:S03]  /*0bf0*/  IMAD.MOV.U32 R29, RZ, RZ, R15 ;  /* 0x000000ffff1d7224 */ /* 0x000fc600078e000f */
[----:B------:R-:W-:-:S07]  /*0c00*/  IADD3 R13, PT, PT, R11, R5, RZ ;  /* 0x000000050b0d7210 */ /* 0x000fce0007ffe0ff */
.L_x_10:
[----:B------:R-:W-:Y:S05]  /*0c10*/  BSYNC.RECONVERGENT B0 ;  /* 0x0000000000007941 */ /* 0x000fea0003800200 */
.L_x_8:
[----:B------:R-:W-:Y:S01]  /*0c20*/  UMOV UR11, 0x18 ;  /* 0x00000018000b7882 */ /* 0x000fe20000000000 */
[----:B------:R-:W0:Y:S01]  /*0c30*/  LDC.64 R10, c[0x0][R4+0x3c8] ;  /* 0x0000f200040a7b82 */ /* 0x000e220000000a00 */
[----:B------:R-:W-:Y:S01]  /*0c40*/  LEA R5, R9, UR11, 0x3 ;  /* 0x0000000b09057c11 */ /* 0x000fe2000f8e18ff */
[----:B------:R-:W-:Y:S01]  /*0c50*/  BSSY.RECONVERGENT B0, `(.L_x_11) ;  /* 0x0000033000007945 */ /* 0x000fe20003800200 */
[----:B------:R-:W-:-:S05]  /*0c60*/  MOV R6, R30 ;  /* 0x0000001e00067202 */ /* 0x000fca0000000f00 */
        /* <DEDUP_REMOVED lines=11> */
[----:B------:R-:W-:Y:S01]  /*0d20*/  ISETP.NE.U32.AND P3, PT, R26, RZ, PT ;  /* 0x000000ff1a00720c */ /* 0x000fe20003f65070 */
[----:B------:R-:W-:-:S04]  /*0d30*/  IMAD.MOV.U32 R13, RZ, RZ, RZ ;  /* 0x000000ffff0d7224 */ /* 0x000fc800078e00ff */
        /* <DEDUP_REMOVED lines=12> */
[----:B------:R-:W-:-:S13]  /*0e00*/  ISETP.GE.U32.AND P2, PT, R11, R26, PT ;  /* 0x0000001a0b00720c */ /* 0x000fda0003f46070 */
[----:B------:R-:W-:Y:S01]  /*0e10*/  @P2 VIADD R7, R7, 0x1 ;  /* 0x0000000107072836 */ /* 0x000fe20000000000 */
[----:B------:R-:W-:-:S04]  /*0e20*/  @!P3 LOP3.LUT R7, RZ, R26, RZ, 0x33, !PT ;  /* 0x0000001aff07b212 */ /* 0x000fc800078e33ff */
[----:B------:R-:W-:-:S05]  /*0e30*/  IADD3 R17, PT, PT, -R7, RZ, RZ ;  /* 0x000000ff07117210 */ /* 0x000fca0007ffe1ff */
[----:B------:R-:W-:Y:S02]  /*0e40*/  IMAD R17, R26, R17, R28 ;  /* 0x000000111a117224 */ /* 0x000fe400078e021c */
[----:B------:R-:W-:Y:S01]  /*0e50*/  IMAD.MOV.U32 R28, RZ, RZ, R7 ;  /* 0x000000ffff1c7224 */ /* 0x000fe200078e0007 */
[----:B------:R-:W-:Y:S06]  /*0e60*/  BRA `(.L_x_13) ;  /* 0x0000000000447947 */ /* 0x000fec0003800000 */
.L_x_12:
        /* <DEDUP_REMOVED lines=17> */
.L_x_13:
[----:B------:R-:W-:Y:S05]  /*0f80*/  BSYNC.RECONVERGENT B0 ;  /* 0x0000000000007941 */ /* 0x000fea0003800200 */
.L_x_11:
[----:B------:R-:W-:Y:S01]  /*0f90*/  IADD3 R7, PT, PT, R9, -0x1, RZ ;  /* 0xffffffff09077810 */ /* 0x000fe20007ffe0ff */
[----:B------:R-:W-:Y:S01]  /*0fa0*/  UMOV UR11, 0x18 ;  /* 0x00000018000b7882 */ /* 0x000fe20000000000 */
[----:B------:R-:W0:Y:S01]  /*0fb0*/  LDC.64 R10, c[0x0][R5+0x3c8] ;  /* 0x0000f200050a7b82 */ /* 0x000e220000000a00 */
[----:B------:R-:W-:Y:S01]  /*0fc0*/  IMAD.MOV.U32 R31, RZ, RZ, R4 ;  /* 0x000000ffff1f7224 */ /* 0x000fe200078e0004 */
[----:B------:R-:W-:Y:S01]  /*0fd0*/  LEA R7, R7, UR11, 0x3 ;  /* 0x0000000b07077c11 */ /* 0x000fe2000f8e18ff */
[----:B------:R-:W-:Y:S05]  /*0fe0*/  BSSY.RECONVERGENT B0, `(.L_x_14) ;  /* 0x0000032000007945 */ /* 0x000fea0003800200 */
[----:B------:R-:W1:Y:S01]  /*0ff0*/  LDC.64 R26, c[0x0][R7+0x388] ;  /* 0x0000e200071a7b82 */ /* 0x000e620000000a00 */
[----:B0-----:R-:W-:-:S02]  /*1000*/  IMAD R11, R11, R17, RZ ;  /* 0x000000110b0b7224 */ /* 0x001fc400078e02ff */
[----:B------:R-:W-:-:S04]  /*1010*/  IMAD.WIDE.U32 R30, R10, R17, R30 ;  /* 0x000000110a1e7225 */ /* 0x000fc800078e001e */
[----:B------:R-:W-:Y:S01]  /*1020*/  IMAD R11, R10, R13, R11 ;  /* 0x0000000d0a0b7224 */ /* 0x000fe200078e020b */
[----:B-1----:R-:W-:-:S03]  /*1030*/  LOP3.LUT R6, R29, R27, RZ, 0xfc, !PT ;  /* 0x0000001b1d067212 */ /* 0x002fc600078efcff */
[----:B------:R-:W-:Y:S01]  /*1040*/  IMAD.IADD R4, R31, 0x1, R11 ;  /* 0x000000011f047824 */ /* 0x000fe200078e020b */
[----:B------:R-:W-:-:S13]  /*1050*/  ISETP.NE.U32.AND P1, PT, R6, RZ, PT ;  /* 0x000000ff0600720c */ /* 0x000fda0003f25070 */
[----:B------:R-:W-:Y:S05]  /*1060*/  @P1 BRA `(.L_x_15) ;  /* 0x0000000000601947 */ /* 0x000fea0003800000 */
[----:B------:R-:W0:Y:S01]  /*1070*/  I2F.U32.RP R5, R26 ;  /* 0x0000001a00057306 */ /* 0x000e220000209000 */
[----:B------:R-:W-:Y:S01]  /*1080*/  IMAD.MOV R13, RZ, RZ, -R26 ;  /* 0x000000ffff0d7224 */ /* 0x000fe200078e0a1a */
[----:B------:R-:W-:Y:S01]  /*1090*/  ISETP.NE.U32.AND P3, PT, R26, RZ, PT ;  /* 0x000000ff1a00720c */ /* 0x000fe20003f65070 */
[----:B------:R-:W-:-:S05]  /*10a0*/  IMAD.MOV.U32 R29, RZ, RZ, RZ ;  /* 0x000000ffff1d7224 */ /* 0x000fca00078e00ff */
[----:B0-----:R-:W0:Y:S02]  /*10b0*/  MUFU.RCP R5, R5 ;  /* 0x0000000500057308 */ /* 0x001e240000001000 */
[----:B0-----:R-:W-:-:S06]  /*10c0*/  IADD3 R10, PT, PT, R5, 0xffffffe, RZ ;  /* 0x0ffffffe050a7810 */ /* 0x001fcc0007ffe0ff */
[----:B------:R0:W1:Y:S02]  /*10d0*/  F2I.FTZ.U32.TRUNC.NTZ R11, R10 ;  /* 0x0000000a000b7305 */ /* 0x000064000021f000 */
[----:B0-----:R-:W-:Y:S02]  /*10e0*/  IMAD.MOV.U32 R10, RZ, RZ, RZ ;  /* 0x000000ffff0a7224 */ /* 0x001fe400078e00ff */
[----:B-1----:R-:W-:-:S04]  /*10f0*/  IMAD R13, R13, R11, RZ ;  /* 0x0000000b0d0d7224 */ /* 0x002fc800078e02ff */
        /* <DEDUP_REMOVED lines=13> */
[----:B------:R-:W-:Y:S01]  /*11d0*/  MOV R28, R6 ;  /* 0x00000006001c7202 */ /* 0x000fe20000000f00 */
[----:B------:R-:W-:Y:S06]  /*11e0*/  BRA `(.L_x_16) ;  /* 0x0000000000447947 */ /* 0x000fec0003800000 */
.L_x_15:
[----:B------:R-:W-:Y:S01]  /*11f0*/  IMAD.MOV.U32 R20, RZ, RZ, R28 ;  /* 0x000000ffff147224 */ /* 0x000fe200078e001c */
[----:B------:R-:W-:Y:S01]  /*1200*/  MOV R18, R29 ;  /* 0x0000001d00127202 */ /* 0x000fe20000000f00 */
[----:B------:R-:W-:Y:S01]  /*1210*/  IMAD.MOV.U32 R11, RZ, RZ, R26 ;  /* 0x000000ffff0b7224 */ /* 0x000fe200078e001a */
[----:B------:R-:W-:Y:S01]  /*1220*/  MOV R6, 0x1250 ;  /* 0x0000125000067802 */ /* 0x000fe20000000f00 */
[----:B------:R-:W-:-:S07]  /*1230*/  IMAD.MOV.U32 R10, RZ, RZ, R27 ;  /* 0x000000ffff0a7224 */ /* 0x000fce00078e001b */
[----:B------:R-:W-:Y:S05]  /*1240*/  CALL.REL.NOINC `($__internal_0_$__cuda_sm20_div_s64) ;  /* 0x0000009400607944 */ /* 0x000fea0003c00000 */
[----:B------:R-:W-:Y:S01]  /*1250*/  IADD3 R13, P1, PT, RZ, -R14, RZ ;  /* 0x8000000eff0d7210 */ /* 0x000fe20007f3e0ff */
[----:B------:R-:W-:Y:S02]  /*1260*/  IMAD.MOV.U32 R10, RZ, RZ, R28 ;  /* 0x000000ffff0a7224 */ /* 0x000fe400078e001c */
[----:B------:R-:W-:Y:S01]  /*1270*/  IMAD.MOV.U32 R11, RZ, RZ, R29 ;  /* 0x000000ffff0b7224 */ /* 0x000fe200078e001d */
[-C--:B------:R-:W-:Y:S01]  /*1280*/  IADD3.X R5, PT, PT, RZ, ~R15.reuse, RZ, P1, !PT ;  /* 0x8000000fff057210 */ /* 0x080fe20000ffe4ff */
[----:B------:R-:W-:Y:S01]  /*1290*/  IMAD.MOV.U32 R28, RZ, RZ, R14 ;  /* 0x000000ffff1c7224 */ /* 0x000fe200078e000e */
[----:B------:R-:W-:Y:S01]  /*12a0*/  MOV R29, R15 ;  /* 0x0000000f001d7202 */ /* 0x000fe20000000f00 */
[----:B------:R-:W-:-:S04]  /*12b0*/  IMAD.WIDE.U32 R10, R26, R13, R10 ;  /* 0x0000000d1a0a7225 */ /* 0x000fc800078e000a */
[----:B------:R-:W-:-:S04]  /*12c0*/  IMAD R5, R5, R26, RZ ;  /* 0x0000001a05057224 */ /* 0x000fc800078e02ff */
[----:B------:R-:W-:Y:S01]  /*12d0*/  IMAD R5, R27, R13, R5 ;  /* 0x0000000d1b057224 */ /* 0x000fe200078e0205 */
[----:B------:R-:W-:-:S03]  /*12e0*/  MOV R13, R10 ;  /* 0x0000000a000d7202 */ /* 0x000fc60000000f00 */
[----:B------:R-:W-:-:S07]  /*12f0*/  IMAD.IADD R11, R11, 0x1, R5 ;  /* 0x000000010b0b7824 */ /* 0x000fce00078e0205 */
.L_x_16:
[----:B------:R-:W-:Y:S05]  /*1300*/  BSYNC.RECONVERGENT B0 ;  /* 0x0000000000007941 */ /* 0x000fea0003800200 */
.L_x_14:
[----:B------:R-:W-:Y:S01]  /*1310*/  VIADD R5, R9, 0xfffffffe ;  /* 0xfffffffe09057836 */ /* 0x000fe20000000000 */
[----:B------:R-:W-:Y:S01]  /*1320*/  UMOV UR11, 0x18 ;  /* 0x00000018000b7882 */ /* 0x000fe20000000000 */
[----:B------:R-:W0:Y:S01]  /*1330*/  LDC.64 R6, c[0x0][R7+0x3c8] ;  /* 0x0000f20007067b82 */ /* 0x000e220000000a00 */
[----:B------:R-:W-:Y:S01]  /*1340*/  IMAD.MOV.U32 R31, RZ, RZ, R4 ;  /* 0x000000ffff1f7224 */ /* 0x000fe200078e0004 */
[----:B------:R-:W-:Y:S01]  /*1350*/  BSSY.RECONVERGENT B0, `(.L_x_17) ;  /* 0x0000033000007945 */ /* 0x000fe20003800200 */
        /* <DEDUP_REMOVED lines=12> */
[----:B------:R-:W-:Y:S01]  /*1420*/  IMAD.MOV.U32 R29, RZ, RZ, RZ ;  /* 0x000000ffff1d7224 */ /* 0x000fe200078e00ff */
[----:B------:R-:W-:-:S04]  /*1430*/  MOV R13, RZ ;  /* 0x000000ff000d7202 */ /* 0x000fc80000000f00 */
        /* <DEDUP_REMOVED lines=12> */
[----:B------:R-:W-:-:S13]  /*1500*/  ISETP.GE.U32.AND P2, PT, R11, R26, PT ;  /* 0x0000001a0b00720c */ /* 0x000fda0003f46070 */
[----:B------:R-:W-:Y:S01]  /*1510*/  @P2 VIADD R7, R7, 0x1 ;  /* 0x0000000107072836 */ /* 0x000fe20000000000 */
[----:B------:R-:W-:-:S05]  /*1520*/  @!P3 LOP3.LUT R7, RZ, R26, RZ, 0x33, !PT ;  /* 0x0000001aff07b212 */ /* 0x000fca00078e33ff */
[----:B------:R-:W-:-:S04]  /*1530*/  IMAD.MOV R17, RZ, RZ, -R7 ;  /* 0x000000ffff117224 */ /* 0x000fc800078e0a07 */
[----:B------:R-:W-:Y:S02]  /*1540*/  IMAD R17, R26, R17, R28 ;  /* 0x000000111a117224 */ /* 0x000fe400078e021c */
[----:B------:R-:W-:Y:S01]  /*1550*/  IMAD.MOV.U32 R28, RZ, RZ, R7 ;  /* 0x000000ffff1c7224 */ /* 0x000fe200078e0007 */
[----:B------:R-:W-:Y:S06]  /*1560*/  BRA `(.L_x_19) ;  /* 0x0000000000447947 */ /* 0x000fec0003800000 */
.L_x_18:
        /* <DEDUP_REMOVED lines=13> */
[----:B------:R-:W-:Y:S02]  /*1640*/  IMAD R11, R11, R26, RZ ;  /* 0x0000001a0b0b7224 */ /* 0x000fe400078e02ff */
[----:B------:R-:W-:Y:S02]  /*1650*/  IMAD.MOV.U32 R17, RZ, RZ, R6 ;  /* 0x000000ffff117224 */ /* 0x000fe400078e0006 */
[----:B------:R-:W-:-:S04]  /*1660*/  IMAD R11, R27, R13, R11 ;  /* 0x0000000d1b0b7224 */ /* 0x000fc800078e020b */
[----:B------:R-:W-:-:S07]  /*1670*/  IMAD.IADD R13, R7, 0x1, R11 ;  /* 0x00000001070d7824 */ /* 0x000fce00078e020b */
.L_x_19:
[----:B------:R-:W-:Y:S05]  /*1680*/  BSYNC.RECONVERGENT B0 ;  /* 0x0000000000007941 */ /* 0x000fea0003800200 */
.L_x_17:
        /* <DEDUP_REMOVED lines=38> */
.L_x_21:
        /* <DEDUP_REMOVED lines=17> */
.L_x_22:
[----:B------:R-:W-:Y:S05]  /*1a00*/  BSYNC.RECONVERGENT B0 ;  /* 0x0000000000007941 */ /* 0x000fea0003800200 */
.L_x_20:
        /* <DEDUP_REMOVED lines=23> */
[----:B------:R-:W-:-:S04]  /*1b80*/  IMAD.HI.U32 R7, R7, R11, R6 ;  /* 0x0000000b07077227 */ /* 0x000fc800078e0006 */
[----:B------:R-:W-:Y:S02]  /*1b90*/  HFMA2 R11, -RZ, RZ, 0, 0 ;  /* 0x00000000ff0b7431 */ /* 0x000fe400000001ff */
[----:B------:R-:W-:-:S05]  /*1ba0*/  IMAD.HI.U32 R21, R7, R28, RZ ;  /* 0x0000001c07157227 */ /* 0x000fca00078e00ff */
[----:B------:R-:W-:-:S05]  /*1bb0*/  IADD3 R7, PT, PT, -R21, RZ, RZ ;  /* 0x000000ff15077210 */ /* 0x000fca0007ffe1ff */
[----:B------:R-:W-:-:S05]  /*1bc0*/  IMAD R7, R26, R7, R28 ;  /* 0x000000071a077224 */ /* 0x000fca00078e021c */
[----:B------:R-:W-:-:S13]  /*1bd0*/  ISETP.GE.U32.AND P1, PT, R7, R26, PT ;  /* 0x0000001a0700720c */ /* 0x000fda0003f26070 */
[----:B------:R-:W-:Y:S02]  /*1be0*/  @P1 IMAD.IADD R7, R7, 0x1, -R26 ;  /* 0x0000000107071824 */ /* 0x000fe400078e0a1a */
[----:B------:R-:W-:-:S03]  /*1bf0*/  @P1 VIADD R21, R21, 0x1 ;  /* 0x0000000115151836 */ /* 0x000fc60000000000 */
[----:B------:R-:W-:-:S13]  /*1c00*/  ISETP.GE.U32.AND P2, PT, R7, R26, PT ;  /* 0x0000001a0700720c */ /* 0x000fda0003f46070 */
[----:B------:R-:W-:Y:S02]  /*1c10*/  @P2 IADD3 R21, PT, PT, R21, 0x1, RZ ;  /* 0x0000000115152810 */ /* 0x000fe40007ffe0ff */
[----:B------:R-:W-:-:S05]  /*1c20*/  @!P3 LOP3.LUT R21, RZ, R26, RZ, 0x33, !PT ;  /* 0x0000001aff15b212 */ /* 0x000fca00078e33ff */
[----:B------:R-:W-:-:S04]  /*1c30*/  IMAD.MOV R27, RZ, RZ, -R21 ;  /* 0x000000ffff1b7224 */ /* 0x000fc800078e0a15 */
[----:B------:R-:W-:Y:S01]  /*1c40*/  IMAD R27, R26, R27, R28 ;  /* 0x0000001b1a1b7224 */ /* 0x000fe200078e021c */
[----:B------:R-:W-:Y:S06]  /*1c50*/  BRA `(.L_x_25) ;  /* 0x0000000000447947 */ /* 0x000fec0003800000 */
.L_x_24:
        /* <DEDUP_REMOVED lines=12> */
[----:B------:R-:W-:-:S04]  /*1d20*/  IMAD R11, R11, R26, RZ ;  /* 0x0000001a0b0b7224 */ /* 0x000fc800078e02ff */
[----:B------:R-:W-:Y:S01]  /*1d30*/  IMAD R11, R27, R13, R11 ;  /* 0x0000000d1b0b7224 */ /* 0x000fe200078e020b */
[----:B------:R-:W-:Y:S01]  /*1d40*/  MOV R27, R6 ;  /* 0x00000006001b7202 */ /* 0x000fe20000000f00 */
[----:B------:R-:W-:Y:S02]  /*1d50*/  IMAD.MOV.U32 R13, RZ, RZ, R15 ;  /* 0x000000ffff0d7224 */ /* 0x000fe400078e000f */
[----:B------:R-:W-:-:S07]  /*1d60*/  IMAD.IADD R11, R7, 0x1, R11 ;  /* 0x00000001070b7824 */ /* 0x000fce00078e020b */
.L_x_25:
[----:B------:R-:W-:Y:S05]  /*1d70*/  BSYNC.RECONVERGENT B0 ;  /* 0x0000000000007941 */ /* 0x000fea0003800200 */
.L_x_23:
[----:B------:R0:W1:Y:S01]  /*1d80*/  LDC.64 R6, c[0x0][R5+0x3c8] ;  /* 0x0000f20005067b82 */ /* 0x0000620000000a00 */
[----:B------:R-:W-:Y:S01]  /*1d90*/  VIADD R9, R9, 0xfffffff8 ;  /* 0xfffffff809097836 */ /* 0x000fe20000000000 */
[----:B0-----:R-:W-:Y:S01]  /*1da0*/  MOV R5, R4 ;  /* 0x0000000400057202 */ /* 0x001fe20000000f00 */
[----:B------:R-:W-:Y:S02]  /*1db0*/  IMAD.MOV.U32 R4, RZ, RZ, R30 ;  /* 0x000000ffff047224 */ /* 0x000fe400078e001e */
[-C--:B-1----:R-:W-:Y:S02]  /*1dc0*/  IMAD R7, R7, R27.reuse, RZ ;  /* 0x0000001b07077224 */ /* 0x082fe400078e02ff */
[----:B------:R-:W-:-:S04]  /*1dd0*/  IMAD.WIDE.U32 R4, R6, R27, R4 ;  /* 0x0000001b06047225 */ /* 0x000fc800078e0004 */
[----:B------:R-:W-:-:S05]  /*1de0*/  IMAD R7, R6, R11, R7 ;  /* 0x0000000b06077224 */ /* 0x000fca00078e0207 */
[----:B------:R-:W-:Y:S01]  /*1df0*/  IADD3 R5, PT, PT, R5, R7, RZ ;  /* 0x0000000705057210 */ /* 0x000fe20007ffe0ff */
[----:B------:R-:W-:Y:S06]  /*1e00*/  @P6 BRA `(.L_x_26) ;  /* 0xffffffe400006947 */ /* 0x000fec000383ffff */
[----:B------:R-:W-:-:S07]  /*1e10*/  VIADD R9, R9, 0x4 ;  /* 0x0000000409097836 */ /* 0x000fce0000000000 */
.L_x_1:
[----:B------:R-:W-:-:S13]  /*1e20*/  ISETP.NE.AND P6, PT, RZ, UR5, PT ;  /* 0x00000005ff007c0c */ /* 0x000fda000bfc5270 */
[----:B------:R-:W-:Y:S05]  /*1e30*/  @!P6 BRA `(.L_x_27) ;  /* 0x0000001400e8e947 */ /* 0x000fea0003800000 */
[----:B------:R-:W-:-:S09]  /*1e40*/  UISETP.GE.U32.AND UP0, UPT, UR8, 0x3, UPT ;  /* 0x000000030800788c */ /* 0x000fd2000bf06070 */
[----:B------:R-:W-:Y:S05]  /*1e50*/  BRA.U !UP0, `(.L_x_28) ;  /* 0x0000000d08707547 */ /* 0x000fea000b800000 */
[----:B------:R-:W-:Y:S01]  /*1e60*/  VIADD R7, R9, 0xffffffff ;  /* 0xffffffff09077836 */ /* 0x000fe20000000000 */
[----:B------:R-:W-:Y:S01]  /*1e70*/  UMOV UR11, 0x18 ;  /* 0x00000018000b7882 */ /* 0x000fe20000000000 */
[----:B------:R-:W-:Y:S03]  /*1e80*/  BSSY.RECONVERGENT B0, `(.L_x_29) ;  /* 0x000002d000007945 */ /* 0x000fe60003800200 */
[----:B------:R-:W-:-:S04]  /*1e90*/  LEA R7, R7, UR11, 0x3 ;  /* 0x0000000b07077c11 */ /* 0x000fc8000f8e18ff */
        /* <DEDUP_REMOVED lines=27> */
.L_x_30:
        /* <DEDUP_REMOVED lines=16> */
.L_x_31:
[----:B0-----:R-:W-:Y:S05]  /*2150*/  BSYNC.RECONVERGENT B0 ;  /* 0x0000000000007941 */ /* 0x001fea0003800200 */
.L_x_29:
        /* <DEDUP_REMOVED lines=33> */
[----:B------:R-:W-:Y:S01]  /*2370*/  IMAD R13, R26, R13, R28 ;  /* 0x0000000d1a0d7224 */ /* 0x000fe200078e021c */
[----:B------:R-:W-:Y:S01]  /*2380*/  MOV R28, R7 ;  /* 0x00000007001c7202 */ /* 0x000fe20000000f00 */
[----:B------:R-:W-:Y:S06]  /*2390*/  BRA `(.L_x_34) ;  /* 0x0000000000447947 */ /* 0x000fec0003800000 */
.L_x_33:
        /* <DEDUP_REMOVED lines=17> */
.L_x_34:
[----:B------:R-:W-:Y:S05]  /*24b0*/  BSYNC.RECONVERGENT B0 ;  /* 0x0000000000007941 */ /* 0x000fea0003800200 */
.L_x_32:
        /* <DEDUP_REMOVED lines=11> */
[----:B------:R-:W-:Y:S02]  /*2570*/  ISETP.NE.U32.AND P1, PT, R7, RZ, PT ;  /* 0x000000ff0700720c */ /* 0x000fe40003f25070 */
[----:B------:R-:W-:-:S11]  /*2580*/  IADD3 R7, PT, PT, R31, R11, RZ ;  /* 0x0000000b1f077210 */ /* 0x000fd60007ffe0ff */
        /* <DEDUP_REMOVED lines=25> */
.L_x_36:
        /* <DEDUP_REMOVED lines=17> */
.L_x_37:
[----:B------:R-:W-:Y:S05]  /*2830*/  BSYNC.RECONVERGENT B0 ;  /* 0x0000000000007941 */ /* 0x000fea0003800200 */
.L_x_35:
        /* <DEDUP_REMOVED lines=16> */
[----:B------:R-:W-:Y:S01]  /*2940*/  IMAD.MOV.U32 R13, RZ, RZ, RZ ;  /* 0x000000ffff0d7224 */ /* 0x000fe200078e00ff */
[----:B------:R-:W-:-:S05]  /*2950*/  ISETP.NE.U32.AND P3, PT, R26, RZ, PT ;  /* 0x000000ff1a00720c */ /* 0x000fca0003f65070 */
[----:B0-----:R-:W0:Y:S02]  /*2960*/  MUFU.RCP R8, R8 ;  /* 0x0000000800087308 */ /* 0x001e240000001000 */
[----:B0-----:R-:W-:-:S06]  /*2970*/  VIADD R6, R8, 0xffffffe ;  /* 0x0ffffffe08067836 */ /* 0x001fcc0000000000 */
[----:B------:R0:W1:Y:S02]  /*2980*/  F2I.FTZ.U32.TRUNC.NTZ R7, R6 ;  /* 0x0000000600077305 */ /* 0x000064000021f000 */
[----:B0-----:R-:W-:Y:S02]  /*2990*/  IMAD.MOV.U32 R6, RZ, RZ, RZ ;  /* 0x000000ffff067224 */ /* 0x001fe400078e00ff */
[----:B-1----:R-:W-:-:S04]  /*29a0*/  IMAD R11, R11, R7, RZ ;  /* 0x000000070b0b7224 */ /* 0x002fc800078e02ff */
[----:B------:R-:W-:-:S04]  /*29b0*/  IMAD.HI.U32 R7, R7, R11, R6 ;  /* 0x0000000b07077227 */ /* 0x000fc800078e0006 */
[----:B------:R-:W-:Y:S02]  /*29c0*/  IMAD.MOV.U32 R11, RZ, RZ, RZ ;  /* 0x000000ffff0b7224 */ /* 0x000fe400078e00ff */
        /* <DEDUP_REMOVED lines=10> */
[----:B------:R-:W-:Y:S01]  /*2a70*/  IMAD R27, R26, R27, R28 ;  /* 0x0000001b1a1b7224 */ /* 0x000fe200078e021c */
[----:B------:R-:W-:Y:S06]  /*2a80*/  BRA `(.L_x_40) ;  /* 0x0000000000447947 */ /* 0x000fec0003800000 */
.L_x_39:
[----:B------:R-:W-:Y:S01]  /*2a90*/  MOV R20, R28 ;  /* 0x0000001c00147202 */ /* 0x000fe20000000f00 */
[----:B------:R-:W-:Y:S01]  /*2aa0*/  IMAD.MOV.U32 R18, RZ, RZ, R29 ;  /* 0x000000ffff127224 */ /* 0x000fe200078e001d */
[----:B------:R-:W-:Y:S01]  /*2ab0*/  MOV R10, R27 ;  /* 0x0000001b000a7202 */ /* 0x000fe20000000f00 */
[----:B------:R-:W-:Y:S01]  /*2ac0*/  IMAD.MOV.U32 R11, RZ, RZ, R26 ;  /* 0x000000ffff0b7224 */ /* 0x000fe200078e001a */
[----:B------:R-:W-:-:S07]  /*2ad0*/  MOV R6, 0x2af0 ;  /* 0x00002af000067802 */ /* 0x000fce0000000f00 */
        /* <DEDUP_REMOVED lines=8> */
[----:B------:R-:W-:Y:S02]  /*2b60*/  IMAD R11, R27, R13, R11 ;  /* 0x0000000d1b0b7224 */ /* 0x000fe400078e020b */
[----:B------:R-:W-:Y:S02]  /*2b70*/  IMAD.MOV.U32 R27, RZ, RZ, R6 ;  /* 0x000000ffff1b7224 */ /* 0x000fe400078e0006 */
[----:B------:R-:W-:Y:S01]  /*2b80*/  IMAD.MOV.U32 R13, RZ, RZ, R15 ;  /* 0x000000ffff0d7224 */ /* 0x000fe200078e000f */
[----:B------:R-:W-:-:S07]  /*2b90*/  IADD3 R11, PT, PT, R7, R11, RZ ;  /* 0x0000000b070b7210 */ /* 0x000fce0007ffe0ff */
.L_x_40:
[----:B------:R-:W-:Y:S05]  /*2ba0*/  BSYNC.RECONVERGENT B0 ;  /* 0x0000000000007941 */ /* 0x000fea0003800200 */
.L_x_38:
[----:B------:R0:W1:Y:S02]  /*2bb0*/  LDC.64 R6, c[0x0][R5+0x3c8] ;  /* 0x0000f20005067b82 */ /* 0x0000640000000a00 */
[----:B0-----:R-:W-:Y:S01]  /*2bc0*/  IMAD.MOV.U32 R5, RZ, RZ, R4 ;  /* 0x000000ffff057224 */ /* 0x001fe200078e0004 */
[----:B------:R-:W-:Y:S01]  /*2bd0*/  MOV R4, R30 ;  /* 0x0000001e00047202 */ /* 0x000fe20000000f00 */
[----:B-1----:R-:W-:-:S04]  /*2be0*/  IMAD R7, R7, R27, RZ ;  /* 0x0000001b07077224 */ /* 0x002fc800078e02ff */
[----:B------:R-:W-:-:S04]  /*2bf0*/  IMAD.WIDE.U32 R4, R6, R27, R4 ;  /* 0x0000001b06047225 */ /* 0x000fc800078e0004 */
[----:B------:R-:W-:-:S04]  /*2c00*/  IMAD R7, R6, R11, R7 ;  /* 0x0000000b06077224 */ /* 0x000fc800078e0207 */
[----:B------:R-:W-:-:S07]  /*2c10*/  IMAD.IADD R5, R5, 0x1, R7 ;  /* 0x0000000105057824 */ /* 0x000fce00078e0207 */
.L_x_28:
[----:B------:R-:W-:-:S09]  /*2c20*/  UISETP.NE.AND UP0, UPT, UR9, URZ, UPT ;  /* 0x000000ff0900728c */ /* 0x000fd2000bf05270 */
[----:B------:R-:W-:Y:S05]  /*2c30*/  BRA.U !UP0, `(.L_x_27) ;  /* 0x0000000908687547 */ /* 0x000fea000b800000 */
[----:B------:R-:W-:-:S09]  /*2c40*/  UISETP.NE.AND UP0, UPT, UR10, URZ, UPT ;  /* 0x000000ff0a00728c */ /* 0x000fd2000bf05270 */
        /* <DEDUP_REMOVED lines=12> */
[----:B------:R-:W-:Y:S02]  /*2d10*/  HFMA2 R29, -RZ, RZ, 0, 0 ;  /* 0x00000000ff1d7431 */ /* 0x000fe400000001ff */
[----:B------:R-:W-:-:S03]  /*2d20*/  IMAD.MOV.U32 R13, RZ, RZ, RZ ;  /* 0x000000ffff0d7224 */ /* 0x000fc600078e00ff */
        /* <DEDUP_REMOVED lines=18> */
.L_x_43:
        /* <DEDUP_REMOVED lines=16> */
.L_x_44:
[----:B0-----:R-:W-:Y:S05]  /*2f50*/  BSYNC.RECONVERGENT B0 ;  /* 0x0000000000007941 */ /* 0x001fea0003800200 */
.L_x_42:
        /* <DEDUP_REMOVED lines=15> */
[----:B------:R-:W-:-:S06]  /*3050*/  ISETP.NE.U32.AND P3, PT, R26, RZ, PT ;  /* 0x000000ff1a00720c */ /* 0x000fcc0003f65070 */
[----:B0-----:R-:W0:Y:S02]  /*3060*/  MUFU.RCP R5, R5 ;  /* 0x0000000500057308 */ /* 0x001e240000001000 */
[----:B0-----:R-:W-:-:S06]  /*3070*/  VIADD R10, R5, 0xffffffe ;  /* 0x0ffffffe050a7836 */ /* 0x001fcc0000000000 */
[----:B------:R0:W1:Y:S02]  /*3080*/  F2I.FTZ.U32.TRUNC.NTZ R11, R10 ;  /* 0x0000000a000b7305 */ /* 0x000064000021f000 */
[----:B0-----:R-:W-:Y:S02]  /*3090*/  HFMA2 R10, -RZ, RZ, 0, 0 ;  /* 0x00000000ff0a7431 */ /* 0x001fe400000001ff */
[----:B-1----:R-:W-:-:S04]  /*30a0*/  IMAD R13, R13, R11, RZ ;  /* 0x0000000b0d0d7224 */ /* 0x002fc800078e02ff */
[----:B------:R-:W-:Y:S01]  /*30b0*/  IMAD.HI.U32 R11, R11, R13, R10 ;  /* 0x0000000d0b0b7227 */ /* 0x000fe200078e000a */
[----:B------:R-:W-:-:S05]  /*30c0*/  MOV R13, RZ ;  /* 0x000000ff000d7202 */ /* 0x000fca0000000f00 */
[----:B------:R-:W-:-:S04]  /*30d0*/  IMAD.HI.U32 R21, R11, R28, RZ ;  /* 0x0000001c0b157227 */ /* 0x000fc800078e00ff */
[----:B------:R-:W-:-:S04]  /*30e0*/  IMAD.MOV R11, RZ, RZ, -R21 ;  /* 0x000000ffff0b7224 */ /* 0x000fc800078e0a15 */
[----:B------:R-:W-:-:S05]  /*30f0*/  IMAD R11, R26, R11, R28 ;  /* 0x0000000b1a0b7224 */ /* 0x000fca00078e021c */
[----:B------:R-:W-:-:S13]  /*3100*/  ISETP.GE.U32.AND P1, PT, R11, R26, PT ;  /* 0x0000001a0b00720c */ /* 0x000fda0003f26070 */
[----:B------:R-:W-:Y:S01]  /*3110*/  @P1 IMAD.IADD R11, R11, 0x1, -R26 ;  /* 0x000000010b0b1824 */ /* 0x000fe200078e0a1a */
[----:B------:R-:W-:-:S04]  /*3120*/  @P1 IADD3 R21, PT, PT, R21, 0x1, RZ ;  /* 0x0000000115151810 */ /* 0x000fc80007ffe0ff */
[----:B------:R-:W-:Y:S01]  /*3130*/  ISETP.GE.U32.AND P2, PT, R11, R26, PT ;  /* 0x0000001a0b00720c */ /* 0x000fe20003f46070 */
[----:B------:R-:W-:-:S12]  /*3140*/  IMAD.MOV.U32 R11, RZ, RZ, RZ ;  /* 0x000000ffff0b7224 */ /* 0x000fd800078e00ff */
[----:B------:R-:W-:Y:S01]  /*3150*/  @P2 VIADD R21, R21, 0x1 ;  /* 0x0000000115152836 */ /* 0x000fe20000000000 */
[----:B------:R-:W-:-:S05]  /*3160*/  @!P3 LOP3.LUT R21, RZ, R26, RZ, 0x33, !PT ;  /* 0x0000001aff15b212 */ /* 0x000fca00078e33ff */
[----:B------:R-:W-:-:S04]  /*3170*/  IMAD.MOV R5, RZ, RZ, -R21 ;  /* 0x000000ffff057224 */ /* 0x000fc800078e0a15 */
[----:B------:R-:W-:Y:S01]  /*3180*/  IMAD R10, R26, R5, R28 ;  /* 0x000000051a0a7224 */ /* 0x000fe200078e021c */
[----:B------:R-:W-:Y:S06]  /*3190*/  BRA `(.L_x_47) ;  /* 0x0000000000407947 */ /* 0x000fec0003800000 */
.L_x_46:
[----:B------:R-:W-:Y:S01]  /*31a0*/  IMAD.MOV.U32 R20, RZ, RZ, R28 ;  /* 0x000000ffff147224 */ /* 0x000fe200078e001c */
[----:B------:R-:W-:Y:S01]  /*31b0*/  MOV R18, R29 ;  /* 0x0000001d00127202 */ /* 0x000fe20000000f00 */
[----:B------:R-:W-:Y:S01]  /*31c0*/  IMAD.MOV.U32 R11, RZ, RZ, R26 ;  /* 0x000000ffff0b7224 */ /* 0x000fe200078e001a */
[----:B------:R-:W-:Y:S01]  /*31d0*/  MOV R6, 0x3200 ;  /* 0x0000320000067802 */ /* 0x000fe20000000f00 */
[----:B------:R-:W-:-:S07]  /*31e0*/  IMAD.MOV.U32 R10, RZ, RZ, R27 ;  /* 0x000000ffff0a7224 */ /* 0x000fce00078e001b */
[----:B------:R-:W-:Y:S05]  /*31f0*/  CALL.REL.NOINC `($__internal_0_$__cuda_sm20_div_s64) ;  /* 0x0000007400747944 */ /* 0x000fea0003c00000 */
[-C--:B------:R-:W-:Y:S01]  /*3200*/  IADD3 R13, P1, PT, RZ, -R14.reuse, RZ ;  /* 0x8000000eff0d7210 */ /* 0x080fe20007f3e0ff */
[----:B------:R-:W-:Y:S01]  /*3210*/  IMAD.MOV.U32 R10, RZ, RZ, R28 ;  /* 0x000000ffff0a7224 */ /* 0x000fe200078e001c */
[----:B------:R-:W-:Y:S01]  /*3220*/  MOV R21, R14 ;  /* 0x0000000e00157202 */ /* 0x000fe20000000f00 */
[----:B------:R-:W-:Y:S01]  /*3230*/  IMAD.MOV.U32 R11, RZ, RZ, R29 ;  /* 0x000000ffff0b7224 */ /* 0x000fe200078e001d */
[----:B------:R-:W-:Y:S01]  /*3240*/  IADD3.X R5, PT, PT, RZ, ~R15, RZ, P1, !PT ;  /* 0x8000000fff057210 */ /* 0x000fe20000ffe4ff */
[----:B------:R-:W-:-:S04]  /*3250*/  IMAD.WIDE.U32 R10, R26, R13, R10 ;  /* 0x0000000d1a0a7225 */ /* 0x000fc800078e000a */
[----:B------:R-:W-:-:S04]  /*3260*/  IMAD R5, R5, R26, RZ ;  /* 0x0000001a05057224 */ /* 0x000fc800078e02ff */
[----:B------:R-:W-:Y:S02]  /*3270*/  IMAD R5, R27, R13, R5 ;  /* 0x0000000d1b057224 */ /* 0x000fe400078e0205 */
[----:B------:R-:W-:Y:S02]  /*3280*/  IMAD.MOV.U32 R13, RZ, RZ, R15 ;  /* 0x000000ffff0d7224 */ /* 0x000fe400078e000f */
[----:B------:R-:W-:-:S07]  /*3290*/  IMAD.IADD R11, R11, 0x1, R5 ;  /* 0x000000010b0b7824 */ /* 0x000fce00078e0205 */
.L_x_47:
[----:B------:R-:W-:Y:S05]  /*32a0*/  BSYNC.RECONVERGENT B0 ;  /* 0x0000000000007941 */ /* 0x000fea0003800200 */
.L_x_45:
[----:B------:R-:W0:Y:S01]  /*32b0*/  LDC.64 R6, c[0x0][R7+0x3c8] ;  /* 0x0000f20007067b82 */ /* 0x000e220000000a00 */
[----:B------:R-:W-:Y:S01]  /*32c0*/  MOV R5, R4 ;  /* 0x0000000400057202 */ /* 0x000fe20000000f00 */
[----:B------:R-:W-:Y:S02]  /*32d0*/  IMAD.MOV.U32 R4, RZ, RZ, R30 ;  /* 0x000000ffff047224 */ /* 0x000fe400078e001e */
[-C--:B0-----:R-:W-:Y:S02]  /*32e0*/  IMAD R8, R7, R10.reuse, RZ ;  /* 0x0000000a07087224 */ /* 0x081fe400078e02ff */
[----:B------:R-:W-:-:S04]  /*32f0*/  IMAD.WIDE.U32 R4, R6, R10, R4 ;  /* 0x0000000a06047225 */ /* 0x000fc800078e0004 */
[----:B------:R-:W-:-:S04]  /*3300*/  IMAD R11, R6, R11, R8 ;  /* 0x0000000b060b7224 */ /* 0x000fc800078e0208 */
[----:B------:R-:W-:-:S07]  /*3310*/  IMAD.IADD R5, R5, 0x1, R11 ;  /* 0x0000000105057824 */ /* 0x000fce00078e020b */
.L_x_41:
[----:B------:R-:W-:-:S09]  /*3320*/  UISETP.NE.AND UP0, UPT, UR4, URZ, UPT ;  /* 0x000000ff0400728c */ /* 0x000fd2000bf05270 */
[----:B------:R-:W-:Y:S05]  /*3330*/  BRA.U !UP0, `(.L_x_27) ;  /* 0x0000000108a87547 */ /* 0x000fea000b800000 */
[----:B------:R-:W-:Y:S01]  /*3340*/  IADD3 R7, PT, PT, R9, -0x1, RZ ;  /* 0xffffffff09077810 */ /* 0x000fe20007ffe0ff */
[----:B------:R-:W-:Y:S01]  /*3350*/  UMOV UR11, 0x18 ;  /* 0x00000018000b7882 */ /* 0x000fe20000000000 */
[----:B------:R-:W-:Y:S02]  /*3360*/  BSSY.RECONVERGENT B0, `(.L_x_48) ;  /* 0x0000022000007945 */ /* 0x000fe40003800200 */
[----:B------:R-:W-:-:S04]  /*3370*/  LEA R7, R7, UR11, 0x3 ;  /* 0x0000000b07077c11 */ /* 0x000fc8000f8e18ff */
[----:B------:R-:W1:Y:S02]  /*3380*/  LDC.64 R10, c[0x0][R7+0x388] ;  /* 0x0000e200070a7b82 */ /* 0x000e640000000a00 */
[----:B-1----:R-:W-:-:S04]  /*3390*/  LOP3.LUT R6, R13, R11, RZ, 0xfc, !PT ;  /* 0x0000000b0d067212 */ /* 0x002fc800078efcff */
[----:B------:R-:W-:-:S13]  /*33a0*/  ISETP.NE.U32.AND P1, PT, R6, RZ, PT ;  /* 0x000000ff0600720c */ /* 0x000fda0003f25070 */
[----:B------:R-:W-:Y:S05]  /*33b0*/  @P1 BRA `(.L_x_49) ;  /* 0x0000000000501947 */ /* 0x000fea0003800000 */
[----:B------:R-:W1:Y:S01]  /*33c0*/  I2F.U32.RP R6, R10 ;  /* 0x0000000a00067306 */ /* 0x000e620000209000 */
[----:B------:R-:W-:Y:S01]  /*33d0*/  IMAD.MOV R11, RZ, RZ, -R10 ;  /* 0x000000ffff0b7224 */ /* 0x000fe200078e0a0a */
[----:B------:R-:W-:-:S06]  /*33e0*/  ISETP.NE.U32.AND P2, PT, R10, RZ, PT ;  /* 0x000000ff0a00720c */ /* 0x000fcc0003f45070 */
[----:B-1----:R-:W1:Y:S02]  /*33f0*/  MUFU.RCP R6, R6 ;  /* 0x0000000600067308 */ /* 0x002e640000001000 */
[----:B-1----:R-:W-:-:S06]  /*3400*/  VIADD R8, R6, 0xffffffe ;  /* 0x0ffffffe06087836 */ /* 0x002fcc0000000000 */
[----:B------:R1:W2:Y:S02]  /*3410*/  F2I.FTZ.U32.TRUNC.NTZ R9, R8 ;  /* 0x0000000800097305 */ /* 0x0002a4000021f000 */
[----:B-1----:R-:W-:Y:S02]  /*3420*/  HFMA2 R8, -RZ, RZ, 0, 0 ;  /* 0x00000000ff087431 */ /* 0x002fe400000001ff */
[----:B--2---:R-:W-:-:S04]  /*3430*/  IMAD R11, R11, R9, RZ ;  /* 0x000000090b0b7224 */ /* 0x004fc800078e02ff */
[----:B------:R-:W-:-:S04]  /*3440*/  IMAD.HI.U32 R12, R9, R11, R8 ;  /* 0x0000000b090c7227 */ /* 0x000fc800078e0008 */
[----:B------:R-:W-:Y:S02]  /*3450*/  IMAD.MOV.U32 R9, RZ, RZ, RZ ;  /* 0x000000ffff097224 */ /* 0x000fe400078e00ff */
[----:B------:R-:W-:-:S04]  /*3460*/  IMAD.HI.U32 R12, R12, R21, RZ ;  /* 0x000000150c0c7227 */ /* 0x000fc800078e00ff */
[----:B------:R-:W-:-:S04]  /*3470*/  IMAD.MOV R12, RZ, RZ, -R12 ;  /* 0x000000ffff0c7224 */ /* 0x000fc800078e0a0c */
[----:B------:R-:W-:-:S05]  /*3480*/  IMAD R11, R10, R12, R21 ;  /* 0x0000000c0a0b7224 */ /* 0x000fca00078e0215 */
[----:B------:R-:W-:-:S13]  /*3490*/  ISETP.GE.U32.AND P1, PT, R11, R10, PT ;  /* 0x0000000a0b00720c */ /* 0x000fda0003f26070 */
[----:B------:R-:W-:-:S05]  /*34a0*/  @P1 IMAD.IADD R11, R11, 0x1, -R10 ;  /* 0x000000010b0b1824 */ /* 0x000fca00078e0a0a */
[----:B------:R-:W-:-:S13]  /*34b0*/  ISETP.GE.U32.AND P1, PT, R11, R10, PT ;  /* 0x0000000a0b00720c */ /* 0x000fda0003f26070 */
[----:B------:R-:W-:Y:S02]  /*34c0*/  @P1 IADD3 R11, PT, PT, -R10, R11, RZ ;  /* 0x0000000b0a0b1210 */ /* 0x000fe40007ffe1ff */
[----:B------:R-:W-:-:S05]  /*34d0*/  @!P2 LOP3.LUT R11, RZ, R10, RZ, 0x33, !PT ;  /* 0x0000000aff0ba212 */ /* 0x000fca00078e33ff */
[----:B------:R-:W-:Y:S01]  /*34e0*/  IMAD.MOV.U32 R8, RZ, RZ, R11 ;  /* 0x000000ffff087224 */ /* 0x000fe200078e000b */
[----:B------:R-:W-:Y:S06]  /*34f0*/  BRA `(.L_x_50) ;  /* 0x0000000000207947 */ /* 0x000fec0003800000 */
.L_x_49:
[----:B------:R-:W-:Y:S01]  /*3500*/  MOV R9, R10 ;  /* 0x0000000a00097202 */ /* 0x000fe20000000f00 */
[----:B------:R-:W-:Y:S01]  /*3510*/  IMAD.MOV.U32 R6, RZ, RZ, R11 ;  /* 0x000000ffff067224 */ /* 0x000fe200078e000b */
[----:B------:R-:W-:Y:S01]  /*3520*/  MOV R19, R13 ;  /* 0x0000000d00137202 */ /* 0x000fe20000000f00 */
[----:B------:R-:W-:Y:S01]  /*3530*/  IMAD.MOV.U32 R16, RZ, RZ, R21 ;  /* 0x000000ffff107224 */ /* 0x000fe200078e0015 */
[----:B------:R-:W-:-:S07]  /*3540*/  MOV R18, 0x3560 ;  /* 0x0000356000127802 */ /* 0x000fce0000000f00 */
[----:B0-----:R-:W-:Y:S05]  /*3550*/  CALL.REL.NOINC `($__internal_2_$__cuda_sm20_rem_s64) ;  /* 0x0000007c00007944 */ /* 0x001fea0003c00000 */
[----:B------:R-:W-:Y:S02]  /*3560*/  IMAD.MOV.U32 R8, RZ, RZ, R10 ;  /* 0x000000ffff087224 */ /* 0x000fe400078e000a */
[----:B------:R-:W-:-:S07]  /*3570*/  IMAD.MOV.U32 R9, RZ, RZ, R11 ;  /* 0x000000ffff097224 */ /* 0x000fce00078e000b */
.L_x_50:
[----:B0-----:R-:W-:Y:S05]  /*3580*/  BSYNC.RECONVERGENT B0 ;  /* 0x0000000000007941 */ /* 0x001fea0003800200 */
.L_x_48:
[----:B------:R-:W0:Y:S02]  /*3590*/  LDC.64 R6, c[0x0][R7+0x3c8] ;  /* 0x0000f20007067b82 */ /* 0x000e240000000a00 */
[-C--:B0-----:R-:W-:Y:S02]  /*35a0*/  IMAD R11, R7, R8.reuse, RZ ;  /* 0x00000008070b7224 */ /* 0x081fe400078e02ff */
[----:B------:R-:W-:-:S04]  /*35b0*/  IMAD.WIDE.U32 R4, R6, R8, R4 ;  /* 0x0000000806047225 */ /* 0x000fc800078e0004 */
[----:B------:R-:W-:-:S05]  /*35c0*/  IMAD R11, R6, R9, R11 ;  /* 0x00000009060b7224 */ /* 0x000fca00078e020b */
[----:B------:R-:W-:-:S07]  /*35d0*/  IADD3 R5, PT, PT, R5, R11, RZ ;  /* 0x0000000b05057210 */ /* 0x000fce0007ffe0ff */
.L_x_27:
[----:B------:R-:W1:Y:S01]  /*35e0*/  LDCU UR11, c[0x0][0x398] ;  /* 0x00007300ff0b77ac */ /* 0x000e620008000800 */
[----:B------:R-:W-:Y:S01]  /*35f0*/  IMAD.MOV.U32 R7, RZ, RZ, RZ ;  /* 0x000000ffff077224 */ /* 0x000fe200078e00ff */
[----:B------:R-:W-:Y:S01]  /*3600*/  MOV R13, R0 ;  /* 0x00000000000d7202 */ /* 0x000fe20000000f00 */
[----:B------:R-:W-:Y:S02]  /*3610*/  IMAD.MOV.U32 R8, RZ, RZ, RZ ;  /* 0x000000ffff087224 */ /* 0x000fe400078e00ff */
[----:B------:R-:W-:Y:S02]  /*3620*/  IMAD.MOV.U32 R18, RZ, RZ, R2 ;  /* 0x000000ffff127224 */ /* 0x000fe400078e0002 */
[----:B-1----:R-:W-:Y:S01]  /*3630*/  IMAD.U32 R9, RZ, RZ, UR11 ;  /* 0x0000000bff097e24 */ /* 0x002fe2000f8e00ff */
[----:B------:R-:W-:Y:S06]  /*3640*/  @!P0 BRA `(.L_x_51) ;  /* 0x0000001c00088947 */ /* 0x000fec0003800000 */
[----:B------:R-:W-:-:S07]  /*3650*/  HFMA2 R21, -RZ, RZ, 0, 0 ;  /* 0x00000000ff157431 */ /* 0x000fce00000001ff */
.L_x_76:
        /* <DEDUP_REMOVED lines=9> */
[----:B------:R-:W-:Y:S01]  /*36f0*/  IADD3 R15, PT, PT, RZ, -R26, RZ ;  /* 0x8000001aff0f7210 */ /* 0x000fe20007ffe0ff */
[----:B------:R-:W-:Y:S01]  /*3700*/  IMAD.MOV.U32 R17, RZ, RZ, RZ ;  /* 0x000000ffff117224 */ /* 0x000fe200078e00ff */
[----:B------:R-:W-:Y:S01]  /*3710*/  ISETP.NE.U32.AND P2, PT, R26, RZ, PT ;  /* 0x000000ff1a00720c */ /* 0x000fe20003f45070 */
[----:B------:R-:W-:-:S04]  /*3720*/  IMAD.MOV.U32 R29, RZ, RZ, RZ ;  /* 0x000000ffff1d7224 */ /* 0x000fc800078e00ff */
[----:B-1----:R-:W1:Y:S02]  /*3730*/  MUFU.RCP R6, R6 ;  /* 0x0000000600067308 */ /* 0x002e640000001000 */
[----:B-1----:R-:W-:-:S06]  /*3740*/  VIADD R10, R6, 0xffffffe ;  /* 0x0ffffffe060a7836 */ /* 0x002fcc0000000000 */
[----:B------:R1:W2:Y:S02]  /*3750*/  F2I.FTZ.U32.TRUNC.NTZ R11, R10 ;  /* 0x0000000a000b7305 */ /* 0x0002a4000021f000 */
[----:B-1----:R-:W-:Y:S02]  /*3760*/  IMAD.MOV.U32 R10, RZ, RZ, RZ ;  /* 0x000000ffff0a7224 */ /* 0x002fe400078e00ff */
[----:B--2---:R-:W-:-:S04]  /*3770*/  IMAD R15, R15, R11, RZ ;  /* 0x0000000b0f0f7224 */ /* 0x004fc800078e02ff */
        /* <DEDUP_REMOVED lines=13> */
.L_x_53:
[----:B------:R-:W-:Y:S01]  /*3850*/  MOV R20, R13 ;  /* 0x0000000d00147202 */ /* 0x000fe20000000f00 */
[----:B------:R-:W-:Y:S01]  /*3860*/  IMAD.MOV.U32 R11, RZ, RZ, R26 ;  /* 0x000000ffff0b7224 */ /* 0x000fe200078e001a */
[----:B------:R-:W-:Y:S01]  /*3870*/  MOV R6, 0x38a0 ;  /* 0x000038a000067802 */ /* 0x000fe20000000f00 */
[----:B------:R-:W-:-:S07]  /*3880*/  IMAD.MOV.U32 R10, RZ, RZ, R27 ;  /* 0x000000ffff0a7224 */ /* 0x000fce00078e001b */
[----:B0-----:R-:W-:Y:S05]  /*3890*/  CALL.REL.NOINC `($__internal_0_$__cuda_sm20_div_s64) ;  /* 0x0000006c00cc7944 */ /* 0x001fea0003c00000 */
[----:B------:R-:W-:Y:S01]  /*38a0*/  IADD3 R19, P0, PT, RZ, -R14, RZ ;  /* 0x8000000eff137210 */ /* 0x000fe20007f1e0ff */
[----:B------:R-:W-:Y:S01]  /*38b0*/  IMAD.MOV.U32 R10, RZ, RZ, R13 ;  /* 0x000000ffff0a7224 */ /* 0x000fe200078e000d */
[-C--:B------:R-:W-:Y:S01]  /*38c0*/  MOV R29, R15.reuse ;  /* 0x0000000f001d7202 */ /* 0x080fe20000000f00 */
[----:B------:R-:W-:Y:S01]  /*38d0*/  IMAD.MOV.U32 R11, RZ, RZ, R18 ;  /* 0x000000ffff0b7224 */ /* 0x000fe200078e0012 */
[----:B------:R-:W-:Y:S01]  /*38e0*/  IADD3.X R17, PT, PT, RZ, ~R15, RZ, P0, !PT ;  /* 0x8000000fff117210 */ /* 0x000fe200007fe4ff */
[----:B------:R-:W-:Y:S02]  /*38f0*/  IMAD.MOV.U32 R28, RZ, RZ, R14 ;  /* 0x000000ffff1c7224 */ /* 0x000fe400078e000e */
[----:B------:R-:W-:-:S04]  /*3900*/  IMAD.WIDE.U32 R10, R26, R19, R10 ;  /* 0x000000131a0a7225 */ /* 0x000fc800078e000a */
[----:B------:R-:W-:-:S04]  /*3910*/  IMAD R17, R17, R26, RZ ;  /* 0x0000001a11117224 */ /* 0x000fc800078e02ff */
[----:B------:R-:W-:Y:S01]  /*3920*/  IMAD R17, R27, R19, R17 ;  /* 0x000000131b117224 */ /* 0x000fe200078e0211 */
[----:B------:R-:W-:-:S03]  /*3930*/  MOV R19, R10 ;  /* 0x0000000a00137202 */ /* 0x000fc60000000f00 */
[----:B------:R-:W-:-:S07]  /*3940*/  IMAD.IADD R17, R11, 0x1, R17 ;  /* 0x000000010b117824 */ /* 0x000fce00078e0211 */
.L_x_54:
[----:B0-----:R-:W-:Y:S05]  /*3950*/  BSYNC.RECONVERGENT B0 ;  /* 0x0000000000007941 */ /* 0x001fea0003800200 */
.L_x_52:
[----:B------:R-:W-:Y:S01]  /*3960*/  VIADD R13, R9, 0xfffffffe ;  /* 0xfffffffe090d7836 */ /* 0x000fe20000000000 */
[----:B------:R-:W-:Y:S01]  /*3970*/  UMOV UR11, 0x18 ;  /* 0x00000018000b7882 */ /* 0x000fe20000000000 */
[----:B------:R-:W0:Y:S01]  /*3980*/  LDC.64 R10, c[0x0][R23+0x408] ;  /* 0x00010200170a7b82 */ /* 0x000e220000000a00 */
[----:B------:R-:W-:Y:S01]  /*3990*/  MOV R31, R8 ;  /* 0x00000008001f7202 */ /* 0x000fe20000000f00 */
[----:B------:R-:W-:Y:S01]  /*39a0*/  IMAD.MOV.U32 R30, RZ, RZ, R7 ;  /* 0x000000ffff1e7224 */ /* 0x000fe200078e0007 */
[----:B------:R-:W-:Y:S01]  /*39b0*/  LEA R13, R13, UR11, 0x3 ;  /* 0x0000000b0d0d7c11 */ /* 0x000fe2000f8e18ff */
[----:B------:R-:W-:Y:S04]  /*39c0*/  BSSY.RECONVERGENT B0, `(.L_x_55) ;  /* 0x0000031000007945 */ /* 0x000fe80003800200 */
        /* <DEDUP_REMOVED lines=32> */
.L_x_56:
        /* <DEDUP_REMOVED lines=9> */
[--C-:B------:R-:W-:Y:S01]  /*3c60*/  IMAD.MOV.U32 R29, RZ, RZ, R15.reuse ;  /* 0x000000ffff1d7224 */ /* 0x100fe200078e000f */
[----:B------:R-:W-:Y:S01]  /*3c70*/  MOV R28, R14 ;  /* 0x0000000e001c7202 */ /* 0x000fe20000000f00 */
[----:B------:R-:W-:Y:S02]  /*3c80*/  IMAD.X R11, RZ, RZ, ~R15, P0 ;  /* 0x000000ffff0b7224 */ /* 0x000fe400000e0e0f */
[----:B------:R-:W-:-:S04]  /*3c90*/  IMAD.WIDE.U32 R6, R26, R17, R6 ;  /* 0x000000111a067225 */ /* 0x000fc800078e0006 */
[----:B------:R-:W-:-:S04]  /*3ca0*/  IMAD R11, R11, R26, RZ ;  /* 0x0000001a0b0b7224 */ /* 0x000fc800078e02ff */
[----:B------:R-:W-:-:S04]  /*3cb0*/  IMAD R11, R27, R17, R11 ;  /* 0x000000111b0b7224 */ /* 0x000fc800078e020b */
[----:B------:R-:W-:-:S07]  /*3cc0*/  IMAD.IADD R17, R7, 0x1, R11 ;  /* 0x0000000107117824 */ /* 0x000fce00078e020b */
.L_x_57:
[----:B------:R-:W-:Y:S05]  /*3cd0*/  BSYNC.RECONVERGENT B0 ;  /* 0x0000000000007941 */ /* 0x000fea0003800200 */
.L_x_55:
        /* <DEDUP_REMOVED lines=38> */
.L_x_59:
        /* <DEDUP_REMOVED lines=16> */
.L_x_60:
[----:B------:R-:W-:Y:S05]  /*4040*/  BSYNC.RECONVERGENT B0 ;  /* 0x0000000000007941 */ /* 0x000fea0003800200 */
.L_x_58:
        /* <DEDUP_REMOVED lines=38> */
.L_x_62:
        /* <DEDUP_REMOVED lines=17> */
.L_x_63:
[----:B------:R-:W-:Y:S05]  /*43c0*/  BSYNC.RECONVERGENT B0 ;  /* 0x0000000000007941 */ /* 0x000fea0003800200 */
.L_x_61:
        /* <DEDUP_REMOVED lines=17> */
[----:B------:R-:W-:Y:S02]  /*44e0*/  IMAD.MOV.U32 R17, RZ, RZ, RZ ;  /* 0x000000ffff117224 */ /* 0x000fe400078e00ff */
[----:B------:R-:W-:-:S03]  /*44f0*/  IMAD.MOV.U32 R29, RZ, RZ, RZ ;  /* 0x000000ffff1d7224 */ /* 0x000fc600078e00ff */
        /* <DEDUP_REMOVED lines=17> */
[----:B------:R-:W-:Y:S01]  /*4610*/  MOV R28, R11 ;  /* 0x0000000b001c7202 */ /* 0x000fe20000000f00 */
[----:B------:R-:W-:Y:S06]  /*4620*/  BRA `(.L_x_66) ;  /* 0x0000000000447947 */ /* 0x000fec0003800000 */
.L_x_65:
        /* <DEDUP_REMOVED lines=17> */
.L_x_66:
[----:B------:R-:W-:Y:S05]  /*4740*/  BSYNC.RECONVERGENT B0 ;  /* 0x0000000000007941 */ /* 0x000fea0003800200 */
.L_x_64:
        /* <DEDUP_REMOVED lines=38> */
.L_x_68:
        /* <DEDUP_REMOVED lines=17> */
.L_x_69:
[----:B------:R-:W-:Y:S05]  /*4ac0*/  BSYNC.RECONVERGENT B0 ;  /* 0x0000000000007941 */ /* 0x000fea0003800200 */
.L_x_67:
        /* <DEDUP_REMOVED lines=38> */
.L_x_71:
        /* <DEDUP_REMOVED lines=16> */
.L_x_72:
[----:B------:R-:W-:Y:S05]  /*4e30*/  BSYNC.RECONVERGENT B0 ;  /* 0x0000000000007941 */ /* 0x000fea0003800200 */
.L_x_70:
        /* <DEDUP_REMOVED lines=37> */
.L_x_74:
        /* <DEDUP_REMOVED lines=9> */
[--C-:B------:R-:W-:Y:S02]  /*5120*/  IMAD.MOV.U32 R18, RZ, RZ, R15.reuse ;  /* 0x000000ffff127224 */ /* 0x100fe400078e000f */
[----:B------:R-:W-:Y:S02]  /*5130*/  IMAD.X R13, RZ, RZ, ~R15, P0 ;  /* 0x000000ffff0d7224 */ /* 0x000fe400000e0e0f */
[----:B------:R-:W-:-:S04]  /*5140*/  IMAD.WIDE.U32 R10, R26, R17, R10 ;  /* 0x000000111a0a7225 */ /* 0x000fc800078e000a */
[----:B------:R-:W-:-:S04]  /*5150*/  IMAD R13, R13, R26, RZ ;  /* 0x0000001a0d0d7224 */ /* 0x000fc800078e02ff */
[----:B------:R-:W-:Y:S02]  /*5160*/  IMAD R17, R27, R17, R13 ;  /* 0x000000111b117224 */ /* 0x000fe400078e020d */
[----:B------:R-:W-:Y:S02]  /*5170*/  IMAD.MOV.U32 R13, RZ, RZ, R14 ;  /* 0x000000ffff0d7224 */ /* 0x000fe400078e000e */
[----:B------:R-:W-:Y:S01]  /*5180*/  IMAD.MOV.U32 R27, RZ, RZ, R10 ;  /* 0x000000ffff1b7224 */ /* 0x000fe200078e000a */
[----:B------:R-:W-:-:S07]  /*5190*/  IADD3 R17, PT, PT, R11, R17, RZ ;  /* 0x000000110b117210 */ /* 0x000fce0007ffe0ff */
.L_x_75:
[----:B------:R-:W-:Y:S05]  /*51a0*/  BSYNC.RECONVERGENT B0 ;  /* 0x0000000000007941 */ /* 0x000fea0003800200 */
.L_x_73:
[----:B------:R-:W0:Y:S01]  /*51b0*/  LDC.64 R6, c[0x0][R7+0x408] ;  /* 0x0001020007067b82 */ /* 0x000e220000000a00 */
[----:B------:R-:W-:Y:S01]  /*51c0*/  ULOP3.LUT UR11, UR16, 0x7ffffff8, URZ, 0xc0, !UPT ;  /* 0x7ffffff8100b7892 */ /* 0x000fe2000f8ec0ff */
[----:B------:R-:W-:Y:S01]  /*51d0*/  VIADD R21, R21, 0x8 ;  /* 0x0000000815157836 */ /* 0x000fe20000000000 */
[----:B------:R-:W-:Y:S01]  /*51e0*/  MOV R10, R30 ;  /* 0x0000001e000a7202 */ /* 0x000fe20000000f00 */
[----:B------:R-:W-:-:S03]  /*51f0*/  IMAD.MOV.U32 R11, RZ, RZ, R8 ;  /* 0x000000ffff0b7224 */ /* 0x000fc600078e0008 */
[----:B------:R-:W-:Y:S01]  /*5200*/  ISETP.NE.AND P0, PT, R21, UR11, PT ;  /* 0x0000000b15007c0c */ /* 0x000fe2000bf05270 */
[-C--:B0-----:R-:W-:Y:S02]  /*5210*/  IMAD R12, R7, R27.reuse, RZ ;  /* 0x0000001b070c7224 */ /* 0x081fe400078e02ff */
[----:B------:R-:W-:-:S04]  /*5220*/  IMAD.WIDE.U32 R10, R6, R27, R10 ;  /* 0x0000001b060a7225 */ /* 0x000fc800078e000a */
[----:B------:R-:W-:Y:S02]  /*5230*/  IMAD R17, R6, R17, R12 ;  /* 0x0000001106117224 */ /* 0x000fe400078e020c */
[----:B------:R-:W-:-:S03]  /*5240*/  IMAD.MOV.U32 R7, RZ, RZ, R10 ;  /* 0x000000ffff077224 */ /* 0x000fc600078e000a */
[----:B------:R-:W-:Y:S01]  /*5250*/  IADD3 R8, PT, PT, R11, R17, RZ ;  /* 0x000000110b087210 */ /* 0x000fe20007ffe0ff */
[----:B------:R-:W-:Y:S06]  /*5260*/  @P0 BRA `(.L_x_76) ;  /* 0xffffffe000fc0947 */ /* 0x000fec000383ffff */
.L_x_51:
        /* <DEDUP_REMOVED lines=34> */
.L_x_80:
        /* <DEDUP_REMOVED lines=16> */
.L_x_81:
[----:B0-----:R-:W-:Y:S05]  /*5590*/  BSYNC.RECONVERGENT B0 ;  /* 0x0000000000007941 */ /* 0x001fea0003800200 */
.L_x_79:
        /* <DEDUP_REMOVED lines=39> */
.L_x_83:
        /* <DEDUP_REMOVED lines=16> */
.L_x_84:
[----:B------:R-:W-:Y:S05]  /*5910*/  BSYNC.RECONVERGENT B0 ;  /* 0x0000000000007941 */ /* 0x000fea0003800200 */
.L_x_82:
        /* <DEDUP_REMOVED lines=38> */
.L_x_86:
        /* <DEDUP_REMOVED lines=17> */
.L_x_87:
[----:B------:R-:W-:Y:S05]  /*5c90*/  BSYNC.RECONVERGENT B0 ;  /* 0x0000000000007941 */ /* 0x000fea0003800200 */
.L_x_85:
        /* <DEDUP_REMOVED lines=17> */
[----:B------:R-:W-:Y:S02]  /*5db0*/  HFMA2 R17, -RZ, RZ, 0, 0 ;  /* 0x00000000ff117431 */ /* 0x000fe400000001ff */
        /* <DEDUP_REMOVED lines=19> */
.L_x_89:
        /* <DEDUP_REMOVED lines=13> */
[----:B------:R-:W-:Y:S01]  /*5fc0*/  IMAD R17, R27, R17, R13 ;  /* 0x000000111b117224 */ /* 0x000fe200078e020d */
[----:B------:R-:W-:Y:S01]  /*5fd0*/  MOV R27, R10 ;  /* 0x0000000a001b7202 */ /* 0x000fe20000000f00 */
[----:B------:R-:W-:Y:S02]  /*5fe0*/  IMAD.MOV.U32 R13, RZ, RZ, R14 ;  /* 0x000000ffff0d7224 */ /* 0x000fe400078e000e */
[----:B------:R-:W-:-:S07]  /*5ff0*/  IMAD.IADD R17, R11, 0x1, R17 ;  /* 0x000000010b117824 */ /* 0x000fce00078e0211 */
.L_x_90:
[----:B------:R-:W-:Y:S05]  /*6000*/  BSYNC.RECONVERGENT B0 ;  /* 0x0000000000007941 */ /* 0x000fea0003800200 */
.L_x_88:
[----:B------:R-:W0:Y:S01]  /*6010*/  LDC.64 R10, c[0x0][R8+0x408] ;  /* 0x00010200080a7b82 */ /* 0x000e220000000a00 */
[----:B------:R-:W-:Y:S01]  /*6020*/  MOV R6, R30 ;  /* 0x0000001e00067202 */ /* 0x000fe20000000f00 */
[----:B0-----:R-:W-:-:S04]  /*6030*/  IMAD R11, R11, R27, RZ ;  /* 0x0000001b0b0b7224 */ /* 0x001fc800078e02ff */
[----:B------:R-:W-:-:S04]  /*6040*/  IMAD.WIDE.U32 R14, R10, R27, R6 ;  /* 0x0000001b0a0e7225 */ /* 0x000fc800078e0006 */
[----:B------:R-:W-:Y:S02]  /*6050*/  IMAD R11, R10, R17, R11 ;  /* 0x000000110a0b7224 */ /* 0x000fe400078e020b */
[----:B------:R-:W-:Y:S02]  /*6060*/  IMAD.MOV.U32 R7, RZ, RZ, R14 ;  /* 0x000000ffff077224 */ /* 0x000fe400078e000e */
[----:B------:R-:W-:-:S07]  /*6070*/  IMAD.IADD R8, R15, 0x1, R11 ;  /* 0x000000010f087824 */ /* 0x000fce00078e020b */
.L_x_78:
[----:B------:R-:W-:-:S09]  /*6080*/  UISETP.NE.AND UP0, UPT, UR9, URZ, UPT ;  /* 0x000000ff0900728c */ /* 0x000fd2000bf05270 */
[----:B------:R-:W-:Y:S05]  /*6090*/  BRA.U !UP0, `(.L_x_77) ;  /* 0x0000000908787547 */ /* 0x000fea000b800000 */
        /* <DEDUP_REMOVED lines=13> */
[----:B------:R-:W-:Y:S01]  /*6170*/  IMAD.MOV.U32 R29, RZ, RZ, RZ ;  /* 0x000000ffff1d7224 */ /* 0x000fe200078e00ff */
[----:B------:R-:W-:-:S04]  /*6180*/  MOV R17, RZ ;  /* 0x000000ff00117202 */ /* 0x000fc80000000f00 */
[----:B-1----:R-:W1:Y:S02]  /*6190*/  MUFU.RCP R6, R6 ;  /* 0x0000000600067308 */ /* 0x002e640000001000 */
[----:B-1----:R-:W-:-:S06]  /*61a0*/  VIADD R10, R6, 0xffffffe ;  /* 0x0ffffffe060a7836 */ /* 0x002fcc0000000000 */
[----:B------:R1:W2:Y:S02]  /*61b0*/  F2I.FTZ.U32.TRUNC.NTZ R11, R10 ;  /* 0x0000000a000b7305 */ /* 0x0002a4000021f000 */
[----:B-1----:R-:W-:Y:S02]  /*61c0*/  HFMA2 R10, -RZ, RZ, 0, 0 ;  /* 0x00000000ff0a7431 */ /* 0x002fe400000001ff */
[----:B--2---:R-:W-:-:S04]  /*61d0*/  IMAD R15, R15, R11, RZ ;  /* 0x0000000b0f0f7224 */ /* 0x004fc800078e02ff */
        /* <DEDUP_REMOVED lines=12> */
[----:B------:R-:W-:Y:S06]  /*62a0*/  BRA `(.L_x_94) ;  /* 0x0000000000407947 */ /* 0x000fec0003800000 */
.L_x_93:
[----:B------:R-:W-:Y:S01]  /*62b0*/  IMAD.MOV.U32 R20, RZ, RZ, R13 ;  /* 0x000000ffff147224 */ /* 0x000fe200078e000d */
[----:B------:R-:W-:Y:S01]  /*62c0*/  MOV R11, R26 ;  /* 0x0000001a000b7202 */ /* 0x000fe20000000f00 */
[----:B------:R-:W-:Y:S01]  /*62d0*/  IMAD.MOV.U32 R10, RZ, RZ, R27 ;  /* 0x000000ffff0a7224 */ /* 0x000fe200078e001b */
[----:B------:R-:W-:-:S07]  /*62e0*/  MOV R6, 0x6300 ;  /* 0x0000630000067802 */ /* 0x000fce0000000f00 */
[----:B0-----:R-:W-:Y:S05]  /*62f0*/  CALL.REL.NOINC `($__internal_0_$__cuda_sm20_div_s64) ;  /* 0x0000004400347944 */ /* 0x001fea0003c00000 */
        /* <DEDUP_REMOVED lines=11> */
.L_x_94:
[----:B0-----:R-:W-:Y:S05]  /*63b0*/  BSYNC.RECONVERGENT B0 ;  /* 0x0000000000007941 */ /* 0x001fea0003800200 */
.L_x_92:
[----:B------:R-:W-:Y:S01]  /*63c0*/  IADD3 R9, PT, PT, R9, -0x2, RZ ;  /* 0xfffffffe09097810 */ /* 0x000fe20007ffe0ff */
[----:B------:R-:W-:Y:S01]  /*63d0*/  UMOV UR11, 0x18 ;  /* 0x00000018000b7882 */ /* 0x000fe20000000000 */
[----:B------:R-:W0:Y:S01]  /*63e0*/  LDC.64 R10, c[0x0][R21+0x408] ;  /* 0x00010200150a7b82 */ /* 0x000e220000000a00 */
[----:B------:R-:W-:Y:S01]  /*63f0*/  IMAD.MOV.U32 R30, RZ, RZ, R7 ;  /* 0x000000ffff1e7224 */ /* 0x000fe200078e0007 */
[----:B------:R-:W-:Y:S01]  /*6400*/  LEA R23, R9, UR11, 0x3 ;  /* 0x0000000b09177c11 */ /* 0x000fe2000f8e18ff */
[----:B------:R-:W-:Y:S01]  /*6410*/  IMAD.MOV.U32 R31, RZ, RZ, R8 ;  /* 0x000000ffff1f7224 */ /* 0x000fe200078e0008 */
[----:B------:R-:W-:Y:S04]  /*6420*/  BSSY.RECONVERGENT B0, `(.L_x_95) ;  /* 0x0000031000007945 */ /* 0x000fe80003800200 */
[----:B------:R-:W1:Y:S01]  /*6430*/  LDC.64 R26, c[0x0][R23+0x388] ;  /* 0x0000e200171a7b82 */ /* 0x000e620000000a00 */
[----:B0-----:R-:W-:-:S02]  /*6440*/  IMAD R11, R11, R13, RZ ;  /* 0x0000000d0b0b7224 */ /* 0x001fc400078e02ff */
        /* <DEDUP_REMOVED lines=29> */
.L_x_96:
        /* <DEDUP_REMOVED lines=8> */
[-C--:B------:R-:W-:Y:S01]  /*66a0*/  MOV R18, R15.reuse ;  /* 0x0000000f00127202 */ /* 0x080fe20000000f00 */
[----:B------:R-:W-:Y:S01]  /*66b0*/  IMAD.MOV.U32 R11, RZ, RZ, R29 ;  /* 0x000000ffff0b7224 */ /* 0x000fe200078e001d */
[----:B------:R-:W-:Y:S01]  /*66c0*/  IADD3.X R13, PT, PT, RZ, ~R15, RZ, P0, !PT ;  /* 0x8000000fff0d7210 */ /* 0x000fe200007fe4ff */
[----:B------:R-:W-:-:S04]  /*66d0*/  IMAD.WIDE.U32 R10, R26, R17, R10 ;  /* 0x000000111a0a7225 */ /* 0x000fc800078e000a */
[----:B------:R-:W-:-:S04]  /*66e0*/  IMAD R13, R13, R26, RZ ;  /* 0x0000001a0d0d7224 */ /* 0x000fc800078e02ff */
[----:B------:R-:W-:Y:S01]  /*66f0*/  IMAD R17, R27, R17, R13 ;  /* 0x000000111b117224 */ /* 0x000fe200078e020d */
[----:B------:R-:W-:Y:S01]  /*6700*/  MOV R13, R14 ;  /* 0x0000000e000d7202 */ /* 0x000fe20000000f00 */
[----:B------:R-:W-:Y:S02]  /*6710*/  IMAD.MOV.U32 R27, RZ, RZ, R10 ;  /* 0x000000ffff1b7224 */ /* 0x000fe400078e000a */
[----:B------:R-:W-:-:S07]  /*6720*/  IMAD.IADD R17, R11, 0x1, R17 ;  /* 0x000000010b117824 */ /* 0x000fce00078e0211 */
.L_x_97:
[----:B------:R-:W-:Y:S05]  /*6730*/  BSYNC.RECONVERGENT B0 ;  /* 0x0000000000007941 */ /* 0x000fea0003800200 */
.L_x_95:
[----:B------:R-:W0:Y:S01]  /*6740*/  LDC.64 R10, c[0x0][R23+0x408] ;  /* 0x00010200170a7b82 */ /* 0x000e220000000a00 */
[----:B------:R-:W-:Y:S02]  /*6750*/  IMAD.MOV.U32 R6, RZ, RZ, R30 ;  /* 0x000000ffff067224 */ /* 0x000fe400078e001e */
[-C--:B0-----:R-:W-:Y:S02]  /*6760*/  IMAD R8, R11, R27.reuse, RZ ;  /* 0x0000001b0b087224 */ /* 0x081fe400078e02ff */
[----:B------:R-:W-:-:S04]  /*6770*/  IMAD.WIDE.U32 R14, R10, R27, R6 ;  /* 0x0000001b0a0e7225 */ /* 0x000fc800078e0006 */
[----:B------:R-:W-:Y:S02]  /*6780*/  IMAD R17, R10, R17, R8 ;  /* 0x000000110a117224 */ /* 0x000fe400078e0208 */
[----:B------:R-:W-:-:S03]  /*6790*/  IMAD.MOV.U32 R7, RZ, RZ, R14 ;  /* 0x000000ffff077224 */ /* 0x000fc600078e000e */
[----:B------:R-:W-:-:S07]  /*67a0*/  IADD3 R8, PT, PT, R15, R17, RZ ;  /* 0x000000110f087210 */ /* 0x000fce0007ffe0ff */
.L_x_91:
        /* <DEDUP_REMOVED lines=12> */
[----:B------:R-:W-:Y:S01]  /*6870*/  HFMA2 R11, -RZ, RZ, 0, 0 ;  /* 0x00000000ff0b7431 */ /* 0x000fe200000001ff */
[----:B------:R-:W-:-:S05]  /*6880*/  ISETP.NE.U32.AND P1, PT, R10, RZ, PT ;  /* 0x000000ff0a00720c */ /* 0x000fca0003f25070 */
        /* <DEDUP_REMOVED lines=10> */
[----:B------:R-:W-:-:S04]  /*6930*/  @P0 IADD3 R9, PT, PT, -R10, R9, RZ ;  /* 0x000000090a090210 */ /* 0x000fc80007ffe1ff */
[----:B------:R-:W-:-:S13]  /*6940*/  ISETP.GE.U32.AND P0, PT, R9, R10, PT ;  /* 0x0000000a0900720c */ /* 0x000fda0003f06070 */
[----:B------:R-:W-:Y:S01]  /*6950*/  @P0 IMAD.IADD R9, R9, 0x1, -R10 ;  /* 0x0000000109090824 */ /* 0x000fe200078e0a0a */
[----:B------:R-:W-:-:S05]  /*6960*/  @!P1 LOP3.LUT R9, RZ, R10, RZ, 0x33, !PT ;  /* 0x0000000aff099212 */ /* 0x000fca00078e33ff */
[----:B------:R-:W-:Y:S01]  /*6970*/  IMAD.MOV.U32 R10, RZ, RZ, R9 ;  /* 0x000000ffff0a7224 */ /* 0x000fe200078e0009 */
[----:B------:R-:W-:Y:S06]  /*6980*/  BRA `(.L_x_100) ;  /* 0x0000000000187947 */ /* 0x000fec0003800000 */
.L_x_99:
[----:B------:R-:W-:Y:S01]  /*6990*/  IMAD.MOV.U32 R19, RZ, RZ, R18 ;  /* 0x000000ffff137224 */ /* 0x000fe200078e0012 */
[----:B------:R-:W-:Y:S01]  /*69a0*/  MOV R16, R13 ;  /* 0x0000000d00107202 */ /* 0x000fe20000000f00 */
[----:B------:R-:W-:Y:S01]  /*69b0*/  IMAD.MOV.U32 R9, RZ, RZ, R10 ;  /* 0x000000ffff097224 */ /* 0x000fe200078e000a */
[----:B------:R-:W-:Y:S01]  /*69c0*/  MOV R18, 0x69f0 ;  /* 0x000069f000127802 */ /* 0x000fe20000000f00 */
[----:B------:R-:W-:-:S07]  /*69d0*/  IMAD.MOV.U32 R6, RZ, RZ, R11 ;  /* 0x000000ffff067224 */ /* 0x000fce00078e000b */
[----:B0-----:R-:W-:Y:S05]  /*69e0*/  CALL.REL.NOINC `($__internal_2_$__cuda_sm20_rem_s64) ;  /* 0x0000004400dc7944 */ /* 0x001fea0003c00000 */
.L_x_100:
[----:B0-----:R-:W-:Y:S05]  /*69f0*/  BSYNC.RECONVERGENT B0 ;  /* 0x0000000000007941 */ /* 0x001fea0003800200 */
.L_x_98:
[----:B------:R-:W0:Y:S01]  /*6a00*/  LDC.64 R12, c[0x0][R17+0x408] ;  /* 0x00010200110c7b82 */ /* 0x000e220000000a00 */
[----:B------:R-:W-:Y:S01]  /*6a10*/  IMAD.MOV.U32 R9, RZ, RZ, R8 ;  /* 0x000000ffff097224 */ /* 0x000fe200078e0008 */
[----:B------:R-:W-:Y:S01]  /*6a20*/  MOV R8, R7 ;  /* 0x0000000700087202 */ /* 0x000fe20000000f00 */
[----:B0-----:R-:W-:-:S04]  /*6a30*/  IMAD R13, R13, R10, RZ ;  /* 0x0000000a0d0d7224 */ /* 0x001fc800078e02ff */
[----:B------:R-:W-:-:S04]  /*6a40*/  IMAD.WIDE.U32 R8, R12, R10, R8 ;  /* 0x0000000a0c087225 */ /* 0x000fc800078e0008 */
[----:B------:R-:W-:Y:S02]  /*6a50*/  IMAD R13, R12, R11, R13 ;  /* 0x0000000b0c0d7224 */ /* 0x000fe400078e020d */
[----:B------:R-:W-:Y:S02]  /*6a60*/  IMAD.MOV.U32 R7, RZ, RZ, R8 ;  /* 0x000000ffff077224 */ /* 0x000fe400078e0008 */
[----:B------:R-:W-:-:S07]  /*6a70*/  IMAD.IADD R8, R9, 0x1, R13 ;  /* 0x0000000109087824 */ /* 0x000fce00078e020d */
.L_x_77:
[----:B------:R-:W1:Y:S01]  /*6a80*/  LDCU.128 UR12, c[0x0][0x380] ;  /* 0x00007000ff0c77ac */ /* 0x000e620008000c00 */
[----:B------:R-:W2:Y:S01]  /*6a90*/  LDCU UR11, c[0x0][0x470] ;  /* 0x00008e00ff0b77ac */ /* 0x000ea20008000800 */
[C---:B-1----:R-:W-:Y:S02]  /*6aa0*/  LEA R10, P0, R4.reuse, UR12, 0x2 ;  /* 0x0000000c040a7c11 */ /* 0x042fe4000f8010ff */
[C---:B------:R-:W-:Y:S02]  /*6ab0*/  LEA R6, P1, R7.reuse, UR14, 0x2 ;  /* 0x0000000e07067c11 */ /* 0x040fe4000f8210ff */
[----:B------:R-:W-:Y:S02]  /*6ac0*/  LEA.HI.X R11, R4, UR13, R5, 0x2, P0 ;  /* 0x0000000d040b7c11 */ /* 0x000fe400080f1405 */
[----:B------:R-:W-:Y:S02]  /*6ad0*/  LEA.HI.X R7, R7, UR15, R8, 0x2, P1 ;  /* 0x0000000f07077c11 */ /* 0x000fe400088f1408 */
[----:B------:R-:W1:Y:S01]  /*6ae0*/  LDC.64 R8, c[0x0][0x468] ;  /* 0x00011a00ff087b82 */ /* 0x000e620000000a00 */
[----:B------:R-:W3:Y:S04]  /*6af0*/  LDG.E.CONSTANT R4, desc[UR6][R10.64] ;  /* 0x000000060a047981 */ /* 0x000ee8000c1e9900 */
[----:B------:R-:W2:Y:S01]  /*6b00*/  LDG.E.CONSTANT R6, desc[UR6][R6.64] ;  /* 0x0000000606067981 */ /* 0x000ea2000c1e9900 */
[----:B-1----:R-:W-:Y:S01]  /*6b10*/  ISETP.GT.AND P0, PT, R8, 0x2, PT ;  /* 0x000000020800780c */ /* 0x002fe20003f04270 */
[----:B---3--:R-:W-:Y:S01]  /*6b20*/  FMUL R4, R4, R9 ;  /* 0x0000000904047220 */ /* 0x008fe20000400000 */
[----:B--2---:R-:W-:-:S11]  /*6b30*/  FMUL R9, R6, UR11 ;  /* 0x0000000b06097c20 */ /* 0x004fd60008400000 */
[----:B------:R-:W-:Y:S05]  /*6b40*/  @P0 BRA `(.L_x_101) ;  /* 0x00000000002c0947 */ /* 0x000fea0003800000 */
[----:B------:R-:W-:-:S04]  /*6b50*/  VIMNMX.U32 R5, PT, PT, R8, 0x3, PT ;  /* 0x0000000308057848 */ /* 0x000fc80003fe0000 */
[----:B------:R-:W-:-:S04]  /*6b60*/  SHF.L.U32 R5, R5, 0x2, RZ ;  /* 0x0000000205057819 */ /* 0x000fc800000006ff */
[----:B------:R-:W1:Y:S02]  /*6b70*/  LDC R6, c[0x2][R5] ;  /* 0x0080000005067b82 */ /* 0x000e640000000800 */
[----:B-1----:R-:W-:-:S04]  /*6b80*/  SHF.R.S32.HI R7, RZ, 0x1f, R6 ;  /* 0x0000001fff077819 */ /* 0x002fc80000011406 */
.L_x_342:
[----:B0-----:R-:W-:Y:S05]  /*6b90*/  BRX R6 -0x6ba0                                                                                                 (*"BRANCH_TARGETS .L_x_343,.L_x_344,.L_x_345,.L_x_107"*) ;  /* 0xffffff9406187949 */ /* 0x001fea000383ffff */
.L_x_345:
[----:B------:R-:W-:Y:S01]  /*6ba0*/  FMUL R7, R4, R9 ;  /* 0x0000000904077220 */ /* 0x000fe20000400000 */
[----:B------:R-:W-:Y:S06]  /*6bb0*/  BRA `(.L_x_102) ;  /* 0x0000000000c47947 */ /* 0x000fec0003800000 */
.L_x_344:
[----:B------:R-:W-:Y:S01]  /*6bc0*/  FADD R7, R4, -R9 ;  /* 0x8000000904077221 */ /* 0x000fe20000000000 */
[----:B------:R-:W-:Y:S06]  /*6bd0*/  BRA `(.L_x_102) ;  /* 0x0000000000bc7947 */ /* 0x000fec0003800000 */
.L_x_343:
[----:B------:R-:W-:Y:S01]  /*6be0*/  FADD R7, R4, R9 ;  /* 0x0000000904077221 */ /* 0x000fe20000000000 */
[----:B------:R-:W-:Y:S06]  /*6bf0*/  BRA `(.L_x_102) ;  /* 0x0000000000b47947 */ /* 0x000fec0003800000 */
.L_x_101:
[----:B------:R-:W-:-:S13]  /*6c00*/  ISETP.GT.AND P0, PT, R8, 0x4, PT ;  /* 0x000000040800780c */ /* 0x000fda0003f04270 */
[----:B------:R-:W-:Y:S05]  /*6c10*/  @P0 BRA `(.L_x_103) ;  /* 0x0000000000640947 */ /* 0x000fea0003800000 */
[----:B------:R-:W-:-:S05]  /*6c20*/  IMAD.MOV.U32 R5, RZ, RZ, -0x3 ;  /* 0xfffffffdff057424 */ /* 0x000fca00078e00ff */
[----:B------:R-:W-:-:S05]  /*6c30*/  VIADDMNMX.U32 R5, R8, R5, 0x2, PT ;  /* 0x0000000208057446 */ /* 0x000fca0003800005 */
[----:B------:R-:W-:-:S04]  /*6c40*/  IMAD.SHL.U32 R5, R5, 0x4, RZ ;  /* 0x0000000405057824 */ /* 0x000fc800078e00ff */
[----:B------:R-:W1:Y:S02]  /*6c50*/  LDC R6, c[0x2][R5+0x10] ;  /* 0x0080040005067b82 */ /* 0x000e640000000800 */
[----:B-1----:R-:W-:-:S04]  /*6c60*/  SHF.R.S32.HI R7, RZ, 0x1f, R6 ;  /* 0x0000001fff077819 */ /* 0x002fc80000011406 */
.L_x_347:
[----:B0-----:R-:W-:Y:S05]  /*6c70*/  BRX R6 -0x6c80                                                                                                 (*"BRANCH_TARGETS .L_x_348,.L_x_349,.L_x_107"*) ;  /* 0xffffff9006e07949 */ /* 0x001fea000383ffff */
.L_x_349:
[----:B------:R-:W-:Y:S01]  /*6c80*/  FMNMX R7, R4, R9, !PT ;  /* 0x0000000904077209 */ /* 0x000fe20007800000 */
[----:B------:R-:W-:Y:S06]  /*6c90*/  BRA `(.L_x_102) ;  /* 0x00000000008c7947 */ /* 0x000fec0003800000 */
.L_x_348:
[----:B------:R-:W0:Y:S01]  /*6ca0*/  LDCU UR11, c[0x0][0x474] ;  /* 0x00008e80ff0b77ac */ /* 0x000e220008000800 */
[----:B------:R-:W-:Y:S01]  /*6cb0*/  BSSY.RECONVERGENT B0, `(.L_x_104) ;  /* 0x000000e000007945 */ /* 0x000fe20003800200 */
[----:B0-----:R-:W-:-:S04]  /*6cc0*/  FMNMX R9, R9, UR11, !PT ;  /* 0x0000000b09097c09 */ /* 0x001fc8000f800000 */
[----:B------:R-:W0:Y:S08]  /*6cd0*/  MUFU.RCP R5, R9 ;  /* 0x0000000900057308 */ /* 0x000e300000001000 */
[----:B------:R-:W1:Y:S01]  /*6ce0*/  FCHK P0, R4, R9 ;  /* 0x0000000904007302 */ /* 0x000e620000000000 */
[----:B0-----:R-:W-:-:S04]  /*6cf0*/  FFMA R6, -R9, R5, 1 ;  /* 0x3f80000009067423 */ /* 0x001fc80000000105 */
[----:B------:R-:W-:-:S04]  /*6d00*/  FFMA R5, R5, R6, R5 ;  /* 0x0000000605057223 */ /* 0x000fc80000000005 */
[----:B------:R-:W-:-:S04]  /*6d10*/  FFMA R6, R4, R5, RZ ;  /* 0x0000000504067223 */ /* 0x000fc800000000ff */
[----:B------:R-:W-:-:S04]  /*6d20*/  FFMA R7, -R9, R6, R4 ;  /* 0x0000000609077223 */ /* 0x000fc80000000104 */
[----:B------:R-:W-:Y:S01]  /*6d30*/  FFMA R7, R5, R7, R6 ;  /* 0x0000000705077223 */ /* 0x000fe20000000006 */
[----:B-1----:R-:W-:Y:S06]  /*6d40*/  @!P0 BRA `(.L_x_105) ;  /* 0x0000000000108947 */ /* 0x002fec0003800000 */
[----:B------:R-:W-:Y:S02]  /*6d50*/  MOV R5, R9 ;  /* 0x0000000900057202 */ /* 0x000fe40000000f00 */
[----:B------:R-:W-:-:S07]  /*6d60*/  MOV R8, 0x6d80 ;  /* 0x00006d8000087802 */ /* 0x000fce0000000f00 */
[----:B------:R-:W-:Y:S05]  /*6d70*/  CALL.REL.NOINC `($__internal_3_$__cuda_sm3x_div_rn_noftz_f32_slowpath) ;  /* 0x00000048002c7944 */ /* 0x000fea0003c00000 */
[----:B------:R-:W-:-:S07]  /*6d80*/  IMAD.MOV.U32 R7, RZ, RZ, R13 ;  /* 0x000000ffff077224 */ /* 0x000fce00078e000d */
.L_x_105:
[----:B------:R-:W-:Y:S05]  /*6d90*/  BSYNC.RECONVERGENT B0 ;  /* 0x0000000000007941 */ /* 0x000fea0003800200 */
.L_x_104:
[----:B------:R-:W-:Y:S05]  /*6da0*/  BRA `(.L_x_102) ;  /* 0x0000000000487947 */ /* 0x000fea0003800000 */
.L_x_103:
[----:B------:R-:W-:-:S13]  /*6db0*/  ISETP.NE.AND P0, PT, R8, 0x5, PT ;  /* 0x000000050800780c */ /* 0x000fda0003f05270 */
[----:B------:R-:W-:Y:S05]  /*6dc0*/  @!P0 BRA `(.L_x_106) ;  /* 0x00000000003c8947 */ /* 0x000fea0003800000 */
[----:B------:R-:W-:-:S13]  /*6dd0*/  ISETP.NE.AND P0, PT, R8, 0x6, PT ;  /* 0x000000060800780c */ /* 0x000fda0003f05270 */
[----:B------:R-:W-:Y:S05]  /*6de0*/  @P0 BRA `(.L_x_107) ;  /* 0x00000000002c0947 */ /* 0x000fea0003800000 */
[C---:B------:R-:W-:Y:S01]  /*6df0*/  FMUL R5, R4.reuse, 16777216 ;  /* 0x4b80000004057820 */ /* 0x040fe20000400000 */
[----:B------:R-:W-:-:S04]  /*6e00*/  FSETP.GEU.AND P0, PT, |R4|, 1.175494350822287508e-38, PT ;  /* 0x008000000400780b */ /* 0x000fc80003f0e200 */
[----:B------:R-:W-:-:S04]  /*6e10*/  FSEL R5, R5, R4, !P0 ;  /* 0x0000000405057208 */ /* 0x000fc80004000000 */
[----:B------:R-:W1:Y:S05]  /*6e20*/  MUFU.LG2 R4, R5 ;  /* 0x0000000500047308 */ /* 0x000e6a0000000c00 */
[----:B-1----:R-:W-:-:S04]  /*6e30*/  @!P0 FADD R4, R4, -24 ;  /* 0xc1c0000004048421 */ /* 0x002fc80000000000 */
[----:B------:R-:W-:-:S05]  /*6e40*/  FMUL R4, R9, R4 ;  /* 0x0000000409047220 */ /* 0x000fca0000400000 */
[----:B------:R-:W-:-:S13]  /*6e50*/  FSETP.GEU.AND P0, PT, R4, -126, PT ;  /* 0xc2fc00000400780b */ /* 0x000fda0003f0e000 */
[----:B------:R-:W-:-:S04]  /*6e60*/  @!P0 FMUL R4, R4, 0.5 ;  /* 0x3f00000004048820 */ /* 0x000fc80000400000 */
[----:B------:R-:W1:Y:S02]  /*6e70*/  MUFU.EX2 R7, R4 ;  /* 0x0000000400077308 */ /* 0x000e640000000800 */
[----:B-1----:R-:W-:Y:S01]  /*6e80*/  @!P0 FMUL R7, R7, R7 ;  /* 0x0000000707078220 */ /* 0x002fe20000400000 */
[----:B------:R-:W-:Y:S06]  /*6e90*/  BRA `(.L_x_102) ;  /* 0x00000000000c7947 */ /* 0x000fec0003800000 */
.L_x_107:
[----:B------:R-:W-:Y:S01]  /*6ea0*/  FADD R7, R4, R9 ;  /* 0x0000000904077221 */ /* 0x000fe20000000000 */
[----:B------:R-:W-:Y:S06]  /*6eb0*/  BRA `(.L_x_102) ;  /* 0x0000000000047947 */ /* 0x000fec0003800000 */
.L_x_106:
[----:B------:R-:W-:-:S07]  /*6ec0*/  FMNMX R7, R4, R9, PT ;  /* 0x0000000904077209 */ /* 0x000fce0003800000 */
.L_x_102:
[----:B------:R-:W1:Y:S01]  /*6ed0*/  LDCU.64 UR12, c[0x0][0x390] ;  /* 0x00007200ff0c77ac */ /* 0x000e620008000a00 */
[----:B------:R-:W2:Y:S01]  /*6ee0*/  LDCU.64 UR14, c[0x0][0x460] ;  /* 0x00008c00ff0e77ac */ /* 0x000ea20008000a00 */
[----:B-1----:R-:W-:-:S04]  /*6ef0*/  LEA R4, P0, R0, UR12, 0x2 ;  /* 0x0000000c00047c11 */ /* 0x002fc8000f8010ff */
[----:B------:R-:W-:Y:S02]  /*6f00*/  LEA.HI.X R5, R0, UR13, R2, 0x2, P0 ;  /* 0x0000000d00057c11 */ /* 0x000fe400080f1402 */
[----:B------:R-:W-:-:S03]  /*6f10*/  IADD3 R0, P0, PT, R3, R0, RZ ;  /* 0x0000000003007210 */ /* 0x000fc60007f1e0ff */
[----:B------:R1:W-:Y:S02]  /*6f20*/  STG.E desc[UR6][R4.64], R7 ;  /* 0x0000000704007986 */ /* 0x0003e4000c101906 */
[----:B------:R-:W-:Y:S01]  /*6f30*/  IMAD.X R2, RZ, RZ, R2, P0 ;  /* 0x000000ffff027224 */ /* 0x000fe200000e0602 */
[----:B--2---:R-:W-:-:S04]  /*6f40*/  ISETP.GE.U32.AND P0, PT, R0, UR14, PT ;  /* 0x0000000e00007c0c */ /* 0x004fc8000bf06070 */
[----:B------:R-:W-:-:S13]  /*6f50*/  ISETP.GE.AND.EX P0, PT, R2, UR15, PT, P0 ;  /* 0x0000000f02007c0c */ /* 0x000fda000bf06300 */
[----:B-1----:R-:W-:Y:S05]  /*6f60*/  @!P0 BRA `(.L_x_108) ;  /* 0xffffff90007c8947 */ /* 0x002fea000383ffff */
[----:B0-----:R-:W-:Y:S05]  /*6f70*/  EXIT ;  /* 0x000000000000794d */ /* 0x001fea0003800000 */
.L_x_0:
[----:B------:R-:W0:Y:S01]  /*6f80*/  LDC R5, c[0x0][0x468] ;  /* 0x00011a00ff057b82 */ /* 0x000e220000000800 */
[----:B------:R-:W-:Y:S01]  /*6f90*/  UMOV UR4, URZ ;  /* 0x000000ff00047c82 */ /* 0x000fe20008000000 */
[----:B------:R-:W-:Y:S01]  /*6fa0*/  BSSY.RECONVERGENT B0, `(.L_x_109) ;  /* 0x00002b1000007945 */ /* 0x000fe20003800200 */
[----:B0-----:R-:W-:-:S13]  /*6fb0*/  ISETP.GT.AND P0, PT, R5, 0x2, PT ;  /* 0x000000020500780c */ /* 0x001fda0003f04270 */
[----:B------:R-:W-:Y:S05]  /*6fc0*/  @P0 BRA `(.L_x_110) ;  /* 0x0000001000fc0947 */ /* 0x000fea0003800000 */
[----:B------:R-:W-:-:S04]  /*6fd0*/  VIMNMX.U32 R5, PT, PT, R5, 0x3, PT ;  /* 0x0000000305057848 */ /* 0x000fc80003fe0000 */
[----:B------:R-:W-:-:S04]  /*6fe0*/  SHF.L.U32 R6, R5, 0x2, RZ ;  /* 0x0000000205067819 */ /* 0x000fc800000006ff */
[----:B------:R-:W0:Y:S02]  /*6ff0*/  LDC R4, c[0x2][R6+0x1c] ;  /* 0x0080070006047b82 */ /* 0x000e240000000800 */
[----:B0-----:R-:W-:-:S04]  /*7000*/  SHF.R.S32.HI R5, RZ, 0x1f, R4 ;  /* 0x0000001fff057819 */ /* 0x001fc80000011404 */
.L_x_351:
[----:B------:R-:W-:Y:S05]  /*7010*/  BRX R4 -0x7020                                                                                                 (*"BRANCH_TARGETS .L_x_352,.L_x_353,.L_x_354,.L_x_355"*) ;  /* 0xffffff8c04f87949 */ /* 0x000fea000383ffff */
.L_x_354:
[----:B------:R-:W-:Y:S01]  /*7020*/  IADD3 R6, P0, PT, R3, R0, RZ ;  /* 0x0000000003067210 */ /* 0x000fe20007f1e0ff */
[----:B------:R-:W-:Y:S03]  /*7030*/  BSSY.RECONVERGENT B1, `(.L_x_111) ;  /* 0x0000026000017945 */ /* 0x000fe60003800200 */
[C---:B------:R-:W-:Y:S01]  /*7040*/  ISETP.GT.U32.AND P1, PT, R6.reuse, UR8, PT ;  /* 0x0000000806007c0c */ /* 0x040fe2000bf24070 */
[----:B------:R-:W-:Y:S01]  /*7050*/  IMAD.X R8, RZ, RZ, R2, P0 ;  /* 0x000000ffff087224 */ /* 0x000fe200000e0602 */
[----:B------:R-:W-:-:S04]  /*7060*/  ISETP.GE.U32.AND P0, PT, R6, UR8, PT ;  /* 0x0000000806007c0c */ /* 0x000fc8000bf06070 */
[C---:B------:R-:W-:Y:S02]  /*7070*/  ISETP.GT.U32.AND.EX P1, PT, R8.reuse, UR9, PT, P1 ;  /* 0x0000000908007c0c */ /* 0x040fe4000bf24110 */
[----:B------:R-:W-:Y:S02]  /*7080*/  ISETP.GE.U32.AND.EX P0, PT, R8, UR9, PT, P0 ;  /* 0x0000000908007c0c */ /* 0x000fe4000bf06100 */
[----:B------:R-:W-:Y:S02]  /*7090*/  SEL R4, R6, UR8, P1 ;  /* 0x0000000806047c07 */ /* 0x000fe40008800000 */
[----:B------:R-:W-:Y:S02]  /*70a0*/  SEL R7, RZ, 0x1, P0 ;  /* 0x00000001ff077807 */ /* 0x000fe40000000000 */
[----:B------:R-:W-:Y:S02]  /*70b0*/  SEL R5, R8, UR9, P1 ;  /* 0x0000000908057c07 */ /* 0x000fe40008800000 */
[----:B------:R-:W-:-:S04]  /*70c0*/  IADD3 R10, P0, P1, R4, -R6, -R7 ;  /* 0x80000006040a7210 */ /* 0x000fc8000791e807 */
[----:B------:R-:W-:-:S04]  /*70d0*/  IADD3.X R6, PT, PT, R5, -0x1, ~R8, P0, P1 ;  /* 0xffffffff05067810 */ /* 0x000fc800007e2c08 */
[----:B------:R-:W-:-:S13]  /*70e0*/  ISETP.NE.U32.AND P0, PT, R6, RZ, PT ;  /* 0x000000ff0600720c */ /* 0x000fda0003f05070 */
[----:B------:R-:W-:Y:S05]  /*70f0*/  @P0 BRA `(.L_x_112) ;  /* 0x0000000000500947 */ /* 0x000fea0003800000 */
[----:B------:R-:W0:Y:S01]  /*7100*/  I2F.U32.RP R6, R3 ;  /* 0x0000000300067306 */ /* 0x000e220000209000 */
[----:B------:R-:W-:Y:S02]  /*7110*/  IADD3 R9, PT, PT, RZ, -R3, RZ ;  /* 0x80000003ff097210 */ /* 0x000fe40007ffe0ff */
        /* <DEDUP_REMOVED lines=8> */
[----:B------:R-:W-:Y:S02]  /*71a0*/  HFMA2 R5, -RZ, RZ, 0, 0 ;  /* 0x00000000ff057431 */ /* 0x000fe400000001ff */
[----:B------:R-:W-:-:S04]  /*71b0*/  IMAD.MOV R8, RZ, RZ, -R4 ;  /* 0x000000ffff087224 */ /* 0x000fc800078e0a04 */
[----:B------:R-:W-:-:S05]  /*71c0*/  IMAD R8, R3, R8, R10 ;  /* 0x0000000803087224 */ /* 0x000fca00078e020a */
[----:B------:R-:W-:-:S13]  /*71d0*/  ISETP.GE.U32.AND P0, PT, R8, R3, PT ;  /* 0x000000030800720c */ /* 0x000fda0003f06070 */
[----:B------:R-:W-:Y:S01]  /*71e0*/  @P0 IADD3 R8, PT, PT, -R3, R8, RZ ;  /* 0x0000000803080210 */ /* 0x000fe20007ffe1ff */
[----:B------:R-:W-:-:S03]  /*71f0*/  @P0 VIADD R4, R4, 0x1 ;  /* 0x0000000104040836 */ /* 0x000fc60000000000 */
[----:B------:R-:W-:-:S13]  /*7200*/  ISETP.GE.U32.AND P1, PT, R8, R3, PT ;  /* 0x000000030800720c */ /* 0x000fda0003f26070 */
[----:B------:R-:W-:Y:S01]  /*7210*/  @P1 VIADD R4, R4, 0x1 ;  /* 0x0000000104041836 */ /* 0x000fe20000000000 */
[----:B------:R-:W-:Y:S01]  /*7220*/  @!P2 LOP3.LUT R4, RZ, R3, RZ, 0x33, !PT ;  /* 0x00000003ff04a212 */ /* 0x000fe200078e33ff */
[----:B------:R-:W-:Y:S06]  /*7230*/  BRA `(.L_x_113) ;  /* 0x0000000000147947 */ /* 0x000fec0003800000 */
.L_x_112:
[----:B------:R-:W-:Y:S01]  /*7240*/  IMAD.MOV.U32 R5, RZ, RZ, R10 ;  /* 0x000000ffff057224 */ /* 0x000fe200078e000a */
[----:B------:R-:W-:-:S07]  /*7250*/  MOV R4, 0x7270 ;  /* 0x0000727000047802 */ /* 0x000fce0000000f00 */
[----:B------:R-:W-:Y:S05]  /*7260*/  CALL.REL.NOINC `($__internal_1_$__cuda_sm20_div_u64) ;  /* 0x0000003800a87944 */ /* 0x000fea0003c00000 */
[----:B------:R-:W-:Y:S01]  /*7270*/  IMAD.MOV.U32 R4, RZ, RZ, R6 ;  /* 0x000000ffff047224 */ /* 0x000fe200078e0006 */
[----:B------:R-:W-:-:S07]  /*7280*/  MOV R5, R9 ;  /* 0x0000000900057202 */ /* 0x000fce0000000f00 */
.L_x_113:
[----:B------:R-:W-:Y:S05]  /*7290*/  BSYNC.RECONVERGENT B1 ;  /* 0x0000000000017941 */ /* 0x000fea0003800200 */
.L_x_111:
[----:B------:R-:W-:Y:S01]  /*72a0*/  IADD3 R11, P0, PT, R4, R7, RZ ;  /* 0x00000007040b7210 */ /* 0x000fe20007f1e0ff */
[----:B------:R-:W0:Y:S01]  /*72b0*/  LDCU.64 UR8, c[0x0][0x390] ;  /* 0x00007200ff0877ac */ /* 0x000e220008000a00 */
[----:B------:R-:W-:Y:S02]  /*72c0*/  BSSY.RECONVERGENT B1, `(.L_x_114) ;  /* 0x000001f000017945 */ /* 0x000fe40003800200 */
[C---:B------:R-:W-:Y:S01]  /*72d0*/  LOP3.LUT R6, R11.reuse, 0x3, RZ, 0xc0, !PT ;  /* 0x000000030b067812 */ /* 0x040fe200078ec0ff */
[----:B------:R-:W-:Y:S01]  /*72e0*/  IMAD.X R4, RZ, RZ, R5, P0 ;  /* 0x000000ffff047224 */ /* 0x000fe200000e0605 */
[----:B------:R-:W-:Y:S02]  /*72f0*/  ISETP.GE.U32.AND P1, PT, R11, 0x3, PT ;  /* 0x000000030b00780c */ /* 0x000fe40003f26070 */
[----:B------:R-:W-:Y:S02]  /*7300*/  ISETP.NE.U32.AND P0, PT, R6, 0x3, PT ;  /* 0x000000030600780c */ /* 0x000fe40003f05070 */
[----:B------:R-:W-:-:S02]  /*7310*/  ISETP.GE.U32.AND.EX P1, PT, R4, RZ, PT, P1 ;  /* 0x000000ff0400720c */ /* 0x000fc40003f26110 */
[----:B------:R-:W-:-:S13]  /*7320*/  ISETP.NE.AND.EX P0, PT, RZ, RZ, PT, P0 ;  /* 0x000000ffff00720c */ /* 0x000fda0003f05300 */
[----:B0-----:R-:W-:Y:S05]  /*7330*/  @!P0 BRA `(.L_x_115) ;  /* 0x00000000005c8947 */ /* 0x001fea0003800000 */
[----:B------:R-:W0:Y:S01]  /*7340*/  LDC.64 R4, c[0x0][0x380] ;  /* 0x0000e000ff047b82 */ /* 0x000e220000000a00 */
[----:B------:R-:W1:Y:S01]  /*7350*/  LDCU UR4, c[0x0][0x46c] ;  /* 0x00008d80ff0477ac */ /* 0x000e620008000800 */
[----:B------:R-:W2:Y:S06]  /*7360*/  LDCU UR5, c[0x0][0x470] ;  /* 0x00008e00ff0577ac */ /* 0x000eac0008000800 */
[----:B------:R-:W3:Y:S01]  /*7370*/  LDC.64 R6, c[0x0][0x388] ;  /* 0x0000e200ff067b82 */ /* 0x000ee20000000a00 */
[----:B0-----:R-:W1:Y:S04]  /*7380*/  LDG.E.CONSTANT R4, desc[UR6][R4.64] ;  /* 0x0000000604047981 */ /* 0x001e68000c1e9900 */
[----:B---3--:R-:W2:Y:S01]  /*7390*/  LDG.E.CONSTANT R6, desc[UR6][R6.64] ;  /* 0x0000000606067981 */ /* 0x008ea2000c1e9900 */
[----:B------:R-:W-:-:S02]  /*73a0*/  VIADD R11, R11, 0x1 ;  /* 0x000000010b0b7836 */ /* 0x000fc40000000000 */
[----:B------:R-:W-:-:S03]  /*73b0*/  HFMA2 R10, -RZ, RZ, 0, 0 ;  /* 0x00000000ff0a7431 */ /* 0x000fc600000001ff */
[----:B------:R-:W-:Y:S01]  /*73c0*/  LOP3.LUT R11, R11, 0x3, RZ, 0xc0, !PT ;  /* 0x000000030b0b7812 */ /* 0x000fe200078ec0ff */
[----:B-1----:R-:W-:Y:S01]  /*73d0*/  FMUL R8, R4, UR4 ;  /* 0x0000000404087c20 */ /* 0x002fe20008400000 */
[----:B--2---:R-:W-:-:S04]  /*73e0*/  FMUL R9, R6, UR5 ;  /* 0x0000000506097c20 */ /* 0x004fc80008400000 */
[----:B------:R-:W-:Y:S01]  /*73f0*/  FMUL R9, R8, R9 ;  /* 0x0000000908097220 */ /* 0x000fe20000400000 */
[----:B------:R-:W-:-:S07]  /*7400*/  IMAD.MOV.U32 R8, RZ, RZ, RZ ;  /* 0x000000ffff087224 */ /* 0x000fce00078e00ff */
.L_x_116:
[----:B------:R-:W-:-:S04]  /*7410*/  LEA R4, P0, R0, UR8, 0x2 ;  /* 0x0000000800047c11 */ /* 0x000fc8000f8010ff */
[----:B------:R-:W-:Y:S02]  /*7420*/  LEA.HI.X R5, R0, UR9, R2, 0x2, P0 ;  /* 0x0000000900057c11 */ /* 0x000fe400080f1402 */
[----:B------:R-:W-:Y:S02]  /*7430*/  IADD3 R10, P0, PT, R10, 0x1, RZ ;  /* 0x000000010a0a7810 */ /* 0x000fe40007f1e0ff */
[----:B------:R-:W-:Y:S01]  /*7440*/  IADD3 R0, P2, PT, R3, R0, RZ ;  /* 0x0000000003007210 */ /* 0x000fe20007f5e0ff */
[----:B------:R0:W-:Y:S02]  /*7450*/  STG.E desc[UR6][R4.64], R9 ;  /* 0x0000000904007986 */ /* 0x0001e4000c101906 */
[----:B------:R-:W-:Y:S01]  /*7460*/  IMAD.X R8, RZ, RZ, R8, P0 ;  /* 0x000000ffff087224 */ /* 0x000fe200000e0608 */
[----:B------:R-:W-:Y:S02]  /*7470*/  ISETP.NE.U32.AND P0, PT, R10, R11, PT ;  /* 0x0000000b0a00720c */ /* 0x000fe40003f05070 */
[----:B------:R-:W-:-:S02]  /*7480*/  IADD3.X R2, PT, PT, RZ, R2, RZ, P2, !PT ;  /* 0x00000002ff027210 */ /* 0x000fc400017fe4ff */
[----:B------:R-:W-:-:S13]  /*7490*/  ISETP.NE.AND.EX P0, PT, R8, RZ, PT, P0 ;  /* 0x000000ff0800720c */ /* 0x000fda0003f05300 */
[----:B0-----:R-:W-:Y:S05]  /*74a0*/  @P0 BRA `(.L_x_116) ;  /* 0xfffffffc00d80947 */ /* 0x001fea000383ffff */
.L_x_115:
[----:B------:R-:W-:Y:S05]  /*74b0*/  BSYNC.RECONVERGENT B1 ;  /* 0x0000000000017941 */ /* 0x000fea0003800200 */
.L_x_114:
[----:B------:R-:W-:Y:S05]  /*74c0*/  @!P1 EXIT ;  /* 0x000000000000994d */ /* 0x000fea0003800000 */
[----:B------:R-:W0:Y:S01]  /*74d0*/  LDC.64 R4, c[0x0][0x380] ;  /* 0x0000e000ff047b82 */ /* 0x000e220000000a00 */
[----:B------:R-:W1:Y:S01]  /*74e0*/  LDCU UR4, c[0x0][0x46c] ;  /* 0x00008d80ff0477ac */ /* 0x000e620008000800 */
[----:B------:R-:W2:Y:S06]  /*74f0*/  LDCU UR5, c[0x0][0x470] ;  /* 0x00008e00ff0577ac */ /* 0x000eac0008000800 */
[----:B------:R-:W3:Y:S01]  /*7500*/  LDC.64 R6, c[0x0][0x388] ;  /* 0x0000e200ff067b82 */ /* 0x000ee20000000a00 */
[----:B------:R-:W4:Y:S01]  /*7510*/  LDCU.64 UR8, c[0x0][0x390] ;  /* 0x00007200ff0877ac */ /* 0x000f220008000a00 */
[----:B------:R-:W0:Y:S02]  /*7520*/  LDCU.64 UR10, c[0x0][0x460] ;  /* 0x00008c00ff0a77ac */ /* 0x000e240008000a00 */
[----:B0-----:R-:W1:Y:S04]  /*7530*/  LDG.E.CONSTANT R4, desc[UR6][R4.64] ;  /* 0x0000000604047981 */ /* 0x001e68000c1e9900 */
[----:B---3--:R-:W2:Y:S01]  /*7540*/  LDG.E.CONSTANT R6, desc[UR6][R6.64] ;  /* 0x0000000606067981 */ /* 0x008ea2000c1e9900 */
[----:B------:R-:W-:Y:S01]  /*7550*/  SHF.R.U32.HI R13, RZ, 0x1e, R3 ;  /* 0x0000001eff0d7819 */ /* 0x000fe20000011603 */
[----:B------:R-:W-:-:S02]  /*7560*/  IMAD.SHL.U32 R3, R3, 0x4, RZ ;  /* 0x0000000403037824 */ /* 0x000fc400078e00ff */
[----:B-1----:R-:W-:Y:S01]  /*7570*/  FMUL R8, R4, UR4 ;  /* 0x0000000404087c20 */ /* 0x002fe20008400000 */
[----:B--2---:R-:W-:-:S04]  /*7580*/  FMUL R9, R6, UR5 ;  /* 0x0000000506097c20 */ /* 0x004fc80008400000 */
[----:B----4-:R-:W-:-:S07]  /*7590*/  FMUL R15, R8, R9 ;  /* 0x00000009080f7220 */ /* 0x010fce0000400000 */
.L_x_117:
[----:B------:R-:W-:-:S04]  /*75a0*/  LEA R10, P0, R0, UR8, 0x2 ;  /* 0x00000008000a7c11 */ /* 0x000fc8000f8010ff */
[----:B------:R-:W-:Y:S02]  /*75b0*/  LEA.HI.X R11, R0, UR9, R2, 0x2, P0 ;  /* 0x00000009000b7c11 */ /* 0x000fe400080f1402 */
[----:B------:R-:W-:-:S03]  /*75c0*/  IADD3 R4, P0, PT, R3, R10, RZ ;  /* 0x0000000a03047210 */ /* 0x000fc60007f1e0ff */
[----:B------:R0:W-:Y:S02]  /*75d0*/  STG.E desc[UR6][R10.64], R15 ;  /* 0x0000000f0a007986 */ /* 0x0001e4000c101906 */
[----:B------:R-:W-:Y:S01]  /*75e0*/  IMAD.X R5, R13, 0x1, R11, P0 ;  /* 0x000000010d057824 */ /* 0x000fe200000e060b */
[----:B------:R-:W-:-:S04]  /*75f0*/  IADD3 R6, P0, PT, R3, R4, RZ ;  /* 0x0000000403067210 */ /* 0x000fc80007f1e0ff */
[----:B------:R-:W-:Y:S01]  /*7600*/  IADD3.X R7, PT, PT, R13, R5, RZ, P0, !PT ;  /* 0x000000050d077210 */ /* 0x000fe200007fe4ff */
[----:B------:R0:W-:Y:S01]  /*7610*/  STG.E desc[UR6][R4.64], R15 ;  /* 0x0000000f04007986 */ /* 0x0001e2000c101906 */
[----:B------:R-:W-:-:S03]  /*7620*/  IADD3 R8, P0, PT, R3, R6, RZ ;  /* 0x0000000603087210 */ /* 0x000fc60007f1e0ff */
[----:B------:R0:W-:Y:S02]  /*7630*/  STG.E desc[UR6][R6.64], R15 ;  /* 0x0000000f06007986 */ /* 0x0001e4000c101906 */
[----:B------:R-:W-:Y:S01]  /*7640*/  IMAD.X R9, R13, 0x1, R7, P0 ;  /* 0x000000010d097824 */ /* 0x000fe200000e0607 */
[----:B------:R-:W-:-:S04]  /*7650*/  IADD3 R0, P0, PT, R3, R0, RZ ;  /* 0x0000000003007210 */ /* 0x000fc80007f1e0ff */
[----:B------:R0:W-:Y:S01]  /*7660*/  STG.E desc[UR6][R8.64], R15 ;  /* 0x0000000f08007986 */ /* 0x0001e2000c101906 */
[----:B------:R-:W-:Y:S01]  /*7670*/  IMAD.X R2, R13, 0x1, R2, P0 ;  /* 0x000000010d027824 */ /* 0x000fe200000e0602 */
[----:B------:R-:W-:-:S04]  /*7680*/  ISETP.GE.U32.AND P0, PT, R0, UR10, PT ;  /* 0x0000000a00007c0c */ /* 0x000fc8000bf06070 */
[----:B------:R-:W-:-:S13]  /*7690*/  ISETP.GE.AND.EX P0, PT, R2, UR11, PT, P0 ;  /* 0x0000000b02007c0c */ /* 0x000fda000bf06300 */
[----:B0-----:R-:W-:Y:S05]  /*76a0*/  @!P0 BRA `(.L_x_117) ;  /* 0xfffffffc00bc8947 */ /* 0x001fea000383ffff */
[----:B------:R-:W-:Y:S05]  /*76b0*/  EXIT ;  /* 0x000000000000794d */ /* 0x000fea0003800000 */
.L_x_352:
[----:B------:R-:W-:Y:S01]  /*76c0*/  IADD3 R8, P1, PT, R3, R0, RZ ;  /* 0x0000000003087210 */ /* 0x000fe20007f3e0ff */
[----:B------:R-:W-:Y:S03]  /*76d0*/  BSSY.RECONVERGENT B1, `(.L_x_118) ;  /* 0x0000026000017945 */ /* 0x000fe60003800200 */
[----:B------:R-:W-:Y:S02]  /*76e0*/  IADD3.X R6, PT, PT, RZ, R2, RZ, P1, !PT ;  /* 0x00000002ff067210 */ /* 0x000fe40000ffe4ff */
[C---:B------:R-:W-:Y:S02]  /*76f0*/  ISETP.GT.U32.AND P0, PT, R8.reuse, UR8, PT ;  /* 0x0000000808007c0c */ /* 0x040fe4000bf04070 */
[----:B------:R-:W-:Y:S02]  /*7700*/  ISETP.GE.U32.AND P1, PT, R8, UR8, PT ;  /* 0x0000000808007c0c */ /* 0x000fe4000bf26070 */
[----:B------:R-:W-:-:S02]  /*7710*/  ISETP.GT.U32.AND.EX P0, PT, R6, UR9, PT, P0 ;  /* 0x0000000906007c0c */ /* 0x000fc4000bf04100 */
        /* <DEDUP_REMOVED lines=9> */
[----:B------:R-:W-:Y:S02]  /*77b0*/  HFMA2 R4, -RZ, RZ, 0, 0 ;  /* 0x00000000ff047431 */ /* 0x000fe400000001ff */
[----:B------:R-:W-:Y:S01]  /*77c0*/  IMAD.MOV R11, RZ, RZ, -R3 ;  /* 0x000000ffff0b7224 */ /* 0x000fe200078e0a03 */
[----:B------:R-:W-:-:S04]  /*77d0*/  ISETP.NE.U32.AND P2, PT, R3, RZ, PT ;  /* 0x000000ff0300720c */ /* 0x000fc80003f45070 */
[----:B0-----:R-:W0:Y:S02]  /*77e0*/  MUFU.RCP R9, R9 ;  /* 0x0000000900097308 */ /* 0x001e240000001000 */
[----:B0-----:R-:W-:-:S06]  /*77f0*/  VIADD R5, R9, 0xffffffe ;  /* 0x0ffffffe09057836 */ /* 0x001fcc0000000000 */
[----:B------:R-:W0:Y:S02]  /*7800*/  F2I.FTZ.U32.TRUNC.NTZ R5, R5 ;  /* 0x0000000500057305 */ /* 0x000e24000021f000 */
[----:B0-----:R-:W-:-:S04]  /*7810*/  IMAD R11, R11, R5, RZ ;  /* 0x000000050b0b7224 */ /* 0x001fc800078e02ff */
        /* <DEDUP_REMOVED lines=10> */
[----:B------:R-:W-:Y:S01]  /*78c0*/  @!P2 LOP3.LUT R4, RZ, R3, RZ, 0x33, !PT ;  /* 0x00000003ff04a212 */ /* 0x000fe200078e33ff */
[----:B------:R-:W-:Y:S06]  /*78d0*/  BRA `(.L_x_120) ;  /* 0x0000000000147947 */ /* 0x000fec0003800000 */
.L_x_119:
[----:B------:R-:W-:Y:S01]  /*78e0*/  IMAD.MOV.U32 R5, RZ, RZ, R8 ;  /* 0x000000ffff057224 */ /* 0x000fe200078e0008 */
[----:B------:R-:W-:-:S07]  /*78f0*/  MOV R4, 0x7910 ;  /* 0x0000791000047802 */ /* 0x000fce0000000f00 */
[----:B------:R-:W-:Y:S05]  /*7900*/  CALL.REL.NOINC `($__internal_1_$__cuda_sm20_div_u64) ;  /* 0x0000003400007944 */ /* 0x000fea0003c00000 */
[----:B------:R-:W-:Y:S01]  /*7910*/  MOV R4, R6 ;  /* 0x0000000600047202 */ /* 0x000fe20000000f00 */
[----:B------:R-:W-:-:S07]  /*7920*/  IMAD.MOV.U32 R5, RZ, RZ, R9 ;  /* 0x000000ffff057224 */ /* 0x000fce00078e0009 */
.L_x_120:
[----:B------:R-:W-:Y:S05]  /*7930*/  BSYNC.RECONVERGENT B1 ;  /* 0x0000000000017941 */ /* 0x000fea0003800200 */
.L_x_118:
[----:B------:R-:W-:Y:S01]  /*7940*/  IADD3 R11, P0, PT, R4, R7, RZ ;  /* 0x00000007040b7210 */ /* 0x000fe20007f1e0ff */
[----:B------:R-:W0:Y:S01]  /*7950*/  LDCU.64 UR8, c[0x0][0x390] ;  /* 0x00007200ff0877ac */ /* 0x000e220008000a00 */
[----:B------:R-:W-:Y:S02]  /*7960*/  BSSY.RECONVERGENT B1, `(.L_x_121) ;  /* 0x000001e000017945 */ /* 0x000fe40003800200 */
[C---:B------:R-:W-:Y:S02]  /*7970*/  LOP3.LUT R6, R11.reuse, 0x3, RZ, 0xc0, !PT ;  /* 0x000000030b067812 */ /* 0x040fe400078ec0ff */
[----:B------:R-:W-:Y:S02]  /*7980*/  IADD3.X R4, PT, PT, RZ, R5, RZ, P0, !PT ;  /* 0x00000005ff047210 */ /* 0x000fe400007fe4ff */
[----:B------:R-:W-:Y:S02]  /*7990*/  ISETP.NE.U32.AND P0, PT, R6, 0x3, PT ;  /* 0x000000030600780c */ /* 0x000fe40003f05070 */
[----:B------:R-:W-:-:S02]  /*79a0*/  ISETP.GE.U32.AND P1, PT, R11, 0x3, PT ;  /* 0x000000030b00780c */ /* 0x000fc40003f26070 */
[----:B------:R-:W-:Y:S02]  /*79b0*/  ISETP.NE.AND.EX P0, PT, RZ, RZ, PT, P0 ;  /* 0x000000ffff00720c */ /* 0x000fe40003f05300 */
[----:B------:R-:W-:-:S11]  /*79c0*/  ISETP.GE.U32.AND.EX P1, PT, R4, RZ, PT, P1 ;  /* 0x000000ff0400720c */ /* 0x000fd60003f26110 */
        /* <DEDUP_REMOVED lines=8> */
[----:B------:R-:W-:Y:S02]  /*7a50*/  HFMA2 R8, -RZ, RZ, 0, 0 ;  /* 0x00000000ff087431 */ /* 0x000fe400000001ff */
[----:B------:R-:W-:Y:S01]  /*7a60*/  IMAD.MOV.U32 R10, RZ, RZ, RZ ;  /* 0x000000ffff0a7224 */ /* 0x000fe200078e00ff */
[----:B------:R-:W-:Y:S01]  /*7a70*/  LOP3.LUT R11, R11, 0x3, RZ, 0xc0, !PT ;  /* 0x000000030b0b7812 */ /* 0x000fe200078ec0ff */
[----:B-1----:R-:W-:-:S04]  /*7a80*/  FMUL R9, R6, UR4 ;  /* 0x0000000406097c20 */ /* 0x002fc80008400000 */
[----:B--2---:R-:W-:-:S07]  /*7a90*/  FFMA R9, R4, UR5, R9 ;  /* 0x0000000504097c23 */ /* 0x004fce0008000009 */
.L_x_123:
[----:B------:R-:W-:-:S04]  /*7aa0*/  LEA R4, P0, R0, UR8, 0x2 ;  /* 0x0000000800047c11 */ /* 0x000fc8000f8010ff */
[--C-:B------:R-:W-:Y:S02]  /*7ab0*/  LEA.HI.X R5, R0, UR9, R2.reuse, 0x2, P0 ;  /* 0x0000000900057c11 */ /* 0x100fe400080f1402 */
[----:B------:R-:W-:Y:S02]  /*7ac0*/  IADD3 R8, P0, PT, R8, 0x1, RZ ;  /* 0x0000000108087810 */ /* 0x000fe40007f1e0ff */
[----:B------:R-:W-:Y:S01]  /*7ad0*/  IADD3 R0, P2, PT, R3, R0, RZ ;  /* 0x0000000003007210 */ /* 0x000fe20007f5e0ff */
[----:B------:R0:W-:Y:S01]  /*7ae0*/  STG.E desc[UR6][R4.64], R9 ;  /* 0x0000000904007986 */ /* 0x0001e2000c101906 */
[----:B------:R-:W-:Y:S02]  /*7af0*/  IADD3.X R10, PT, PT, RZ, R10, RZ, P0, !PT ;  /* 0x0000000aff0a7210 */ /* 0x000fe400007fe4ff */
[----:B------:R-:W-:Y:S01]  /*7b00*/  ISETP.NE.U32.AND P0, PT, R8, R11, PT ;  /* 0x0000000b0800720c */ /* 0x000fe20003f05070 */
[----:B------:R-:W-:-:S03]  /*7b10*/  IMAD.X R2, RZ, RZ, R2, P2 ;  /* 0x000000ffff027224 */ /* 0x000fc600010e0602 */
[----:B------:R-:W-:-:S13]  /*7b20*/  ISETP.NE.AND.EX P0, PT, R10, RZ, PT, P0 ;  /* 0x000000ff0a00720c */ /* 0x000fda0003f05300 */
[----:B0-----:R-:W-:Y:S05]  /*7b30*/  @P0 BRA `(.L_x_123) ;  /* 0xfffffffc00d80947 */ /* 0x001fea000383ffff */
.L_x_122:
[----:B------:R-:W-:Y:S05]  /*7b40*/  BSYNC.RECONVERGENT B1 ;  /* 0x0000000000017941 */ /* 0x000fea0003800200 */
.L_x_121:
        /* <DEDUP_REMOVED lines=9> */
[----:B------:R-:W-:-:S02]  /*7be0*/  SHF.R.U32.HI R15, RZ, 0x1e, R3 ;  /* 0x0000001eff0f7819 */ /* 0x000fc40000011603 */
[----:B------:R-:W-:Y:S01]  /*7bf0*/  SHF.L.U32 R3, R3, 0x2, RZ ;  /* 0x0000000203037819 */ /* 0x000fe200000006ff */
[----:B-1----:R-:W-:-:S04]  /*7c00*/  FMUL R9, R6, UR4 ;  /* 0x0000000406097c20 */ /* 0x002fc80008400000 */
[----:B--2-4-:R-:W-:-:S07]  /*7c10*/  FFMA R13, R4, UR5, R9 ;  /* 0x00000005040d7c23 */ /* 0x014fce0008000009 */
.L_x_124:
        /* <DEDUP_REMOVED lines=13> */
[----:B------:R-:W-:Y:S02]  /*7cf0*/  IADD3.X R2, PT, PT, R15, R2, RZ, P0, !PT ;  /* 0x000000020f027210 */ /* 0x000fe400007fe4ff */
[----:B------:R-:W-:-:S04]  /*7d00*/  ISETP.GE.U32.AND P0, PT, R0, UR10, PT ;  /* 0x0000000a00007c0c */ /* 0x000fc8000bf06070 */
[----:B------:R-:W-:-:S13]  /*7d10*/  ISETP.GE.AND.EX P0, PT, R2, UR11, PT, P0 ;  /* 0x0000000b02007c0c */ /* 0x000fda000bf06300 */
[----:B0-----:R-:W-:Y:S05]  /*7d20*/  @!P0 BRA `(.L_x_124) ;  /* 0xfffffffc00bc8947 */ /* 0x001fea000383ffff */
[----:B------:R-:W-:Y:S05]  /*7d30*/  EXIT ;  /* 0x000000000000794d */ /* 0x000fea0003800000 */
.L_x_353:
        /* <DEDUP_REMOVED lines=19> */
[----:B0-----:R-:W-:-:S06]  /*7e70*/  IADD3 R5, PT, PT, R9, 0xffffffe, RZ ;  /* 0x0ffffffe09057810 */ /* 0x001fcc0007ffe0ff */
[----:B------:R-:W0:Y:S02]  /*7e80*/  F2I.FTZ.U32.TRUNC.NTZ R5, R5 ;  /* 0x0000000500057305 */ /* 0x000e24000021f000 */
[----:B0-----:R-:W-:-:S04]  /*7e90*/  IMAD R11, R11, R5, RZ ;  /* 0x000000050b0b7224 */ /* 0x001fc800078e02ff */
        /* <DEDUP_REMOVED lines=9> */
[----:B------:R-:W-:Y:S02]  /*7f30*/  @P1 IADD3 R4, PT, PT, R4, 0x1, RZ ;  /* 0x0000000104041810 */ /* 0x000fe40007ffe0ff */
[----:B------:R-:W-:Y:S01]  /*7f40*/  @!P2 LOP3.LUT R4, RZ, R3, RZ, 0x33, !PT ;  /* 0x00000003ff04a212 */ /* 0x000fe200078e33ff */
[----:B------:R-:W-:Y:S06]  /*7f50*/  BRA `(.L_x_127) ;  /* 0x0000000000147947 */ /* 0x000fec0003800000 */
.L_x_126:
[----:B------:R-:W-:Y:S02]  /*7f60*/  MOV R5, R8 ;  /* 0x0000000800057202 */ /* 0x000fe40000000f00 */
[----:B------:R-:W-:-:S07]  /*7f70*/  MOV R4, 0x7f90 ;  /* 0x00007f9000047802 */ /* 0x000fce0000000f00 */
[----:B------:R-:W-:Y:S05]  /*7f80*/  CALL.REL.NOINC `($__internal_1_$__cuda_sm20_div_u64) ;  /* 0x0000002c00607944 */ /* 0x000fea0003c00000 */
[----:B------:R-:W-:Y:S01]  /*7f90*/  IMAD.MOV.U32 R4, RZ, RZ, R6 ;  /* 0x000000ffff047224 */ /* 0x000fe200078e0006 */
[----:B------:R-:W-:-:S07]  /*7fa0*/  MOV R5, R9 ;  /* 0x0000000900057202 */ /* 0x000fce0000000f00 */
.L_x_127:
[----:B------:R-:W-:Y:S05]  /*7fb0*/  BSYNC.RECONVERGENT B1 ;  /* 0x0000000000017941 */ /* 0x000fea0003800200 */
.L_x_125:
        /* <DEDUP_REMOVED lines=16> */
[----:B------:R-:W-:Y:S01]  /*80c0*/  IADD3 R11, PT, PT, R11, 0x1, RZ ;  /* 0x000000010b0b7810 */ /* 0x000fe20007ffe0ff */
[----:B------:R-:W-:-:S02]  /*80d0*/  HFMA2 R10, -RZ, RZ, 0, 0 ;  /* 0x00000000ff0a7431 */ /* 0x000fc400000001ff */
[----:B------:R-:W-:Y:S01]  /*80e0*/  IMAD.MOV.U32 R8, RZ, RZ, RZ ;  /* 0x000000ffff087224 */ /* 0x000fe200078e00ff */
[----:B------:R-:W-:Y:S01]  /*80f0*/  LOP3.LUT R11, R11, 0x3, RZ, 0xc0, !PT ;  /* 0x000000030b0b7812 */ /* 0x000fe200078ec0ff */
[----:B-1----:R-:W-:-:S04]  /*8100*/  FMUL R9, R6, UR4 ;  /* 0x0000000406097c20 */ /* 0x002fc80008400000 */
[----:B--2---:R-:W-:-:S07]  /*8110*/  FFMA R9, R4, UR5, -R9 ;  /* 0x0000000504097c23 */ /* 0x004fce0008000809 */
.L_x_130:
        /* <DEDUP_REMOVED lines=10> */
.L_x_129:
[----:B------:R-:W-:Y:S05]  /*81c0*/  BSYNC.RECONVERGENT B1 ;  /* 0x0000000000017941 */ /* 0x000fea0003800200 */
.L_x_128:
        /* <DEDUP_REMOVED lines=11> */
[----:B-1----:R-:W-:-:S04]  /*8280*/  FMUL R9, R6, UR4 ;  /* 0x0000000406097c20 */ /* 0x002fc80008400000 */
[----:B--2-4-:R-:W-:-:S07]  /*8290*/  FFMA R13, R4, UR5, -R9 ;  /* 0x00000005040d7c23 */ /* 0x014fce0008000809 */
.L_x_131:
[----:B------:R-:W-:-:S04]  /*82a0*/  LEA R4, P0, R0, UR8, 0x2 ;  /* 0x0000000800047c11 */ /* 0x000fc8000f8010ff */
[----:B------:R-:W-:Y:S02]  /*82b0*/  LEA.HI.X R5, R0, UR9, R2, 0x2, P0 ;  /* 0x0000000900057c11 */ /* 0x000fe400080f1402 */
[----:B------:R-:W-:-:S03]  /*82c0*/  IADD3 R6, P0, PT, R3, R4, RZ ;  /* 0x0000000403067210 */ /* 0x000fc60007f1e0ff */
[----:B------:R0:W-:Y:S01]  /*82d0*/  STG.E desc[UR6][R4.64], R13 ;  /* 0x0000000d04007986 */ /* 0x0001e2000c101906 */
[----:B------:R-:W-:Y:S02]  /*82e0*/  IADD3.X R7, PT, PT, R15, R5, RZ, P0, !PT ;  /* 0x000000050f077210 */ /* 0x000fe400007fe4ff */
        /* <DEDUP_REMOVED lines=9> */
[----:B------:R-:W-:-:S04]  /*8380*/  ISETP.GE.U32.AND P0, PT, R0, UR10, PT ;  /* 0x0000000a00007c0c */ /* 0x000fc8000bf06070 */
[----:B------:R-:W-:-:S13]  /*8390*/  ISETP.GE.AND.EX P0, PT, R2, UR11, PT, P0 ;  /* 0x0000000b02007c0c */ /* 0x000fda000bf06300 */
[----:B0-----:R-:W-:Y:S05]  /*83a0*/  @!P0 BRA `(.L_x_131) ;  /* 0xfffffffc00bc8947 */ /* 0x001fea000383ffff */
[----:B------:R-:W-:Y:S05]  /*83b0*/  EXIT ;  /* 0x000000000000794d */ /* 0x000fea0003800000 */
.L_x_110:
[----:B------:R-:W-:-:S13]  /*83c0*/  ISETP.GT.AND P0, PT, R5, 0x4, PT ;  /* 0x000000040500780c */ /* 0x000fda0003f04270 */
[----:B------:R-:W-:Y:S05]  /*83d0*/  @P0 BRA `(.L_x_132) ;  /* 0x0000000c00b40947 */ /* 0x000fea0003800000 */
[----:B------:R-:W-:-:S04]  /*83e0*/  IADD3 R4, PT, PT, R5, -0x3, RZ ;  /* 0xfffffffd05047810 */ /* 0x000fc80007ffe0ff */
[----:B------:R-:W-:-:S05]  /*83f0*/  VIMNMX.U32 R4, PT, PT, R4, 0x2, PT ;  /* 0x0000000204047848 */ /* 0x000fca0003fe0000 */
[----:B------:R-:W-:-:S04]  /*8400*/  IMAD.SHL.U32 R6, R4, 0x4, RZ ;  /* 0x0000000404067824 */ /* 0x000fc800078e00ff */
[----:B------:R-:W0:Y:S02]  /*8410*/  LDC R4, c[0x2][R6+0x2c] ;  /* 0x00800b0006047b82 */ /* 0x000e240000000800 */
[----:B0-----:R-:W-:-:S04]  /*8420*/  SHF.R.S32.HI R5, RZ, 0x1f, R4 ;  /* 0x0000001fff057819 */ /* 0x001fc80000011404 */
.L_x_356:
[----:B------:R-:W-:Y:S05]  /*8430*/  BRX R4 -0x8440                                                                                                 (*"BRANCH_TARGETS .L_x_357,.L_x_358,.L_x_355"*) ;  /* 0xffffff7804f07949 */ /* 0x000fea000383ffff */
.L_x_358:
        /* <DEDUP_REMOVED lines=20> */
[----:B------:R-:W0:Y:S02]  /*8580*/  F2I.FTZ.U32.TRUNC.NTZ R5, R5 ;  /* 0x0000000500057305 */ /* 0x000e24000021f000 */
[----:B0-----:R-:W-:-:S04]  /*8590*/  IMAD R11, R11, R5, RZ ;  /* 0x000000050b0b7224 */ /* 0x001fc800078e02ff */
[----:B------:R-:W-:-:S04]  /*85a0*/  IMAD.HI.U32 R11, R5, R11, R4 ;  /* 0x0000000b050b7227 */ /* 0x000fc800078e0004 */
[----:B------:R-:W-:Y:S02]  /*85b0*/  HFMA2 R5, -RZ, RZ, 0, 0 ;  /* 0x00000000ff057431 */ /* 0x000fe400000001ff */
[----:B------:R-:W-:-:S05]  /*85c0*/  IMAD.HI.U32 R4, R11, R8, RZ ;  /* 0x000000080b047227 */ /* 0x000fca00078e00ff */
[----:B------:R-:W-:-:S05]  /*85d0*/  IADD3 R6, PT, PT, -R4, RZ, RZ ;  /* 0x000000ff04067210 */ /* 0x000fca0007ffe1ff */
        /* <DEDUP_REMOVED lines=8> */
.L_x_134:
[----:B------:R-:W-:Y:S01]  /*8660*/  IMAD.MOV.U32 R5, RZ, RZ, R8 ;  /* 0x000000ffff057224 */ /* 0x000fe200078e0008 */
[----:B------:R-:W-:-:S07]  /*8670*/  MOV R4, 0x8690 ;  /* 0x0000869000047802 */ /* 0x000fce0000000f00 */
[----:B------:R-:W-:Y:S05]  /*8680*/  CALL.REL.NOINC `($__internal_1_$__cuda_sm20_div_u64) ;  /* 0x0000002400a07944 */ /* 0x000fea0003c00000 */
[----:B------:R-:W-:Y:S01]  /*8690*/  MOV R4, R6 ;  /* 0x0000000600047202 */ /* 0x000fe20000000f00 */
[----:B------:R-:W-:-:S07]  /*86a0*/  IMAD.MOV.U32 R5, RZ, RZ, R9 ;  /* 0x000000ffff057224 */ /* 0x000fce00078e0009 */
.L_x_135:
[----:B------:R-:W-:Y:S05]  /*86b0*/  BSYNC.RECONVERGENT B1 ;  /* 0x0000000000017941 */ /* 0x000fea0003800200 */
.L_x_133:
        /* <DEDUP_REMOVED lines=20> */
[----:B--2---:R-:W-:-:S05]  /*8800*/  FMUL R10, R6, UR5 ;  /* 0x00000005060a7c20 */ /* 0x004fca0008400000 */
[----:B------:R-:W-:Y:S01]  /*8810*/  FMNMX R9, R9, R10, !PT ;  /* 0x0000000a09097209 */ /* 0x000fe20007800000 */
[----:B------:R-:W-:-:S07]  /*8820*/  IMAD.MOV.U32 R10, RZ, RZ, RZ ;  /* 0x000000ffff0a7224 */ /* 0x000fce00078e00ff */
.L_x_138:
        /* <DEDUP_REMOVED lines=10> */
.L_x_137:
[----:B------:R-:W-:Y:S05]  /*88d0*/  BSYNC.RECONVERGENT B1 ;  /* 0x0000000000017941 */ /* 0x000fea0003800200 */
.L_x_136:
        /* <DEDUP_REMOVED lines=11> */
[----:B-1----:R-:W-:Y:S01]  /*8990*/  FMUL R8, R4, UR4 ;  /* 0x0000000404087c20 */ /* 0x002fe20008400000 */
[----:B--2---:R-:W-:-:S05]  /*89a0*/  FMUL R9, R6, UR5 ;  /* 0x0000000506097c20 */ /* 0x004fca0008400000 */
[----:B----4-:R-:W-:-:S07]  /*89b0*/  FMNMX R13, R8, R9, !PT ;  /* 0x00000009080d7209 */ /* 0x010fce0007800000 */
.L_x_139:
        /* <DEDUP_REMOVED lines=18> */
.L_x_357:
        /* <DEDUP_REMOVED lines=34> */
.L_x_141:
[----:B------:R-:W-:Y:S02]  /*8d00*/  MOV R5, R8 ;  /* 0x0000000800057202 */ /* 0x000fe40000000f00 */
[----:B------:R-:W-:-:S07]  /*8d10*/  MOV R4, 0x8d30 ;  /* 0x00008d3000047802 */ /* 0x000fce0000000f00 */
[----:B------:R-:W-:Y:S05]  /*8d20*/  CALL.REL.NOINC `($__internal_1_$__cuda_sm20_div_u64) ;  /* 0x0000001c00f87944 */ /* 0x000fea0003c00000 */
[----:B------:R-:W-:Y:S01]  /*8d30*/  IMAD.MOV.U32 R4, RZ, RZ, R6 ;  /* 0x000000ffff047224 */ /* 0x000fe200078e0006 */
[----:B------:R-:W-:-:S07]  /*8d40*/  MOV R5, R9 ;  /* 0x0000000900057202 */ /* 0x000fce0000000f00 */
.L_x_142:
[----:B------:R-:W-:Y:S05]  /*8d50*/  BSYNC.RECONVERGENT B1 ;  /* 0x0000000000017941 */ /* 0x000fea0003800200 */
.L_x_140:
[----:B------:R-:W-:Y:S01]  /*8d60*/  IADD3 R7, P1, PT, R4, R7, RZ ;  /* 0x0000000704077210 */ /* 0x000fe20007f3e0ff */
[----:B------:R-:W0:Y:S01]  /*8d70*/  LDCU.64 UR8, c[0x0][0x390] ;  /* 0x00007200ff0877ac */ /* 0x000e220008000a00 */
[----:B------:R-:W-:Y:S02]  /*8d80*/  BSSY.RECONVERGENT B1, `(.L_x_143) ;  /* 0x0000026000017945 */ /* 0x000fe40003800200 */
[----:B------:R-:W-:Y:S01]  /*8d90*/  LOP3.LUT R4, R7, 0x3, RZ, 0xc0, !PT ;  /* 0x0000000307047812 */ /* 0x000fe200078ec0ff */
[----:B------:R-:W-:-:S03]  /*8da0*/  IMAD.X R6, RZ, RZ, R5, P1 ;  /* 0x000000ffff067224 */ /* 0x000fc600008e0605 */
[----:B------:R-:W-:-:S04]  /*8db0*/  ISETP.NE.U32.AND P0, PT, R4, 0x3, PT ;  /* 0x000000030400780c */ /* 0x000fc80003f05070 */
[----:B------:R-:W-:-:S13]  /*8dc0*/  ISETP.NE.AND.EX P0, PT, RZ, RZ, PT, P0 ;  /* 0x000000ffff00720c */ /* 0x000fda0003f05300 */
[----:B0-----:R-:W-:Y:S05]  /*8dd0*/  @!P0 BRA `(.L_x_144) ;  /* 0x0000000000808947 */ /* 0x001fea0003800000 */
[----:B------:R-:W0:Y:S01]  /*8de0*/  LDC.64 R10, c[0x0][0x388] ;  /* 0x0000e200ff0a7b82 */ /* 0x000e220000000a00 */
[----:B------:R-:W1:Y:S07]  /*8df0*/  LDCU.64 UR4, c[0x0][0x470] ;  /* 0x00008e00ff0477ac */ /* 0x000e6e0008000a00 */
[----:B------:R-:W2:Y:S01]  /*8e00*/  LDC.64 R8, c[0x0][0x380] ;  /* 0x0000e000ff087b82 */ /* 0x000ea20000000a00 */
[----:B0-----:R-:W1:Y:S04]  /*8e10*/  LDG.E.CONSTANT R10, desc[UR6][R10.64] ;  /* 0x000000060a0a7981 */ /* 0x001e68000c1e9900 */
[----:B--2---:R-:W2:Y:S01]  /*8e20*/  LDG.E.CONSTANT R4, desc[UR6][R8.64] ;  /* 0x0000000608047981 */ /* 0x004ea2000c1e9900 */
[----:B-1----:R-:W-:Y:S01]  /*8e30*/  FMUL R5, R10, UR4 ;  /* 0x000000040a057c20 */ /* 0x002fe20008400000 */
[----:B------:R-:W2:Y:S04]  /*8e40*/  LDCU UR4, c[0x0][0x46c] ;  /* 0x00008d80ff0477ac */ /* 0x000ea80008000800 */
[----:B------:R-:W-:-:S04]  /*8e50*/  FMNMX R5, R5, UR5, !PT ;  /* 0x0000000505057c09 */ /* 0x000fc8000f800000 */
[----:B------:R-:W0:Y:S01]  /*8e60*/  MUFU.RCP R12, R5 ;  /* 0x00000005000c7308 */ /* 0x000e220000001000 */
[----:B--2---:R-:W-:-:S07]  /*8e70*/  FMUL R4, R4, UR4 ;  /* 0x0000000404047c20 */ /* 0x004fce0008400000 */
[----:B------:R-:W1:Y:S01]  /*8e80*/  FCHK P0, R4, R5 ;  /* 0x0000000504007302 */ /* 0x000e620000000000 */
[----:B0-----:R-:W-:-:S04]  /*8e90*/  FFMA R13, -R5, R12, 1 ;  /* 0x3f800000050d7423 */ /* 0x001fc8000000010c */
[----:B------:R-:W-:-:S04]  /*8ea0*/  FFMA R13, R12, R13, R12 ;  /* 0x0000000d0c0d7223 */ /* 0x000fc8000000000c */
[----:B------:R-:W-:-:S04]  /*8eb0*/  FFMA R10, R4, R13, RZ ;  /* 0x0000000d040a7223 */ /* 0x000fc800000000ff */
[----:B------:R-:W-:-:S04]  /*8ec0*/  FFMA R8, -R5, R10, R4 ;  /* 0x0000000a05087223 */ /* 0x000fc80000000104 */
[----:B------:R-:W-:Y:S01]  /*8ed0*/  FFMA R13, R13, R8, R10 ;  /* 0x000000080d0d7223 */ /* 0x000fe2000000000a */
[----:B-1----:R-:W-:Y:S06]  /*8ee0*/  @!P0 BRA `(.L_x_145) ;  /* 0x0000000000088947 */ /* 0x002fec0003800000 */
[----:B------:R-:W-:-:S07]  /*8ef0*/  MOV R8, 0x8f10 ;  /* 0x00008f1000087802 */ /* 0x000fce0000000f00 */
[----:B------:R-:W-:Y:S05]  /*8f00*/  CALL.REL.NOINC `($__internal_3_$__cuda_sm3x_div_rn_noftz_f32_slowpath) ;  /* 0x0000002400c87944 */ /* 0x000fea0003c00000 */
.L_x_145:
[----:B------:R-:W-:Y:S02]  /*8f10*/  IADD3 R4, PT, PT, R7, 0x1, RZ ;  /* 0x0000000107047810 */ /* 0x000fe40007ffe0ff */
[----:B------:R-:W-:Y:S02]  /*8f20*/  CS2R R8, SRZ ;  /* 0x0000000000087805 */ /* 0x000fe4000001ff00 */
[----:B------:R-:W-:-:S07]  /*8f30*/  LOP3.LUT R11, R4, 0x3, RZ, 0xc0, !PT ;  /* 0x00000003040b7812 */ /* 0x000fce00078ec0ff */
.L_x_146:
        /* <DEDUP_REMOVED lines=10> */
.L_x_144:
[----:B------:R-:W-:Y:S05]  /*8fe0*/  BSYNC.RECONVERGENT B1 ;  /* 0x0000000000017941 */ /* 0x000fea0003800200 */
.L_x_143:
[----:B------:R-:W-:-:S04]  /*8ff0*/  ISETP.GE.U32.AND P0, PT, R7, 0x3, PT ;  /* 0x000000030700780c */ /* 0x000fc80003f06070 */
[----:B------:R-:W-:-:S13]  /*9000*/  ISETP.GE.U32.AND.EX P0, PT, R6, RZ, PT, P0 ;  /* 0x000000ff0600720c */ /* 0x000fda0003f06100 */
[----:B------:R-:W-:Y:S05]  /*9010*/  @!P0 EXIT ;  /* 0x000000000000894d */ /* 0x000fea0003800000 */
        /* <DEDUP_REMOVED lines=19> */
.L_x_147:
[----:B------:R-:W-:Y:S01]  /*9150*/  SHF.R.U32.HI R15, RZ, 0x1e, R3 ;  /* 0x0000001eff0f7819 */ /* 0x000fe20000011603 */
[----:B------:R-:W-:Y:S01]  /*9160*/  IMAD.SHL.U32 R3, R3, 0x4, RZ ;  /* 0x0000000403037824 */ /* 0x000fe200078e00ff */
[----:B------:R-:W0:Y:S01]  /*9170*/  LDCU.64 UR4, c[0x0][0x390] ;  /* 0x00007200ff0477ac */ /* 0x000e220008000a00 */
[----:B------:R-:W1:Y:S05]  /*9180*/  LDCU.64 UR8, c[0x0][0x460] ;  /* 0x00008c00ff0877ac */ /* 0x000e6a0008000a00 */
.L_x_148:
[----:B0-----:R-:W-:-:S04]  /*9190*/  LEA R4, P0, R0, UR4, 0x2 ;  /* 0x0000000400047c11 */ /* 0x001fc8000f8010ff */
        /* <DEDUP_REMOVED lines=13> */
[----:B-1----:R-:W-:-:S04]  /*9270*/  ISETP.GE.U32.AND P0, PT, R0, UR8, PT ;  /* 0x0000000800007c0c */ /* 0x002fc8000bf06070 */
[----:B------:R-:W-:-:S13]  /*9280*/  ISETP.GE.AND.EX P0, PT, R2, UR9, PT, P0 ;  /* 0x0000000902007c0c */ /* 0x000fda000bf06300 */
[----:B--2---:R-:W-:Y:S05]  /*9290*/  @!P0 BRA `(.L_x_148) ;  /* 0xfffffffc00bc8947 */ /* 0x004fea000383ffff */
[----:B------:R-:W-:Y:S05]  /*92a0*/  EXIT ;  /* 0x000000000000794d */ /* 0x000fea0003800000 */
.L_x_132:
[----:B------:R-:W-:-:S04]  /*92b0*/  MOV R4, 0xfffffffb ;  /* 0xfffffffb00047802 */ /* 0x000fc80000000f00 */
[----:B------:R-:W-:-:S05]  /*92c0*/  VIADDMNMX.U32 R4, R5, R4, 0x2, PT ;  /* 0x0000000205047446 */ /* 0x000fca0003800004 */
[----:B------:R-:W-:-:S04]  /*92d0*/  IMAD.SHL.U32 R6, R4, 0x4, RZ ;  /* 0x0000000404067824 */ /* 0x000fc800078e00ff */
[----:B------:R-:W0:Y:S02]  /*92e0*/  LDC R4, c[0x2][R6+0x38] ;  /* 0x00800e0006047b82 */ /* 0x000e240000000800 */
[----:B0-----:R-:W-:-:S04]  /*92f0*/  SHF.R.S32.HI R5, RZ, 0x1f, R4 ;  /* 0x0000001fff057819 */ /* 0x001fc80000011404 */
.L_x_360:
[----:B------:R-:W-:Y:S05]  /*9300*/  BRX R4 -0x9310                                                                                                 (*"BRANCH_TARGETS .L_x_361,.L_x_362,.L_x_355"*) ;  /* 0xffffff6c043c7949 */ /* 0x000fea000383ffff */
.L_x_362:
        /* <DEDUP_REMOVED lines=34> */
.L_x_150:
[----:B------:R-:W-:Y:S01]  /*9530*/  IMAD.MOV.U32 R5, RZ, RZ, R8 ;  /* 0x000000ffff057224 */ /* 0x000fe200078e0008 */
[----:B------:R-:W-:-:S07]  /*9540*/  MOV R4, 0x9560 ;  /* 0x0000956000047802 */ /* 0x000fce0000000f00 */
[----:B------:R-:W-:Y:S05]  /*9550*/  CALL.REL.NOINC `($__internal_1_$__cuda_sm20_div_u64) ;  /* 0x0000001400ec7944 */ /* 0x000fea0003c00000 */
[----:B------:R-:W-:Y:S01]  /*9560*/  MOV R4, R6 ;  /* 0x0000000600047202 */ /* 0x000fe20000000f00 */
[----:B------:R-:W-:-:S07]  /*9570*/  IMAD.MOV.U32 R5, RZ, RZ, R9 ;  /* 0x000000ffff057224 */ /* 0x000fce00078e0009 */
.L_x_151:
[----:B------:R-:W-:Y:S05]  /*9580*/  BSYNC.RECONVERGENT B1 ;  /* 0x0000000000017941 */ /* 0x000fea0003800200 */
.L_x_149:
        /* <DEDUP_REMOVED lines=11> */
[----:B------:R-:W1:Y:S07]  /*9640*/  LDCU UR4, c[0x0][0x46c] ;  /* 0x00008d80ff0477ac */ /* 0x000e6e0008000800 */
[----:B------:R-:W2:Y:S01]  /*9650*/  LDC.64 R6, c[0x0][0x388] ;  /* 0x0000e200ff067b82 */ /* 0x000ea20000000a00 */
[----:B0-----:R-:W1:Y:S04]  /*9660*/  LDG.E.CONSTANT R4, desc[UR6][R4.64] ;  /* 0x0000000604047981 */ /* 0x001e68000c1e9900 */
[----:B--2---:R-:W2:Y:S01]  /*9670*/  LDG.E.CONSTANT R6, desc[UR6][R6.64] ;  /* 0x0000000606067981 */ /* 0x004ea2000c1e9900 */
[----:B-1----:R-:W-:Y:S01]  /*9680*/  FMUL R10, R4, UR4 ;  /* 0x00000004040a7c20 */ /* 0x002fe20008400000 */
[----:B------:R-:W2:Y:S01]  /*9690*/  LDCU UR4, c[0x0][0x470] ;  /* 0x00008e00ff0477ac */ /* 0x000ea20008000800 */
[----:B------:R-:W-:-:S02]  /*96a0*/  VIADD R4, R9, 0x1 ;  /* 0x0000000109047836 */ /* 0x000fc40000000000 */
[----:B------:R-:W-:Y:S01]  /*96b0*/  IMAD.MOV.U32 R9, RZ, RZ, RZ ;  /* 0x000000ffff097224 */ /* 0x000fe200078e00ff */
[----:B------:R-:W-:-:S13]  /*96c0*/  FSETP.GEU.AND P1, PT, |R10|, 1.175494350822287508e-38, PT ;  /* 0x008000000a00780b */ /* 0x000fda0003f2e200 */
[----:B------:R-:W-:Y:S01]  /*96d0*/  @!P1 FMUL R10, R10, 16777216 ;  /* 0x4b8000000a0a9820 */ /* 0x000fe20000400000 */
[----:B--2---:R-:W-:Y:S01]  /*96e0*/  FMUL R11, R6, UR4 ;  /* 0x00000004060b7c20 */ /* 0x004fe20008400000 */
[----:B------:R-:W-:Y:S02]  /*96f0*/  HFMA2 R6, -RZ, RZ, 0, 0 ;  /* 0x00000000ff067431 */ /* 0x000fe400000001ff */
[----:B------:R-:W0:Y:S02]  /*9700*/  MUFU.LG2 R8, R10 ;  /* 0x0000000a00087308 */ /* 0x000e240000000c00 */
[----:B0-----:R-:W-:-:S04]  /*9710*/  @!P1 FADD R8, R8, -24 ;  /* 0xc1c0000008089421 */ /* 0x001fc80000000000 */
[----:B------:R-:W-:Y:S01]  /*9720*/  FMUL R8, R11, R8 ;  /* 0x000000080b087220 */ /* 0x000fe20000400000 */
[----:B------:R-:W-:-:S04]  /*9730*/  LOP3.LUT R11, R4, 0x3, RZ, 0xc0, !PT ;  /* 0x00000003040b7812 */ /* 0x000fc800078ec0ff */
[----:B------:R-:W-:-:S13]  /*9740*/  FSETP.GEU.AND P1, PT, R8, -126, PT ;  /* 0xc2fc00000800780b */ /* 0x000fda0003f2e000 */
[----:B------:R-:W-:-:S04]  /*9750*/  @!P1 FMUL R8, R8, 0.5 ;  /* 0x3f00000008089820 */ /* 0x000fc80000400000 */
[----:B------:R-:W0:Y:S02]  /*9760*/  MUFU.EX2 R7, R8 ;  /* 0x0000000800077308 */ /* 0x000e240000000800 */
[----:B0-----:R-:W-:-:S07]  /*9770*/  @!P1 FMUL R7, R7, R7 ;  /* 0x0000000707079220 */ /* 0x001fce0000400000 */
.L_x_154:
        /* <DEDUP_REMOVED lines=10> */
.L_x_153:
[----:B------:R-:W-:Y:S05]  /*9820*/  BSYNC.RECONVERGENT B1 ;  /* 0x0000000000017941 */ /* 0x000fea0003800200 */
.L_x_152:
[----:B------:R-:W-:Y:S05]  /*9830*/  @!P0 EXIT ;  /* 0x000000000000894d */ /* 0x000fea0003800000 */
[----:B------:R-:W0:Y:S01]  /*9840*/  LDC.64 R4, c[0x0][0x380] ;  /* 0x0000e000ff047b82 */ /* 0x000e220000000a00 */
[----:B------:R-:W1:Y:S01]  /*9850*/  LDCU UR4, c[0x0][0x46c] ;  /* 0x00008d80ff0477ac */ /* 0x000e620008000800 */
[----:B------:R-:W2:Y:S06]  /*9860*/  LDCU.64 UR8, c[0x0][0x460] ;  /* 0x00008c00ff0877ac */ /* 0x000eac0008000a00 */
[----:B------:R-:W3:Y:S01]  /*9870*/  LDC.64 R6, c[0x0][0x388] ;  /* 0x0000e200ff067b82 */ /* 0x000ee20000000a00 */
[----:B0-----:R-:W1:Y:S04]  /*9880*/  LDG.E.CONSTANT R4, desc[UR6][R4.64] ;  /* 0x0000000604047981 */ /* 0x001e68000c1e9900 */
[----:B---3--:R-:W3:Y:S01]  /*9890*/  LDG.E.CONSTANT R6, desc[UR6][R6.64] ;  /* 0x0000000606067981 */ /* 0x008ee2000c1e9900 */
[----:B------:R-:W-:-:S02]  /*98a0*/  SHF.R.U32.HI R15, RZ, 0x1e, R3 ;  /* 0x0000001eff0f7819 */ /* 0x000fc40000011603 */
[----:B------:R-:W-:Y:S01]  /*98b0*/  SHF.L.U32 R3, R3, 0x2, RZ ;  /* 0x0000000203037819 */ /* 0x000fe200000006ff */
[----:B-1----:R-:W-:Y:S01]  /*98c0*/  FMUL R8, R4, UR4 ;  /* 0x0000000404087c20 */ /* 0x002fe20008400000 */
[----:B------:R-:W3:Y:S04]  /*98d0*/  LDCU UR4, c[0x0][0x470] ;  /* 0x00008e00ff0477ac */ /* 0x000ee80008000800 */
[----:B------:R-:W-:-:S13]  /*98e0*/  FSETP.GEU.AND P0, PT, |R8|, 1.175494350822287508e-38, PT ;  /* 0x008000000800780b */ /* 0x000fda0003f0e200 */
[----:B------:R-:W-:Y:S01]  /*98f0*/  @!P0 FMUL R8, R8, 16777216 ;  /* 0x4b80000008088820 */ /* 0x000fe20000400000 */
[----:B---3--:R-:W-:Y:S01]  /*9900*/  FMUL R9, R6, UR4 ;  /* 0x0000000406097c20 */ /* 0x008fe20008400000 */
[----:B------:R-:W0:Y:S02]  /*9910*/  LDCU.64 UR4, c[0x0][0x390] ;  /* 0x00007200ff0477ac */ /* 0x000e240008000a00 */
[----:B------:R-:W1:Y:S02]  /*9920*/  MUFU.LG2 R10, R8 ;  /* 0x00000008000a7308 */ /* 0x000e640000000c00 */
[----:B-1----:R-:W-:-:S04]  /*9930*/  @!P0 FADD R10, R10, -24 ;  /* 0xc1c000000a0a8421 */ /* 0x002fc80000000000 */
[----:B------:R-:W-:-:S05]  /*9940*/  FMUL R9, R9, R10 ;  /* 0x0000000a09097220 */ /* 0x000fca0000400000 */
[----:B------:R-:W-:-:S13]  /*9950*/  FSETP.GEU.AND P0, PT, R9, -126, PT ;  /* 0xc2fc00000900780b */ /* 0x000fda0003f0e000 */
[----:B------:R-:W-:-:S04]  /*9960*/  @!P0 FMUL R9, R9, 0.5 ;  /* 0x3f00000009098820 */ /* 0x000fc80000400000 */
[----:B------:R-:W1:Y:S02]  /*9970*/  MUFU.EX2 R13, R9 ;  /* 0x00000009000d7308 */ /* 0x000e640000000800 */
[----:B012---:R-:W-:-:S07]  /*9980*/  @!P0 FMUL R13, R13, R13 ;  /* 0x0000000d0d0d8220 */ /* 0x007fce0000400000 */
.L_x_155:
        /* <DEDUP_REMOVED lines=18> */
.L_x_355:
[----:B------:R-:W-:Y:S05]  /*9ab0*/  BSYNC.RECONVERGENT B0 ;  /* 0x0000000000007941 */ /* 0x000fea0003800200 */
.L_x_109:
        /* <DEDUP_REMOVED lines=34> */
.L_x_157:
[----:B------:R-:W-:Y:S02]  /*9ce0*/  MOV R5, R8 ;  /* 0x0000000800057202 */ /* 0x000fe40000000f00 */
[----:B------:R-:W-:-:S07]  /*9cf0*/  MOV R4, 0x9d10 ;  /* 0x00009d1000047802 */ /* 0x000fce0000000f00 */
[----:B------:R-:W-:Y:S05]  /*9d00*/  CALL.REL.NOINC `($__internal_1_$__cuda_sm20_div_u64) ;  /* 0x0000001000007944 */ /* 0x000fea0003c00000 */
[----:B------:R-:W-:Y:S01]  /*9d10*/  IMAD.MOV.U32 R4, RZ, RZ, R6 ;  /* 0x000000ffff047224 */ /* 0x000fe200078e0006 */
[----:B------:R-:W-:-:S07]  /*9d20*/  MOV R5, R9 ;  /* 0x0000000900057202 */ /* 0x000fce0000000f00 */
.L_x_158:
[----:B------:R-:W-:Y:S05]  /*9d30*/  BSYNC.RECONVERGENT B0 ;  /* 0x0000000000007941 */ /* 0x000fea0003800200 */
.L_x_156:
        /* <DEDUP_REMOVED lines=16> */
[----:B------:R-:W-:-:S04]  /*9e40*/  IADD3 R10, PT, PT, R10, 0x1, RZ ;  /* 0x000000010a0a7810 */ /* 0x000fc80007ffe0ff */
[----:B------:R-:W-:Y:S01]  /*9e50*/  LOP3.LUT R11, R10, 0x3, RZ, 0xc0, !PT ;  /* 0x000000030a0b7812 */ /* 0x000fe200078ec0ff */
[----:B-1----:R-:W-:-:S04]  /*9e60*/  FMUL R9, R6, UR4 ;  /* 0x0000000406097c20 */ /* 0x002fc80008400000 */
[----:B--2---:R-:W-:Y:S01]  /*9e70*/  FFMA R13, R4, UR5, R9 ;  /* 0x00000005040d7c23 */ /* 0x004fe20008000009 */
[----:B------:R-:W-:-:S07]  /*9e80*/  CS2R R8, SRZ ;  /* 0x0000000000087805 */ /* 0x000fce000001ff00 */
.L_x_161:
        /* <DEDUP_REMOVED lines=10> */
.L_x_160:
[----:B------:R-:W-:Y:S05]  /*9f30*/  BSYNC.RECONVERGENT B0 ;  /* 0x0000000000007941 */ /* 0x000fea0003800200 */
.L_x_159:
        /* <DEDUP_REMOVED lines=12> */
[----:B--2-4-:R-:W-:-:S07]  /*a000*/  FFMA R13, R4, UR5, R9 ;  /* 0x00000005040d7c23 */ /* 0x014fce0008000009 */
.L_x_162:
        /* <DEDUP_REMOVED lines=18> */
.L_x_361:
        /* <DEDUP_REMOVED lines=34> */
.L_x_164:
[----:B------:R-:W-:Y:S01]  /*a350*/  IMAD.MOV.U32 R5, RZ, RZ, R8 ;  /* 0x000000ffff057224 */ /* 0x000fe200078e0008 */
[----:B------:R-:W-:-:S07]  /*a360*/  MOV R4, 0xa380 ;  /* 0x0000a38000047802 */ /* 0x000fce0000000f00 */
[----:B------:R-:W-:Y:S05]  /*a370*/  CALL.REL.NOINC `($__internal_1_$__cuda_sm20_div_u64) ;  /* 0x0000000800647944 */ /* 0x000fea0003c00000 */
[----:B------:R-:W-:Y:S01]  /*a380*/  MOV R4, R6 ;  /* 0x0000000600047202 */ /* 0x000fe20000000f00 */
[----:B------:R-:W-:-:S07]  /*a390*/  IMAD.MOV.U32 R5, RZ, RZ, R9 ;  /* 0x000000ffff057224 */ /* 0x000fce00078e0009 */
.L_x_165:
[----:B------:R-:W-:Y:S05]  /*a3a0*/  BSYNC.RECONVERGENT B1 ;  /* 0x0000000000017941 */ /* 0x000fea0003800200 */
.L_x_163:
        /* <DEDUP_REMOVED lines=21> */
[----:B------:R-:W-:Y:S01]  /*a500*/  FMNMX R9, R9, R10, PT ;  /* 0x0000000a09097209 */ /* 0x000fe20003800000 */
[----:B------:R-:W-:-:S07]  /*a510*/  IMAD.MOV.U32 R10, RZ, RZ, RZ ;  /* 0x000000ffff0a7224 */ /* 0x000fce00078e00ff */
.L_x_168:
        /* <DEDUP_REMOVED lines=10> */
.L_x_167:
[----:B------:R-:W-:Y:S05]  /*a5c0*/  BSYNC.RECONVERGENT B1 ;  /* 0x0000000000017941 */ /* 0x000fea0003800200 */
.L_x_166:
        /* <DEDUP_REMOVED lines=13> */
[----:B----4-:R-:W-:-:S07]  /*a6a0*/  FMNMX R13, R8, R9, PT ;  /* 0x00000009080d7209 */ /* 0x010fce0003800000 */
.L_x_169:
        /* <DEDUP_REMOVED lines=18> */
        .weak           $__internal_0_$__cuda_sm20_div_s64
        .type           $__internal_0_$__cuda_sm20_div_s64,@function
        .size           $__internal_0_$__cuda_sm20_div_s64,($__internal_1_$__cuda_sm20_div_u64 - $__internal_0_$__cuda_sm20_div_s64)
$__internal_0_$__cuda_sm20_div_s64:
[-C--:B------:R-:W-:Y:S02]  /*a7d0*/  IADD3 R14, P2, PT, RZ, -R11.reuse, RZ ;  /* 0x8000000bff0e7210 */ /* 0x080fe40007f5e0ff */
[----:B------:R-:W-:Y:S02]  /*a7e0*/  ISETP.GE.AND P1, PT, R10, RZ, PT ;  /* 0x000000ff0a00720c */ /* 0x000fe40003f26270 */
[----:B------:R-:W-:Y:S01]  /*a7f0*/  ISETP.GE.AND P4, PT, R18, RZ, PT ;  /* 0x000000ff1200720c */ /* 0x000fe20003f86270 */
[----:B------:R-:W-:Y:S01]  /*a800*/  IMAD.X R12, RZ, RZ, ~R10, P2 ;  /* 0x000000ffff0c7224 */ /* 0x000fe200010e0e0a */
[----:B------:R-:W-:-:S04]  /*a810*/  SEL R14, R14, R11, !P1 ;  /* 0x0000000b0e0e7207 */ /* 0x000fc80004800000 */
[----:B------:R-:W-:-:S04]  /*a820*/  SEL R15, R12, R10, !P1 ;  /* 0x0000000a0c0f7207 */ /* 0x000fc80004800000 */
[----:B------:R-:W0:Y:S08]  /*a830*/  I2F.U64.RP R16, R14 ;  /* 0x0000000e00107312 */ /* 0x000e300000309000 */
[----:B0-----:R-:W0:Y:S02]  /*a840*/  MUFU.RCP R16, R16 ;  /* 0x0000001000107308 */ /* 0x001e240000001000 */
[----:B0-----:R-:W-:-:S06]  /*a850*/  IADD3 R16, PT, PT, R16, 0x1ffffffe, RZ ;  /* 0x1ffffffe10107810 */ /* 0x001fcc0007ffe0ff */
[----:B------:R-:W0:Y:S02]  /*a860*/  F2I.U64.TRUNC R16, R16 ;  /* 0x0000001000107311 */ /* 0x000e24000020d800 */
[----:B0-----:R-:W-:Y:S01]  /*a870*/  IMAD.WIDE.U32 R24, R16, R14, RZ ;  /* 0x0000000e10187225 */ /* 0x001fe200078e00ff */
[----:B------:R-:W-:-:S03]  /*a880*/  MOV R33, R16 ;  /* 0x0000001000217202 */ /* 0x000fc60000000f00 */
[----:B------:R-:W-:Y:S01]  /*a890*/  IMAD R12, R16, R15, R25 ;  /* 0x0000000f100c7224 */ /* 0x000fe200078e0219 */
[----:B------:R-:W-:-:S03]  /*a8a0*/  IADD3 R25, P1, PT, RZ, -R24, RZ ;  /* 0x80000018ff197210 */ /* 0x000fc60007f3e0ff */
[----:B------:R-:W-:Y:S02]  /*a8b0*/  IMAD R12, R17, R14, R12 ;  /* 0x0000000e110c7224 */ /* 0x000fe400078e020c */
[----:B------:R-:W-:-:S04]  /*a8c0*/  IMAD.HI.U32 R32, R16, R25, RZ ;  /* 0x0000001910207227 */ /* 0x000fc800078e00ff */
[----:B------:R-:W-:-:S04]  /*a8d0*/  IMAD.X R12, RZ, RZ, ~R12, P1 ;  /* 0x000000ffff0c7224 */ /* 0x000fc800008e0e0c */
[----:B------:R-:W-:-:S04]  /*a8e0*/  IMAD.WIDE.U32 R32, P1, R16, R12, R32 ;  /* 0x0000000c10207225 */ /* 0x000fc80007820020 */
[C---:B------:R-:W-:Y:S02]  /*a8f0*/  IMAD R24, R17.reuse, R12, RZ ;  /* 0x0000000c11187224 */ /* 0x040fe400078e02ff */
[----:B------:R-:W-:-:S04]  /*a900*/  IMAD.HI.U32 R25, P2, R17, R25, R32 ;  /* 0x0000001911197227 */ /* 0x000fc80007840020 */
[----:B------:R-:W-:Y:S01]  /*a910*/  IMAD.HI.U32 R12, R17, R12, RZ ;  /* 0x0000000c110c7227 */ /* 0x000fe200078e00ff */
[----:B------:R-:W-:-:S03]  /*a920*/  IADD3 R25, P3, PT, R24, R25, RZ ;  /* 0x0000001918197210 */ /* 0x000fc60007f7e0ff */
[----:B------:R-:W-:Y:S02]  /*a930*/  IMAD.X R12, R12, 0x1, R17, P1 ;  /* 0x000000010c0c7824 */ /* 0x000fe400008e0611 */
[----:B------:R-:W-:-:S03]  /*a940*/  IMAD.WIDE.U32 R16, R25, R14, RZ ;  /* 0x0000000e19107225 */ /* 0x000fc600078e00ff */
[----:B------:R-:W-:Y:S01]  /*a950*/  IADD3.X R12, PT, PT, RZ, RZ, R12, P3, P2 ;  /* 0x000000ffff0c7210 */ /* 0x000fe20001fe440c */
[----:B------:R-:W-:Y:S01]  /*a960*/  IMAD R17, R25, R15, R17 ;  /* 0x0000000f19117224 */ /* 0x000fe200078e0211 */
[----:B------:R-:W-:-:S03]  /*a970*/  IADD3 R16, P1, PT, RZ, -R16, RZ ;  /* 0x80000010ff107210 */ /* 0x000fc60007f3e0ff */
[----:B------:R-:W-:Y:S02]  /*a980*/  IMAD R17, R12, R14, R17 ;  /* 0x0000000e0c117224 */ /* 0x000fe400078e0211 */
[----:B------:R-:W-:-:S03]  /*a990*/  IMAD.HI.U32 R24, R25, R16, RZ ;  /* 0x0000001019187227 */ /* 0x000fc600078e00ff */
[----:B------:R-:W-:-:S05]  /*a9a0*/  IADD3.X R17, PT, PT, RZ, ~R17, RZ, P1, !PT ;  /* 0x80000011ff117210 */ /* 0x000fca0000ffe4ff */
[----:B------:R-:W-:-:S04]  /*a9b0*/  IMAD.WIDE.U32 R24, P1, R25, R17, R24 ;  /* 0x0000001119187225 */ /* 0x000fc80007820018 */
[----:B------:R-:W-:-:S04]  /*a9c0*/  IMAD.HI.U32 R19, P2, R12, R16, R24 ;  /* 0x000000100c137227 */ /* 0x000fc80007840018 */
[CC--:B------:R-:W-:Y:S02]  /*a9d0*/  IMAD R16, R12.reuse, R17.reuse, RZ ;  /* 0x000000110c107224 */ /* 0x0c0fe400078e02ff */
[----:B------:R-:W-:-:S03]  /*a9e0*/  IMAD.HI.U32 R17, R12, R17, RZ ;  /* 0x000000110c117227 */ /* 0x000fc600078e00ff */
[----:B------:R-:W-:Y:S01]  /*a9f0*/  IADD3 R16, P3, PT, R16, R19, RZ ;  /* 0x0000001310107210 */ /* 0x000fe20007f7e0ff */
[----:B------:R-:W-:Y:S01]  /*aa00*/  IMAD.MOV.U32 R25, RZ, RZ, RZ ;  /* 0x000000ffff197224 */ /* 0x000fe200078e00ff */
[----:B------:R-:W-:Y:S02]  /*aa10*/  IADD3 R19, P5, PT, RZ, -R20, RZ ;  /* 0x80000014ff137210 */ /* 0x000fe40007fbe0ff */
[----:B------:R-:W-:Y:S02]  /*aa20*/  IADD3.X R17, PT, PT, R17, R12, RZ, P1, !PT ;  /* 0x0000000c11117210 */ /* 0x000fe40000ffe4ff */
[----:B------:R-:W-:Y:S01]  /*aa30*/  SEL R19, R19, R20, !P4 ;  /* 0x0000001413137207 */ /* 0x000fe20006000000 */
[----:B------:R-:W-:Y:S01]  /*aa40*/  IMAD.X R20, RZ, RZ, ~R18, P5 ;  /* 0x000000ffff147224 */ /* 0x000fe200028e0e12 */
[----:B------:R-:W-:-:S03]  /*aa50*/  IADD3.X R22, PT, PT, RZ, RZ, R17, P3, P2 ;  /* 0x000000ffff167210 */ /* 0x000fc60001fe4411 */
[----:B------:R-:W-:Y:S01]  /*aa60*/  IMAD.HI.U32 R24, R16, R19, RZ ;  /* 0x0000001310187227 */ /* 0x000fe200078e00ff */
[----:B------:R-:W-:-:S05]  /*aa70*/  SEL R12, R20, R18, !P4 ;  /* 0x00000012140c7207 */ /* 0x000fca0006000000 */
[----:B------:R-:W-:-:S04]  /*aa80*/  IMAD.WIDE.U32 R24, R16, R12, R24 ;  /* 0x0000000c10187225 */ /* 0x000fc800078e0018 */
[C---:B------:R-:W-:Y:S02]  /*aa90*/  IMAD R20, R22.reuse, R12, RZ ;  /* 0x0000000c16147224 */ /* 0x040fe400078e02ff */
[----:B------:R-:W-:-:S04]  /*aaa0*/  IMAD.HI.U32 R16, P1, R22, R19, R24 ;  /* 0x0000001316107227 */ /* 0x000fc80007820018 */
[----:B------:R-:W-:Y:S01]  /*aab0*/  IMAD.HI.U32 R22, R22, R12, RZ ;  /* 0x0000000c16167227 */ /* 0x000fe200078e00ff */
[----:B------:R-:W-:-:S04]  /*aac0*/  IADD3 R20, P2, PT, R20, R16, RZ ;  /* 0x0000001014147210 */ /* 0x000fc80007f5e0ff */
[----:B------:R-:W-:Y:S01]  /*aad0*/  IADD3.X R22, PT, PT, R22, RZ, RZ, P1, !PT ;  /* 0x000000ff16167210 */ /* 0x000fe20000ffe4ff */
[----:B------:R-:W-:-:S04]  /*aae0*/  IMAD.WIDE.U32 R16, R20, R14, RZ ;  /* 0x0000000e14107225 */ /* 0x000fc800078e00ff */
[----:B------:R-:W-:Y:S01]  /*aaf0*/  IMAD.X R22, RZ, RZ, R22, P2 ;  /* 0x000000ffff167224 */ /* 0x000fe200010e0616 */
[----:B------:R-:W-:Y:S01]  /*ab00*/  IADD3 R19, P1, PT, -R16, R19, RZ ;  /* 0x0000001310137210 */ /* 0x000fe20007f3e1ff */
[----:B------:R-:W-:-:S03]  /*ab10*/  IMAD R16, R20, R15, R17 ;  /* 0x0000000f14107224 */ /* 0x000fc600078e0211 */
[-C--:B------:R-:W-:Y:S01]  /*ab20*/  ISETP.GE.U32.AND P2, PT, R19, R14.reuse, PT ;  /* 0x0000000e1300720c */ /* 0x080fe20003f46070 */
[----:B------:R-:W-:-:S05]  /*ab30*/  IMAD R16, R22, R14, R16 ;  /* 0x0000000e16107224 */ /* 0x000fca00078e0210 */
[----:B------:R-:W-:Y:S02]  /*ab40*/  IADD3.X R12, PT, PT, ~R16, R12, RZ, P1, !PT ;  /* 0x0000000c100c7210 */ /* 0x000fe40000ffe5ff */
[----:B------:R-:W-:Y:S02]  /*ab50*/  IADD3 R16, P3, PT, R19, -R14, RZ ;  /* 0x8000000e13107210 */ /* 0x000fe40007f7e0ff */
[----:B------:R-:W-:-:S04]  /*ab60*/  ISETP.GE.U32.AND.EX P2, PT, R12, R15, PT, P2 ;  /* 0x0000000f0c00720c */ /* 0x000fc80003f46120 */
[----:B------:R-:W-:Y:S02]  /*ab70*/  SEL R19, R16, R19, P2 ;  /* 0x0000001310137207 */ /* 0x000fe40001000000 */
[----:B------:R-:W-:Y:S02]  /*ab80*/  IADD3 R16, P4, PT, R20, 0x1, RZ ;  /* 0x0000000114107810 */ /* 0x000fe40007f9e0ff */
[----:B------:R-:W-:Y:S01]  /*ab90*/  ISETP.GE.U32.AND P1, PT, R19, R14, PT ;  /* 0x0000000e1300720c */ /* 0x000fe20003f26070 */
[----:B------:R-:W-:Y:S01]  /*aba0*/  IMAD.X R14, R12, 0x1, ~R15, P3 ;  /* 0x000000010c0e7824 */ /* 0x000fe200018e0e0f */
[----:B------:R-:W-:Y:S02]  /*abb0*/  SEL R20, R16, R20, P2 ;  /* 0x0000001410147207 */ /* 0x000fe40001000000 */
[----:B------:R-:W-:Y:S02]  /*abc0*/  IADD3.X R16, PT, PT, RZ, R22, RZ, P4, !PT ;  /* 0x00000016ff107210 */ /* 0x000fe400027fe4ff */
[----:B------:R-:W-:-:S02]  /*abd0*/  SEL R14, R14, R12, P2 ;  /* 0x0000000c0e0e7207 */ /* 0x000fc40001000000 */
[----:B------:R-:W-:Y:S02]  /*abe0*/  SEL R16, R16, R22, P2 ;  /* 0x0000001610107207 */ /* 0x000fe40001000000 */
[----:B------:R-:W-:Y:S02]  /*abf0*/  IADD3 R12, P2, PT, R20, 0x1, RZ ;  /* 0x00000001140c7810 */ /* 0x000fe40007f5e0ff */
[----:B------:R-:W-:Y:S02]  /*ac00*/  ISETP.GE.U32.AND.EX P1, PT, R14, R15, PT, P1 ;  /* 0x0000000f0e00720c */ /* 0x000fe40003f26110 */
[----:B------:R-:W-:Y:S01]  /*ac10*/  LOP3.LUT R15, R10, R18, RZ, 0x3c, !PT ;  /* 0x000000120a0f7212 */ /* 0x000fe200078e3cff */
[----:B------:R-:W-:Y:S01]  /*ac20*/  IMAD.X R14, RZ, RZ, R16, P2 ;  /* 0x000000ffff0e7224 */ /* 0x000fe200010e0610 */
[----:B------:R-:W-:Y:S02]  /*ac30*/  SEL R12, R12, R20, P1 ;  /* 0x000000140c0c7207 */ /* 0x000fe40000800000 */
[----:B------:R-:W-:-:S02]  /*ac40*/  ISETP.GE.AND P2, PT, R15, RZ, PT ;  /* 0x000000ff0f00720c */ /* 0x000fc40003f46270 */
[----:B------:R-:W-:Y:S02]  /*ac50*/  SEL R16, R14, R16, P1 ;  /* 0x000000100e107207 */ /* 0x000fe40000800000 */
[----:B------:R-:W-:Y:S02]  /*ac60*/  IADD3 R14, P3, PT, RZ, -R12, RZ ;  /* 0x8000000cff0e7210 */ /* 0x000fe40007f7e0ff */
[----:B------:R-:W-:Y:S02]  /*ac70*/  ISETP.NE.U32.AND P1, PT, R11, RZ, PT ;  /* 0x000000ff0b00720c */ /* 0x000fe40003f25070 */
[-C--:B------:R-:W-:Y:S02]  /*ac80*/  IADD3.X R11, PT, PT, RZ, ~R16.reuse, RZ, P3, !PT ;  /* 0x80000010ff0b7210 */ /* 0x080fe40001ffe4ff */
[----:B------:R-:W-:Y:S01]  /*ac90*/  ISETP.NE.AND.EX P1, PT, R10, RZ, PT, P1 ;  /* 0x000000ff0a00720c */ /* 0x000fe20003f25310 */
[----:B------:R-:W-:Y:S01]  /*aca0*/  IMAD.MOV.U32 R10, RZ, RZ, R6 ;  /* 0x000000ffff0a7224 */ /* 0x000fe200078e0006 */
[----:B------:R-:W-:-:S02]  /*acb0*/  SEL R11, R11, R16, !P2 ;  /* 0x000000100b0b7207 */ /* 0x000fc40005000000 */
[----:B------:R-:W-:Y:S02]  /*acc0*/  SEL R14, R14, R12, !P2 ;  /* 0x0000000c0e0e7207 */ /* 0x000fe40005000000 */
[----:B------:R-:W-:Y:S01]  /*acd0*/  SEL R15, R11, 0xffffffff, P1 ;  /* 0xffffffff0b0f7807 */ /* 0x000fe20000800000 */
[----:B------:R-:W-:Y:S01]  /*ace0*/  HFMA2 R11, -RZ, RZ, 0, 0 ;  /* 0x00000000ff0b7431 */ /* 0x000fe200000001ff */
[----:B------:R-:W-:-:S03]  /*acf0*/  SEL R14, R14, 0xffffffff, P1 ;  /* 0xffffffff0e0e7807 */ /* 0x000fc60000800000 */
[----:B------:R-:W-:Y:S05]  /*ad00*/  RET.REL.NODEC R10 `(_ZN36_GLOBAL__N__2e793d29_4_k_cu_708643d619ewise_binary_kernelEPKfS1_PfNS_7IndexerElifff) ;  /* 0xffffff500abc7950 */ /* 0x000fea0003c3ffff */
        .weak           $__internal_1_$__cuda_sm20_div_u64
        .type           $__internal_1_$__cuda_sm20_div_u64,@function
        .size           $__internal_1_$__cuda_sm20_div_u64,($__internal_2_$__cuda_sm20_rem_s64 - $__internal_1_$__cuda_sm20_div_u64)
$__internal_1_$__cuda_sm20_div_u64:
[----:B------:R-:W-:Y:S01]  /*ad10*/  IMAD.U32 R9, RZ, RZ, UR4 ;  /* 0x00000004ff097e24 */ /* 0x000fe2000f8e00ff */
[----:B------:R-:W-:-:S04]  /*ad20*/  MOV R8, R3 ;  /* 0x0000000300087202 */ /* 0x000fc80000000f00 */
[----:B------:R-:W0:Y:S08]  /*ad30*/  I2F.U64.RP R12, R8 ;  /* 0x00000008000c7312 */ /* 0x000e300000309000 */
[----:B0-----:R-:W0:Y:S02]  /*ad40*/  MUFU.RCP R12, R12 ;  /* 0x0000000c000c7308 */ /* 0x001e240000001000 */
[----:B0-----:R-:W-:-:S06]  /*ad50*/  VIADD R13, R12, 0x1ffffffe ;  /* 0x1ffffffe0c0d7836 */ /* 0x001fcc0000000000 */
[----:B------:R-:W0:Y:S02]  /*ad60*/  F2I.U64.TRUNC R8, R13 ;  /* 0x0000000d00087311 */ /* 0x000e24000020d800 */
[----:B0-----:R-:W-:-:S04]  /*ad70*/  IMAD.WIDE.U32 R10, R8, R3, RZ ;  /* 0x00000003080a7225 */ /* 0x001fc800078e00ff */
[----:B------:R-:W-:Y:S01]  /*ad80*/  IMAD R11, R8, UR4, R11 ;  /* 0x00000004080b7c24 */ /* 0x000fe2000f8e020b */
[----:B------:R-:W-:-:S03]  /*ad90*/  IADD3 R15, P0, PT, RZ, -R10, RZ ;  /* 0x8000000aff0f7210 */ /* 0x000fc60007f1e0ff */
[----:B------:R-:W-:Y:S02]  /*ada0*/  IMAD R11, R9, R3, R11 ;  /* 0x00000003090b7224 */ /* 0x000fe400078e020b */
[----:B------:R-:W-:-:S03]  /*adb0*/  IMAD.HI.U32 R10, R8, R15, RZ ;  /* 0x0000000f080a7227 */ /* 0x000fc600078e00ff */
[----:B------:R-:W-:Y:S01]  /*adc0*/  IADD3.X R17, PT, PT, RZ, ~R11, RZ, P0, !PT ;  /* 0x8000000bff117210 */ /* 0x000fe200007fe4ff */
[----:B------:R-:W-:-:S04]  /*add0*/  IMAD.MOV.U32 R11, RZ, RZ, R8 ;  /* 0x000000ffff0b7224 */ /* 0x000fc800078e0008 */
[----:B------:R-:W-:-:S04]  /*ade0*/  IMAD.WIDE.U32 R10, P0, R8, R17, R10 ;  /* 0x00000011080a7225 */ /* 0x000fc8000780000a */
[C---:B------:R-:W-:Y:S02]  /*adf0*/  IMAD R19, R9.reuse, R17, RZ ;  /* 0x0000001109137224 */ /* 0x040fe400078e02ff */
[----:B------:R-:W-:-:S04]  /*ae00*/  IMAD.HI.U32 R10, P1, R9, R15, R10 ;  /* 0x0000000f090a7227 */ /* 0x000fc8000782000a */
[----:B------:R-:W-:Y:S01]  /*ae10*/  IMAD.HI.U32 R17, R9, R17, RZ ;  /* 0x0000001109117227 */ /* 0x000fe200078e00ff */
[----:B------:R-:W-:-:S04]  /*ae20*/  IADD3 R11, P2, PT, R19, R10, RZ ;  /* 0x0000000a130b7210 */ /* 0x000fc80007f5e0ff */
[----:B------:R-:W-:Y:S01]  /*ae30*/  IADD3.X R12, PT, PT, R17, R9, RZ, P0, !PT ;  /* 0x00000009110c7210 */ /* 0x000fe200007fe4ff */
[----:B------:R-:W-:-:S03]  /*ae40*/  IMAD.WIDE.U32 R8, R11, R3, RZ ;  /* 0x000000030b087225 */ /* 0x000fc600078e00ff */
[----:B------:R-:W-:Y:S01]  /*ae50*/  IADD3.X R12, PT, PT, RZ, RZ, R12, P2, P1 ;  /* 0x000000ffff0c7210 */ /* 0x000fe200017e240c */
[----:B------:R-:W-:Y:S01]  /*ae60*/  IMAD R9, R11, UR4, R9 ;  /* 0x000000040b097c24 */ /* 0x000fe2000f8e0209 */
        /* <DEDUP_REMOVED lines=8> */
[----:B------:R-:W-:-:S04]  /*aef0*/  IADD3 R11, P2, PT, R8, R11, RZ ;  /* 0x0000000b080b7210 */ /* 0x000fc80007f5e0ff */
[----:B------:R-:W-:Y:S01]  /*af00*/  IADD3.X R12, PT, PT, R9, R12, RZ, P0, !PT ;  /* 0x0000000c090c7210 */ /* 0x000fe200007fe4ff */
[----:B------:R-:W-:-:S03]  /*af10*/  IMAD.HI.U32 R8, R11, R5, RZ ;  /* 0x000000050b087227 */ /* 0x000fc600078e00ff */
[----:B------:R-:W-:Y:S01]  /*af20*/  IADD3.X R13, PT, PT, RZ, RZ, R12, P2, P1 ;  /* 0x000000ffff0d7210 */ /* 0x000fe200017e240c */
[----:B------:R-:W-:Y:S02]  /*af30*/  IMAD.MOV.U32 R9, RZ, RZ, RZ ;  /* 0x000000ffff097224 */ /* 0x000fe400078e00ff */
        /* <DEDUP_REMOVED lines=9> */
[----:B------:R-:W-:-:S03]  /*afd0*/  IMAD R9, R11, UR4, R9 ;  /* 0x000000040b097c24 */ /* 0x000fc6000f8e0209 */
[-C--:B------:R-:W-:Y:S01]  /*afe0*/  ISETP.GE.U32.AND P0, PT, R12, R3.reuse, PT ;  /* 0x000000030c00720c */ /* 0x080fe20003f06070 */
[----:B------:R-:W-:-:S05]  /*aff0*/  IMAD R9, R10, R3, R9 ;  /* 0x000000030a097224 */ /* 0x000fca00078e0209 */
[----:B------:R-:W-:Y:S02]  /*b000*/  IADD3.X R14, PT, PT, ~R9, R6, RZ, P1, !PT ;  /* 0x00000006090e7210 */ /* 0x000fe40000ffe5ff */
[----:B------:R-:W-:Y:S02]  /*b010*/  IADD3 R6, P2, PT, R11, 0x1, RZ ;  /* 0x000000010b067810 */ /* 0x000fe40007f5e0ff */
[-C--:B------:R-:W-:Y:S02]  /*b020*/  IADD3 R8, P1, PT, -R3, R12.reuse, RZ ;  /* 0x0000000c03087210 */ /* 0x080fe40007f3e1ff */
[C---:B------:R-:W-:Y:S01]  /*b030*/  ISETP.GE.U32.AND.EX P0, PT, R14.reuse, UR4, PT, P0 ;  /* 0x000000040e007c0c */ /* 0x040fe2000bf06100 */
[----:B------:R-:W-:Y:S01]  /*b040*/  IMAD.X R5, RZ, RZ, R10, P2 ;  /* 0x000000ffff057224 */ /* 0x000fe200010e060a */
[----:B------:R-:W-:Y:S02]  /*b050*/  IADD3.X R9, PT, PT, R14, ~UR4, RZ, P1, !PT ;  /* 0x800000040e097c10 */ /* 0x000fe40008ffe4ff */
[----:B------:R-:W-:-:S02]  /*b060*/  SEL R8, R8, R12, P0 ;  /* 0x0000000c08087207 */ /* 0x000fc40000000000 */
[----:B------:R-:W-:Y:S02]  /*b070*/  SEL R11, R6, R11, P0 ;  /* 0x0000000b060b7207 */ /* 0x000fe40000000000 */
[----:B------:R-:W-:Y:S02]  /*b080*/  SEL R9, R9, R14, P0 ;  /* 0x0000000e09097207 */ /* 0x000fe40000000000 */
[----:B------:R-:W-:Y:S01]  /*b090*/  SEL R10, R5, R10, P0 ;  /* 0x0000000a050a7207 */ /* 0x000fe20000000000 */
[----:B------:R-:W-:Y:S01]  /*b0a0*/  IMAD.MOV.U32 R5, RZ, RZ, 0x0 ;  /* 0x00000000ff057424 */ /* 0x000fe200078e00ff */
[----:B------:R-:W-:Y:S02]  /*b0b0*/  ISETP.GE.U32.AND P0, PT, R8, R3, PT ;  /* 0x000000030800720c */ /* 0x000fe40003f06070 */
[----:B------:R-:W-:Y:S02]  /*b0c0*/  IADD3 R6, P2, PT, R11, 0x1, RZ ;  /* 0x000000010b067810 */ /* 0x000fe40007f5e0ff */
[----:B------:R-:W-:-:S02]  /*b0d0*/  ISETP.GE.U32.AND.EX P0, PT, R9, UR4, PT, P0 ;  /* 0x0000000409007c0c */ /* 0x000fc4000bf06100 */
[----:B------:R-:W-:Y:S02]  /*b0e0*/  ISETP.NE.U32.AND P1, PT, R3, RZ, PT ;  /* 0x000000ff0300720c */ /* 0x000fe40003f25070 */
[-C--:B------:R-:W-:Y:S02]  /*b0f0*/  IADD3.X R9, PT, PT, RZ, R10.reuse, RZ, P2, !PT ;  /* 0x0000000aff097210 */ /* 0x080fe400017fe4ff */
[----:B------:R-:W-:Y:S02]  /*b100*/  ISETP.NE.AND.EX P1, PT, RZ, UR4, PT, P1 ;  /* 0x00000004ff007c0c */ /* 0x000fe4000bf25310 */
[----:B------:R-:W-:Y:S02]  /*b110*/  SEL R6, R6, R11, P0 ;  /* 0x0000000b06067207 */ /* 0x000fe40000000000 */
[----:B------:R-:W-:Y:S02]  /*b120*/  SEL R9, R9, R10, P0 ;  /* 0x0000000a09097207 */ /* 0x000fe40000000000 */
[----:B------:R-:W-:-:S02]  /*b130*/  SEL R6, R6, 0xffffffff, P1 ;  /* 0xffffffff06067807 */ /* 0x000fc40000800000 */
[----:B------:R-:W-:Y:S01]  /*b140*/  SEL R9, R9, 0xffffffff, P1 ;  /* 0xffffffff09097807 */ /* 0x000fe20000800000 */
[----:B------:R-:W-:Y:S06]  /*b150*/  RET.REL.NODEC R4 `(_ZN36_GLOBAL__N__2e793d29_4_k_cu_708643d619ewise_binary_kernelEPKfS1_PfNS_7IndexerElifff) ;  /* 0xffffff4c04a87950 */ /* 0x000fec0003c3ffff */
        .weak           $__internal_2_$__cuda_sm20_rem_s64
        .type           $__internal_2_$__cuda_sm20_rem_s64,@function
        .size           $__internal_2_$__cuda_sm20_rem_s64,($__internal_3_$__cuda_sm3x_div_rn_noftz_f32_slowpath - $__internal_2_$__cuda_sm20_rem_s64)
$__internal_2_$__cuda_sm20_rem_s64:
[-C--:B------:R-:W-:Y:S02]  /*b160*/  IADD3 R10, P2, PT, RZ, -R9.reuse, RZ ;  /* 0x80000009ff0a7210 */ /* 0x080fe40007f5e0ff */
[----:B------:R-:W-:Y:S02]  /*b170*/  ISETP.GE.AND P1, PT, R6, RZ, PT ;  /* 0x000000ff0600720c */ /* 0x000fe40003f26270 */
[-C--:B------:R-:W-:Y:S02]  /*b180*/  IADD3.X R11, PT, PT, RZ, ~R6.reuse, RZ, P2, !PT ;  /* 0x80000006ff0b7210 */ /* 0x080fe400017fe4ff */
[----:B------:R-:W-:Y:S02]  /*b190*/  SEL R10, R10, R9, !P1 ;  /* 0x000000090a0a7207 */ /* 0x000fe40004800000 */
[----:B------:R-:W-:-:S04]  /*b1a0*/  SEL R11, R11, R6, !P1 ;  /* 0x000000060b0b7207 */ /* 0x000fc80004800000 */
[----:B------:R-:W0:Y:S08]  /*b1b0*/  I2F.U64.RP R20, R10 ;  /* 0x0000000a00147312 */ /* 0x000e300000309000 */
[----:B0-----:R-:W0:Y:S02]  /*b1c0*/  MUFU.RCP R20, R20 ;  /* 0x0000001400147308 */ /* 0x001e240000001000 */
[----:B0-----:R-:W-:-:S06]  /*b1d0*/  VIADD R12, R20, 0x1ffffffe ;  /* 0x1ffffffe140c7836 */ /* 0x001fcc0000000000 */
[----:B------:R-:W0:Y:S02]  /*b1e0*/  F2I.U64.TRUNC R12, R12 ;  /* 0x0000000c000c7311 */ /* 0x000e24000020d800 */
[----:B0-----:R-:W-:-:S04]  /*b1f0*/  IMAD.WIDE.U32 R14, R12, R10, RZ ;  /* 0x0000000a0c0e7225 */ /* 0x001fc800078e00ff */
[----:B------:R-:W-:Y:S01]  /*b200*/  IMAD R15, R12, R11, R15 ;  /* 0x0000000b0c0f7224 */ /* 0x000fe200078e020f */
        /* <DEDUP_REMOVED lines=13> */
[----:B------:R-:W-:Y:S01]  /*b2e0*/  IMAD R13, R15, R11, R13 ;  /* 0x0000000b0f0d7224 */ /* 0x000fe200078e020d */
[----:B------:R-:W-:Y:S02]  /*b2f0*/  IADD3 R23, P1, PT, RZ, -R12, RZ ;  /* 0x8000000cff177210 */ /* 0x000fe40007f3e0ff */
[----:B------:R-:W-:Y:S01]  /*b300*/  ISETP.GE.AND P2, PT, R19, RZ, PT ;  /* 0x000000ff1300720c */ /* 0x000fe20003f46270 */
[----:B------:R-:W-:Y:S02]  /*b310*/  IMAD R13, R21, R10, R13 ;  /* 0x0000000a150d7224 */ /* 0x000fe400078e020d */
[----:B------:R-:W-:-:S04]  /*b320*/  IMAD.HI.U32 R14, R15, R23, RZ ;  /* 0x000000170f0e7227 */ /* 0x000fc800078e00ff */
[----:B------:R-:W-:Y:S01]  /*b330*/  IMAD.X R12, RZ, RZ, ~R13, P1 ;  /* 0x000000ffff0c7224 */ /* 0x000fe200008e0e0d */
[----:B------:R-:W-:-:S03]  /*b340*/  IADD3 R13, P5, PT, RZ, -R16, RZ ;  /* 0x80000010ff0d7210 */ /* 0x000fc60007fbe0ff */
[----:B------:R-:W-:-:S04]  /*b350*/  IMAD.WIDE.U32 R14, P1, R15, R12, R14 ;  /* 0x0000000c0f0e7225 */ /* 0x000fc8000782000e */
[----:B------:R-:W-:Y:S01]  /*b360*/  IMAD.HI.U32 R14, P3, R21, R23, R14 ;  /* 0x00000017150e7227 */ /* 0x000fe2000786000e */
[----:B------:R-:W-:-:S03]  /*b370*/  SEL R15, R13, R16, !P2 ;  /* 0x000000100d0f7207 */ /* 0x000fc60005000000 */
[----:B------:R-:W-:Y:S01]  /*b380*/  HFMA2 R13, -RZ, RZ, 0, 0 ;  /* 0x00000000ff0d7431 */ /* 0x000fe200000001ff */
[-C--:B------:R-:W-:Y:S01]  /*b390*/  IADD3.X R16, PT, PT, RZ, ~R19.reuse, RZ, P5, !PT ;  /* 0x80000013ff107210 */ /* 0x080fe20002ffe4ff */
[CC--:B------:R-:W-:Y:S02]  /*b3a0*/  IMAD R23, R21.reuse, R12.reuse, RZ ;  /* 0x0000000c15177224 */ /* 0x0c0fe400078e02ff */
[----:B------:R-:W-:Y:S01]  /*b3b0*/  IMAD.HI.U32 R12, R21, R12, RZ ;  /* 0x0000000c150c7227 */ /* 0x000fe200078e00ff */
[----:B------:R-:W-:Y:S02]  /*b3c0*/  SEL R19, R16, R19, !P2 ;  /* 0x0000001310137207 */ /* 0x000fe40005000000 */
[----:B------:R-:W-:Y:S01]  /*b3d0*/  IADD3 R14, P4, PT, R23, R14, RZ ;  /* 0x0000000e170e7210 */ /* 0x000fe20007f9e0ff */
[----:B------:R-:W-:-:S04]  /*b3e0*/  IMAD.X R21, R12, 0x1, R21, P1 ;  /* 0x000000010c157824 */ /* 0x000fc800008e0615 */
[----:B------:R-:W-:Y:S01]  /*b3f0*/  IMAD.HI.U32 R12, R14, R15, RZ ;  /* 0x0000000f0e0c7227 */ /* 0x000fe200078e00ff */
[----:B------:R-:W-:-:S03]  /*b400*/  IADD3.X R16, PT, PT, RZ, RZ, R21, P4, P3 ;  /* 0x000000ffff107210 */ /* 0x000fc600027e6415 */
[----:B------:R-:W-:-:S04]  /*b410*/  IMAD.WIDE.U32 R12, R14, R19, R12 ;  /* 0x000000130e0c7225 */ /* 0x000fc800078e000c */
[C---:B------:R-:W-:Y:S02]  /*b420*/  IMAD R21, R16.reuse, R19, RZ ;  /* 0x0000001310157224 */ /* 0x040fe400078e02ff */
[----:B------:R-:W-:-:S04]  /*b430*/  IMAD.HI.U32 R12, P1, R16, R15, R12 ;  /* 0x0000000f100c7227 */ /* 0x000fc8000782000c */
[----:B------:R-:W-:Y:S01]  /*b440*/  IMAD.HI.U32 R14, R16, R19, RZ ;  /* 0x00000013100e7227 */ /* 0x000fe200078e00ff */
[----:B------:R-:W-:-:S03]  /*b450*/  IADD3 R21, P3, PT, R21, R12, RZ ;  /* 0x0000000c15157210 */ /* 0x000fc60007f7e0ff */
[----:B------:R-:W-:Y:S02]  /*b460*/  IMAD.X R14, RZ, RZ, R14, P1 ;  /* 0x000000ffff0e7224 */ /* 0x000fe400008e060e */
[----:B------:R-:W-:-:S03]  /*b470*/  IMAD.WIDE.U32 R12, R21, R10, RZ ;  /* 0x0000000a150c7225 */ /* 0x000fc600078e00ff */
[----:B------:R-:W-:Y:S01]  /*b480*/  IADD3.X R23, PT, PT, RZ, R14, RZ, P3, !PT ;  /* 0x0000000eff177210 */ /* 0x000fe20001ffe4ff */
[----:B------:R-:W-:Y:S01]  /*b490*/  IMAD R21, R21, R11, R13 ;  /* 0x0000000b15157224 */ /* 0x000fe200078e020d */
[----:B------:R-:W-:-:S03]  /*b4a0*/  IADD3 R25, P3, PT, -R12, R15, RZ ;  /* 0x0000000f0c197210 */ /* 0x000fc60007f7e1ff */
[-C--:B------:R-:W-:Y:S01]  /*b4b0*/  IMAD R12, R23, R10.reuse, R21 ;  /* 0x0000000a170c7224 */ /* 0x080fe200078e0215 */
[----:B------:R-:W-:-:S03]  /*b4c0*/  ISETP.GE.U32.AND P1, PT, R25, R10, PT ;  /* 0x0000000a1900720c */ /* 0x000fc60003f26070 */
[----:B------:R-:W-:Y:S01]  /*b4d0*/  IMAD.X R19, R19, 0x1, ~R12, P3 ;  /* 0x0000000113137824 */ /* 0x000fe200018e0e0c */
[----:B------:R-:W-:-:S04]  /*b4e0*/  IADD3 R13, P3, PT, R25, -R10, RZ ;  /* 0x8000000a190d7210 */ /* 0x000fc80007f7e0ff */
[CC--:B------:R-:W-:Y:S02]  /*b4f0*/  ISETP.GE.U32.AND.EX P1, PT, R19.reuse, R11.reuse, PT, P1 ;  /* 0x0000000b1300720c */ /* 0x0c0fe40003f26110 */
[----:B------:R-:W-:Y:S02]  /*b500*/  IADD3.X R15, PT, PT, R19, ~R11, RZ, P3, !PT ;  /* 0x8000000b130f7210 */ /* 0x000fe40001ffe4ff */
[----:B------:R-:W-:Y:S02]  /*b510*/  SEL R13, R13, R25, P1 ;  /* 0x000000190d0d7207 */ /* 0x000fe40000800000 */
[----:B------:R-:W-:Y:S01]  /*b520*/  SEL R15, R15, R19, P1 ;  /* 0x000000130f0f7207 */ /* 0x000fe20000800000 */
[----:B------:R-:W-:Y:S01]  /*b530*/  IMAD.MOV.U32 R19, RZ, RZ, 0x0 ;  /* 0x00000000ff137424 */ /* 0x000fe200078e00ff */
[CC--:B------:R-:W-:Y:S02]  /*b540*/  ISETP.GE.U32.AND P1, PT, R13.reuse, R10.reuse, PT ;  /* 0x0000000a0d00720c */ /* 0x0c0fe40003f26070 */
[----:B------:R-:W-:-:S02]  /*b550*/  IADD3 R10, P3, PT, R13, -R10, RZ ;  /* 0x8000000a0d0a7210 */ /* 0x000fc40007f7e0ff */
[----:B------:R-:W-:-:S03]  /*b560*/  ISETP.GE.U32.AND.EX P1, PT, R15, R11, PT, P1 ;  /* 0x0000000b0f00720c */ /* 0x000fc60003f26110 */
[----:B------:R-:W-:Y:S01]  /*b570*/  IMAD.X R11, R15, 0x1, ~R11, P3 ;  /* 0x000000010f0b7824 */ /* 0x000fe200018e0e0b */
[----:B------:R-:W-:-:S04]  /*b580*/  SEL R10, R10, R13, P1 ;  /* 0x0000000d0a0a7207 */ /* 0x000fc80000800000 */
[----:B------:R-:W-:Y:S02]  /*b590*/  SEL R11, R11, R15, P1 ;  /* 0x0000000f0b0b7207 */ /* 0x000fe40000800000 */
[-C--:B------:R-:W-:Y:S02]  /*b5a0*/  IADD3 R13, P3, PT, RZ, -R10.reuse, RZ ;  /* 0x8000000aff0d7210 */ /* 0x080fe40007f7e0ff */
[----:B------:R-:W-:Y:S02]  /*b5b0*/  ISETP.NE.U32.AND P1, PT, R9, RZ, PT ;  /* 0x000000ff0900720c */ /* 0x000fe40003f25070 */
[----:B------:R-:W-:Y:S02]  /*b5c0*/  IADD3.X R12, PT, PT, RZ, ~R11, RZ, P3, !PT ;  /* 0x8000000bff0c7210 */ /* 0x000fe40001ffe4ff */
[----:B------:R-:W-:Y:S02]  /*b5d0*/  ISETP.NE.AND.EX P1, PT, R6, RZ, PT, P1 ;  /* 0x000000ff0600720c */ /* 0x000fe40003f25310 */
[----:B------:R-:W-:-:S02]  /*b5e0*/  SEL R10, R13, R10, !P2 ;  /* 0x0000000a0d0a7207 */ /* 0x000fc40005000000 */
[----:B------:R-:W-:Y:S02]  /*b5f0*/  SEL R11, R12, R11, !P2 ;  /* 0x0000000b0c0b7207 */ /* 0x000fe40005000000 */
[----:B------:R-:W-:Y:S02]  /*b600*/  SEL R10, R10, 0xffffffff, P1 ;  /* 0xffffffff0a0a7807 */ /* 0x000fe40000800000 */
[----:B------:R-:W-:Y:S01]  /*b610*/  SEL R11, R11, 0xffffffff, P1 ;  /* 0xffffffff0b0b7807 */ /* 0x000fe20000800000 */
[----:B------:R-:W-:Y:S06]  /*b620*/  RET.REL.NODEC R18 `(_ZN36_GLOBAL__N__2e793d29_4_k_cu_708643d619ewise_binary_kernelEPKfS1_PfNS_7IndexerElifff) ;  /* 0xffffff4812747950 */ /* 0x000fec0003c3ffff */
        .weak           $__internal_3_$__cuda_sm3x_div_rn_noftz_f32_slowpath
        .type           $__internal_3_$__cuda_sm3x_div_rn_noftz_f32_slowpath,@function
        .size           $__internal_3_$__cuda_sm3x_div_rn_noftz_f32_slowpath,(.L_x_399 - $__internal_3_$__cuda_sm3x_div_rn_noftz_f32_slowpath)
$__internal_3_$__cuda_sm3x_div_rn_noftz_f32_slowpath:
[----:B------:R-:W-:Y:S01]  /*b630*/  SHF.R.U32.HI R10, RZ, 0x17, R5 ;  /* 0x00000017ff0a7819 */ /* 0x000fe20000011605 */
[----:B------:R-:W-:Y:S01]  /*b640*/  BSSY.RECONVERGENT B2, `(.L_x_170) ;  /* 0x0000062000027945 */ /* 0x000fe20003800200 */
[----:B------:R-:W-:Y:S02]  /*b650*/  SHF.R.U32.HI R9, RZ, 0x17, R4 ;  /* 0x00000017ff097819 */ /* 0x000fe40000011604 */
[----:B------:R-:W-:Y:S02]  /*b660*/  LOP3.LUT R14, R10, 0xff, RZ, 0xc0, !PT ;  /* 0x000000ff0a0e7812 */ /* 0x000fe400078ec0ff */
[----:B------:R-:W-:Y:S02]  /*b670*/  LOP3.LUT R12, R9, 0xff, RZ, 0xc0, !PT ;  /* 0x000000ff090c7812 */ /* 0x000fe400078ec0ff */
[----:B------:R-:W-:-:S03]  /*b680*/  IADD3 R11, PT, PT, R14, -0x1, RZ ;  /* 0xffffffff0e0b7810 */ /* 0x000fc60007ffe0ff */
[----:B------:R-:W-:Y:S01]  /*b690*/  VIADD R10, R12, 0xffffffff ;  /* 0xffffffff0c0a7836 */ /* 0x000fe20000000000 */
[----:B------:R-:W-:-:S04]  /*b6a0*/  ISETP.GT.U32.AND P0, PT, R11, 0xfd, PT ;  /* 0x000000fd0b00780c */ /* 0x000fc80003f04070 */
[----:B------:R-:W-:-:S13]  /*b6b0*/  ISETP.GT.U32.OR P0, PT, R10, 0xfd, P0 ;  /* 0x000000fd0a00780c */ /* 0x000fda0000704470 */
[----:B------:R-:W-:Y:S01]  /*b6c0*/  @!P0 MOV R9, RZ ;  /* 0x000000ff00098202 */ /* 0x000fe20000000f00 */
[----:B------:R-:W-:Y:S06]  /*b6d0*/  @!P0 BRA `(.L_x_171) ;  /* 0x00000000005c8947 */ /* 0x000fec0003800000 */
[----:B------:R-:W-:Y:S02]  /*b6e0*/  FSETP.GTU.FTZ.AND P0, PT, |R4|, +INF , PT ;  /* 0x7f8000000400780b */ /* 0x000fe40003f1c200 */
[----:B------:R-:W-:-:S04]  /*b6f0*/  FSETP.GTU.FTZ.AND P1, PT, |R5|, +INF , PT ;  /* 0x7f8000000500780b */ /* 0x000fc80003f3c200 */
[----:B------:R-:W-:-:S13]  /*b700*/  PLOP3.LUT P0, PT, P0, P1, PT, 0xf8, 0x8f ;  /* 0x00000000008f781c */ /* 0x000fda0000703f70 */
[----:B------:R-:W-:Y:S05]  /*b710*/  @P0 BRA `(.L_x_172) ;  /* 0x00000004004c0947 */ /* 0x000fea0003800000 */
[----:B------:R-:W-:-:S13]  /*b720*/  LOP3.LUT P0, RZ, R5, 0x7fffffff, R4, 0xc8, !PT ;  /* 0x7fffffff05ff7812 */ /* 0x000fda000780c804 */
[----:B------:R-:W-:Y:S05]  /*b730*/  @!P0 BRA `(.L_x_173) ;  /* 0x00000004003c8947 */ /* 0x000fea0003800000 */
[C---:B------:R-:W-:Y:S02]  /*b740*/  FSETP.NEU.FTZ.AND P0, PT, |R4|.reuse, +INF , PT ;  /* 0x7f8000000400780b */ /* 0x040fe40003f1d200 */
[----:B------:R-:W-:Y:S02]  /*b750*/  FSETP.NEU.FTZ.AND P2, PT, |R5|, +INF , PT ;  /* 0x7f8000000500780b */ /* 0x000fe40003f5d200 */
[----:B------:R-:W-:-:S11]  /*b760*/  FSETP.NEU.FTZ.AND P1, PT, |R4|, +INF , PT ;  /* 0x7f8000000400780b */ /* 0x000fd60003f3d200 */
[----:B------:R-:W-:Y:S05]  /*b770*/  @!P2 BRA !P0, `(.L_x_173) ;  /* 0x00000004002ca947 */ /* 0x000fea0004000000 */
[----:B------:R-:W-:-:S04]  /*b780*/  LOP3.LUT P0, RZ, R4, 0x7fffffff, RZ, 0xc0, !PT ;  /* 0x7fffffff04ff7812 */ /* 0x000fc8000780c0ff */
[----:B------:R-:W-:-:S13]  /*b790*/  PLOP3.LUT P0, PT, P2, P0, PT, 0x2f, 0xf2 ;  /* 0x0000000000f2781c */ /* 0x000fda0001700577 */
[----:B------:R-:W-:Y:S05]  /*b7a0*/  @P0 BRA `(.L_x_174) ;  /* 0x0000000400180947 */ /* 0x000fea0003800000 */
[----:B------:R-:W-:-:S04]  /*b7b0*/  LOP3.LUT P0, RZ, R5, 0x7fffffff, RZ, 0xc0, !PT ;  /* 0x7fffffff05ff7812 */ /* 0x000fc8000780c0ff */
[----:B------:R-:W-:-:S13]  /*b7c0*/  PLOP3.LUT P0, PT, P1, P0, PT, 0x2f, 0xf2 ;  /* 0x0000000000f2781c */ /* 0x000fda0000f00577 */
[----:B------:R-:W-:Y:S05]  /*b7d0*/  @P0 BRA `(.L_x_175) ;  /* 0x0000000400000947 */ /* 0x000fea0003800000 */
[----:B------:R-:W-:Y:S02]  /*b7e0*/  ISETP.GE.AND P0, PT, R10, RZ, PT ;  /* 0x000000ff0a00720c */ /* 0x000fe40003f06270 */
[----:B------:R-:W-:-:S11]  /*b7f0*/  ISETP.GE.AND P1, PT, R11, RZ, PT ;  /* 0x000000ff0b00720c */ /* 0x000fd60003f26270 */
[----:B------:R-:W-:Y:S01]  /*b800*/  @P0 IMAD.MOV.U32 R9, RZ, RZ, RZ ;  /* 0x000000ffff090224 */ /* 0x000fe200078e00ff */
[----:B------:R-:W-:Y:S01]  /*b810*/  @!P0 MOV R9, 0xffffffc0 ;  /* 0xffffffc000098802 */ /* 0x000fe20000000f00 */
[----:B------:R-:W-:Y:S01]  /*b820*/  @!P0 FFMA R4, R4, 1.84467440737095516160e+19, RZ ;  /* 0x5f80000004048823 */ /* 0x000fe200000000ff */
[----:B------:R-:W-:-:S03]  /*b830*/  @!P1 FFMA R5, R5, 1.84467440737095516160e+19, RZ ;  /* 0x5f80000005059823 */ /* 0x000fc600000000ff */
[----:B------:R-:W-:-:S07]  /*b840*/  @!P1 VIADD R9, R9, 0x40 ;  /* 0x0000004009099836 */ /* 0x000fce0000000000 */
.L_x_171:
[----:B------:R-:W-:Y:S01]  /*b850*/  LEA R10, R14, 0xc0800000, 0x17 ;  /* 0xc08000000e0a7811 */ /* 0x000fe200078eb8ff */
[----:B------:R-:W-:Y:S03]  /*b860*/  BSSY.RECONVERGENT B3, `(.L_x_176) ;  /* 0x0000036000037945 */ /* 0x000fe60003800200 */
[----:B------:R-:W-:Y:S01]  /*b870*/  IADD3 R10, PT, PT, -R10, R5, RZ ;  /* 0x000000050a0a7210 */ /* 0x000fe20007ffe1ff */
[----:B------:R-:W-:-:S03]  /*b880*/  VIADD R5, R12, 0xffffff81 ;  /* 0xffffff810c057836 */ /* 0x000fc60000000000 */
[----:B------:R0:W1:Y:S01]  /*b890*/  MUFU.RCP R11, R10 ;  /* 0x0000000a000b7308 */ /* 0x0000620000001000 */
[----:B------:R-:W-:Y:S01]  /*b8a0*/  FADD.FTZ R13, -R10, -RZ ;  /* 0x800000ff0a0d7221 */ /* 0x000fe20000010100 */
[C---:B------:R-:W-:Y:S01]  /*b8b0*/  IMAD R4, R5.reuse, -0x800000, R4 ;  /* 0xff80000005047824 */ /* 0x040fe200078e0204 */
[----:B0-----:R-:W-:-:S04]  /*b8c0*/  IADD3 R10, PT, PT, R5, 0x7f, -R14 ;  /* 0x0000007f050a7810 */ /* 0x001fc80007ffe80e */
[----:B------:R-:W-:Y:S01]  /*b8d0*/  IADD3 R10, PT, PT, R10, R9, RZ ;  /* 0x000000090a0a7210 */ /* 0x000fe20007ffe0ff */
[----:B-1----:R-:W-:-:S04]  /*b8e0*/  FFMA R12, R11, R13, 1 ;  /* 0x3f8000000b0c7423 */ /* 0x002fc8000000000d */
[----:B------:R-:W-:-:S04]  /*b8f0*/  FFMA R16, R11, R12, R11 ;  /* 0x0000000c0b107223 */ /* 0x000fc8000000000b */
[----:B------:R-:W-:-:S04]  /*b900*/  FFMA R11, R4, R16, RZ ;  /* 0x00000010040b7223 */ /* 0x000fc800000000ff */
[----:B------:R-:W-:-:S04]  /*b910*/  FFMA R12, R13, R11, R4 ;  /* 0x0000000b0d0c7223 */ /* 0x000fc80000000004 */
[----:B------:R-:W-:-:S04]  /*b920*/  FFMA R11, R16, R12, R11 ;  /* 0x0000000c100b7223 */ /* 0x000fc8000000000b */
[----:B------:R-:W-:-:S04]  /*b930*/  FFMA R12, R13, R11, R4 ;  /* 0x0000000b0d0c7223 */ /* 0x000fc80000000004 */
[----:B------:R-:W-:-:S05]  /*b940*/  FFMA R4, R16, R12, R11 ;  /* 0x0000000c10047223 */ /* 0x000fca000000000b */
[----:B------:R-:W-:-:S04]  /*b950*/  SHF.R.U32.HI R5, RZ, 0x17, R4 ;  /* 0x00000017ff057819 */ /* 0x000fc80000011604 */
[----:B------:R-:W-:-:S05]  /*b960*/  LOP3.LUT R5, R5, 0xff, RZ, 0xc0, !PT ;  /* 0x000000ff05057812 */ /* 0x000fca00078ec0ff */
[----:B------:R-:W-:-:S05]  /*b970*/  IMAD.IADD R13, R5, 0x1, R10 ;  /* 0x00000001050d7824 */ /* 0x000fca00078e020a */
[----:B------:R-:W-:-:S04]  /*b980*/  IADD3 R5, PT, PT, R13, -0x1, RZ ;  /* 0xffffffff0d057810 */ /* 0x000fc80007ffe0ff */
[----:B------:R-:W-:-:S13]  /*b990*/  ISETP.GE.U32.AND P0, PT, R5, 0xfe, PT ;  /* 0x000000fe0500780c */ /* 0x000fda0003f06070 */
[----:B------:R-:W-:Y:S05]  /*b9a0*/  @!P0 BRA `(.L_x_177) ;  /* 0x0000000000808947 */ /* 0x000fea0003800000 */
[----:B------:R-:W-:-:S13]  /*b9b0*/  ISETP.GT.AND P0, PT, R13, 0xfe, PT ;  /* 0x000000fe0d00780c */ /* 0x000fda0003f04270 */
[----:B------:R-:W-:Y:S05]  /*b9c0*/  @P0 BRA `(.L_x_178) ;  /* 0x00000000006c0947 */ /* 0x000fea0003800000 */
[----:B------:R-:W-:-:S13]  /*b9d0*/  ISETP.GE.AND P0, PT, R13, 0x1, PT ;  /* 0x000000010d00780c */ /* 0x000fda0003f06270 */
[----:B------:R-:W-:Y:S05]  /*b9e0*/  @P0 BRA `(.L_x_179) ;  /* 0x0000000000740947 */ /* 0x000fea0003800000 */
[----:B------:R-:W-:Y:S02]  /*b9f0*/  ISETP.GE.AND P0, PT, R13, -0x18, PT ;  /* 0xffffffe80d00780c */ /* 0x000fe40003f06270 */
[----:B------:R-:W-:-:S11]  /*ba00*/  LOP3.LUT R4, R4, 0x80000000, RZ, 0xc0, !PT ;  /* 0x8000000004047812 */ /* 0x000fd600078ec0ff */
[----:B------:R-:W-:Y:S05]  /*ba10*/  @!P0 BRA `(.L_x_179) ;  /* 0x0000000000688947 */ /* 0x000fea0003800000 */
[CCC-:B------:R-:W-:Y:S01]  /*ba20*/  FFMA.RZ R5, R16.reuse, R12.reuse, R11.reuse ;  /* 0x0000000c10057223 */ /* 0x1c0fe2000000c00b */
[CCC-:B------:R-:W-:Y:S01]  /*ba30*/  FFMA.RM R10, R16.reuse, R12.reuse, R11.reuse ;  /* 0x0000000c100a7223 */ /* 0x1c0fe2000000400b */
[C---:B------:R-:W-:Y:S02]  /*ba40*/  ISETP.NE.AND P2, PT, R13.reuse, RZ, PT ;  /* 0x000000ff0d00720c */ /* 0x040fe40003f45270 */
[----:B------:R-:W-:Y:S02]  /*ba50*/  ISETP.NE.AND P1, PT, R13, RZ, PT ;  /* 0x000000ff0d00720c */ /* 0x000fe40003f25270 */
[----:B------:R-:W-:Y:S01]  /*ba60*/  LOP3.LUT R9, R5, 0x7fffff, RZ, 0xc0, !PT ;  /* 0x007fffff05097812 */ /* 0x000fe200078ec0ff */
[----:B------:R-:W-:Y:S01]  /*ba70*/  FFMA.RP R5, R16, R12, R11 ;  /* 0x0000000c10057223 */ /* 0x000fe2000000800b */
[C---:B------:R-:W-:Y:S01]  /*ba80*/  VIADD R12, R13.reuse, 0x20 ;  /* 0x000000200d0c7836 */ /* 0x040fe20000000000 */
[----:B------:R-:W-:Y:S02]  /*ba90*/  IADD3 R11, PT, PT, -R13, RZ, RZ ;  /* 0x000000ff0d0b7210 */ /* 0x000fe40007ffe1ff */
[----:B------:R-:W-:-:S02]  /*baa0*/  LOP3.LUT R9, R9, 0x800000, RZ, 0xfc, !PT ;  /* 0x0080000009097812 */ /* 0x000fc400078efcff */
[----:B------:R-:W-:Y:S02]  /*bab0*/  FSETP.NEU.FTZ.AND P0, PT, R5, R10, PT ;  /* 0x0000000a0500720b */ /* 0x000fe40003f1d000 */
[----:B------:R-:W-:Y:S02]  /*bac0*/  SHF.L.U32 R12, R9, R12, RZ ;  /* 0x0000000c090c7219 */ /* 0x000fe400000006ff */
[----:B------:R-:W-:Y:S02]  /*bad0*/  SEL R10, R11, RZ, P2 ;  /* 0x000000ff0b0a7207 */ /* 0x000fe40001000000 */
[----:B------:R-:W-:Y:S02]  /*bae0*/  ISETP.NE.AND P1, PT, R12, RZ, P1 ;  /* 0x000000ff0c00720c */ /* 0x000fe40000f25270 */
[----:B------:R-:W-:Y:S02]  /*baf0*/  SHF.R.U32.HI R10, RZ, R10, R9 ;  /* 0x0000000aff0a7219 */ /* 0x000fe40000011609 */
[----:B------:R-:W-:-:S02]  /*bb00*/  PLOP3.LUT P0, PT, P0, P1, PT, 0xf8, 0x8f ;  /* 0x00000000008f781c */ /* 0x000fc40000703f70 */
[----:B------:R-:W-:Y:S02]  /*bb10*/  SHF.R.U32.HI R12, RZ, 0x1, R10 ;  /* 0x00000001ff0c7819 */ /* 0x000fe4000001160a */
[----:B------:R-:W-:-:S04]  /*bb20*/  SEL R5, RZ, 0x1, !P0 ;  /* 0x00000001ff057807 */ /* 0x000fc80004000000 */
[----:B------:R-:W-:-:S04]  /*bb30*/  LOP3.LUT R5, R5, 0x1, R12, 0xf8, !PT ;  /* 0x0000000105057812 */ /* 0x000fc800078ef80c */
[----:B------:R-:W-:-:S05]  /*bb40*/  LOP3.LUT R5, R5, R10, RZ, 0xc0, !PT ;  /* 0x0000000a05057212 */ /* 0x000fca00078ec0ff */
[----:B------:R-:W-:-:S05]  /*bb50*/  IMAD.IADD R5, R12, 0x1, R5 ;  /* 0x000000010c057824 */ /* 0x000fca00078e0205 */
[----:B------:R-:W-:Y:S01]  /*bb60*/  LOP3.LUT R4, R5, R4, RZ, 0xfc, !PT ;  /* 0x0000000405047212 */ /* 0x000fe200078efcff */
[----:B------:R-:W-:Y:S06]  /*bb70*/  BRA `(.L_x_179) ;  /* 0x0000000000107947 */ /* 0x000fec0003800000 */
.L_x_178:
[----:B------:R-:W-:-:S04]  /*bb80*/  LOP3.LUT R4, R4, 0x80000000, RZ, 0xc0, !PT ;  /* 0x8000000004047812 */ /* 0x000fc800078ec0ff */
[----:B------:R-:W-:Y:S01]  /*bb90*/  LOP3.LUT R4, R4, 0x7f800000, RZ, 0xfc, !PT ;  /* 0x7f80000004047812 */ /* 0x000fe200078efcff */
[----:B------:R-:W-:Y:S06]  /*bba0*/  BRA `(.L_x_179) ;  /* 0x0000000000047947 */ /* 0x000fec0003800000 */
.L_x_177:
[----:B------:R-:W-:-:S07]  /*bbb0*/  LEA R4, R10, R4, 0x17 ;  /* 0x000000040a047211 */ /* 0x000fce00078eb8ff */
.L_x_179:
[----:B------:R-:W-:Y:S05]  /*bbc0*/  BSYNC.RECONVERGENT B3 ;  /* 0x0000000000037941 */ /* 0x000fea0003800200 */
.L_x_176:
[----:B------:R-:W-:Y:S05]  /*bbd0*/  BRA `(.L_x_180) ;  /* 0x0000000000207947 */ /* 0x000fea0003800000 */
.L_x_175:
[----:B------:R-:W-:-:S04]  /*bbe0*/  LOP3.LUT R4, R5, 0x80000000, R4, 0x48, !PT ;  /* 0x8000000005047812 */ /* 0x000fc800078e4804 */
[----:B------:R-:W-:Y:S01]  /*bbf0*/  LOP3.LUT R4, R4, 0x7f800000, RZ, 0xfc, !PT ;  /* 0x7f80000004047812 */ /* 0x000fe200078efcff */
[----:B------:R-:W-:Y:S06]  /*bc00*/  BRA `(.L_x_180) ;  /* 0x0000000000147947 */ /* 0x000fec0003800000 */
.L_x_174:
[----:B------:R-:W-:Y:S01]  /*bc10*/  LOP3.LUT R4, R5, 0x80000000, R4, 0x48, !PT ;  /* 0x8000000005047812 */ /* 0x000fe200078e4804 */
[----:B------:R-:W-:Y:S06]  /*bc20*/  BRA `(.L_x_180) ;  /* 0x00000000000c7947 */ /* 0x000fec0003800000 */
.L_x_173:
[----:B------:R-:W0:Y:S01]  /*bc30*/  MUFU.RSQ R4, -QNAN ;  /* 0xffc0000000047908 */ /* 0x000e220000001400 */
[----:B------:R-:W-:Y:S05]  /*bc40*/  BRA `(.L_x_180) ;  /* 0x0000000000047947 */ /* 0x000fea0003800000 */
.L_x_172:
[----:B------:R-:W-:-:S07]  /*bc50*/  FADD.FTZ R4, R4, R5 ;  /* 0x0000000504047221 */ /* 0x000fce0000010000 */
.L_x_180:
[----:B------:R-:W-:Y:S05]  /*bc60*/  BSYNC.RECONVERGENT B2 ;  /* 0x0000000000027941 */ /* 0x000fea0003800200 */
.L_x_170:
[----:B------:R-:W-:Y:S02]  /*bc70*/  HFMA2 R9, -RZ, RZ, 0, 0 ;  /* 0x00000000ff097431 */ /* 0x000fe400000001ff */
[----:B0-----:R-:W-:Y:S02]  /*bc80*/  IMAD.MOV.U32 R13, RZ, RZ, R4 ;  /* 0x000000ffff0d7224 */ /* 0x001fe400078e0004 */
[----:B------:R-:W-:Y:S05]  /*bc90*/  RET.REL.NODEC R8 `(_ZN36_GLOBAL__N__2e793d29_4_k_cu_708643d619ewise_binary_kernelEPKfS1_PfNS_7IndexerElifff) ;  /* 0xffffff4008d87950 */ /* 0x000fea0003c3ffff */
.L_x_181:
[----:B------:R-:W-:-:S00]  /*bca0*/  BRA `(.L_x_181) ;  /* 0xfffffffc00fc7947 */ /* 0x000fc0000383ffff */
[----:B------:R-:W-:-:S00]  /*bcb0*/  NOP ;  /* 0x0000000000007918 */ /* 0x000fc00000000000 */
        /* <DEDUP_REMOVED lines=12> */
.L_x_399:


//--------------------- .text._ZN36_GLOBAL__N__2e793d29_4_k_cu_708643d618ewise_unary_kernelEPKfPfNS_7IndexerEliffff --------------------------
	.section	.text._ZN36_GLOBAL__N__2e793d29_4_k_cu_708643d618ewise_unary_kernelEPKfPfNS_7IndexerEliffff,"ax",@progbits
	.align	128
.text._ZN36_GLOBAL__N__2e793d29_4_k_cu_708643d618ewise_unary_kernelEPKfPfNS_7IndexerEliffff:
        .type           _ZN36_GLOBAL__N__2e793d29_4_k_cu_708643d618ewise_unary_kernelEPKfPfNS_7IndexerEliffff,@function
        .size           _ZN36_GLOBAL__N__2e793d29_4_k_cu_708643d618ewise_unary_kernelEPKfPfNS_7IndexerEliffff,(.L_x_404 - _ZN36_GLOBAL__N__2e793d29_4_k_cu_708643d618ewise_unary_kernelEPKfPfNS_7IndexerEliffff)
        .other          _ZN36_GLOBAL__N__2e793d29_4_k_cu_708643d618ewise_unary_kernelEPKfPfNS_7IndexerEliffff,@"STO_CUDA_ENTRY STV_DEFAULT"
_ZN36_GLOBAL__N__2e793d29_4_k_cu_708643d618ewise_unary_kernelEPKfPfNS_7IndexerEliffff:
        /* <DEDUP_REMOVED lines=17> */
[----:B------:R-:W-:Y:S02]  /*0110*/  UIADD3 UR7, UPT, UPT, UR5, -0x4, URZ ;  /* 0xfffffffc05077890 */ /* 0x000fe4000fffe0ff */
[----:B------:R-:W-:Y:S02]  /*0120*/  ULOP3.LUT UR5, UR5, 0x7, URZ, 0xc0, !UPT ;  /* 0x0000000705057892 */ /* 0x000fe4000f8ec0ff */
[----:B------:R-:W-:-:S12]  /*0130*/  UIADD3 UR6, UPT, UPT, -UR4, URZ, URZ ;  /* 0x000000ff04067290 */ /* 0x000fd8000fffe1ff */
.L_x_243:
[----:B------:R-:W0:Y:S01]  /*0140*/  LDCU UR10, c[0x0][0x390] ;  /* 0x00007200ff0a77ac */ /* 0x000e220008000800 */
[----:B------:R-:W-:Y:S01]  /*0150*/  IMAD.MOV.U32 R12, RZ, RZ, RZ ;  /* 0x000000ffff0c7224 */ /* 0x000fe200078e00ff */
[----:B------:R-:W-:Y:S01]  /*0160*/  MOV R14, R0 ;  /* 0x00000000000e7202 */ /* 0x000fe20000000f00 */
[----:B------:R-:W-:Y:S01]  /*0170*/  IMAD.MOV.U32 R8, RZ, RZ, RZ ;  /* 0x000000ffff087224 */ /* 0x000fe200078e00ff */
[----:B------:R-:W1:Y:S01]  /*0180*/  LDCU UR4, c[0x0][0x390] ;  /* 0x00007200ff0477ac */ /* 0x000e620008000800 */
[----:B------:R-:W-:Y:S01]  /*0190*/  IMAD.MOV.U32 R9, RZ, RZ, R2 ;  /* 0x000000ffff097224 */ /* 0x000fe200078e0002 */
[----:B0-----:R-:W-:Y:S01]  /*01a0*/  UISETP.GE.U32.AND UP0, UPT, UR10, 0x8, UPT ;  /* 0x000000080a00788c */ /* 0x001fe2000bf06070 */
[----:B-1----:R-:W-:-:S08]  /*01b0*/  IMAD.U32 R13, RZ, RZ, UR4 ;  /* 0x00000004ff0d7e24 */ /* 0x002fd0000f8e00ff */
[----:B------:R-:W-:Y:S05]  /*01c0*/  BRA.U !UP0, `(.L_x_183) ;  /* 0x0000001d081c7547 */ /* 0x000fea000b800000 */
[----:B------:R-:W-:Y:S01]  /*01d0*/  IMAD.U32 R4, RZ, RZ, UR6 ;  /* 0x00000006ff047e24 */ /* 0x000fe2000f8e00ff */
[----:B------:R-:W-:-:S07]  /*01e0*/  MOV R5, UR7 ;  /* 0x0000000700057c02 */ /* 0x000fce0008000f00 */
.L_x_208:
[----:B------:R-:W-:Y:S01]  /*01f0*/  VIADD R13, R5, 0x3 ;  /* 0x00000003050d7836 */ /* 0x000fe20000000000 */
[----:B------:R-:W-:Y:S01]  /*0200*/  UMOV UR4, 0x10 ;  /* 0x0000001000047882 */ /* 0x000fe20000000000 */
[----:B------:R-:W-:Y:S01]  /*0210*/  VIADD R4, R4, 0x8 ;  /* 0x0000000804047836 */ /* 0x000fe20000000000 */
[----:B------:R-:W-:Y:S02]  /*0220*/  BSSY.RECONVERGENT B0, `(.L_x_184) ;  /* 0x000002e000007945 */ /* 0x000fe40003800200 */
[----:B------:R-:W-:Y:S02]  /*0230*/  LEA R13, R13, UR4, 0x3 ;  /* 0x000000040d0d7c11 */ /* 0x000fe4000f8e18ff */
[----:B------:R-:W-:Y:S02]  /*0240*/  ISETP.NE.AND P2, PT, R4, RZ, PT ;  /* 0x000000ff0400720c */ /* 0x000fe40003f45270 */
[----:B------:R-:W0:Y:S02]  /*0250*/  LDC.64 R16, c[0x0][R13+0x388] ;  /* 0x0000e2000d107b82 */ /* 0x000e240000000a00 */
[----:B0-----:R-:W-:-:S04]  /*0260*/  LOP3.LUT R6, R9, R17, RZ, 0xfc, !PT ;  /* 0x0000001109067212 */ /* 0x001fc800078efcff */
[----:B------:R-:W-:-:S13]  /*0270*/  ISETP.NE.U32.AND P0, PT, R6, RZ, PT ;  /* 0x000000ff0600720c */ /* 0x000fda0003f05070 */
[----:B------:R-:W-:Y:S05]  /*0280*/  @P0 BRA `(.L_x_185) ;  /* 0x00000000005c0947 */ /* 0x000fea0003800000 */
[----:B------:R-:W0:Y:S01]  /*0290*/  I2F.U32.RP R9, R16 ;  /* 0x0000001000097306 */ /* 0x000e220000209000 */
[----:B------:R-:W-:Y:S01]  /*02a0*/  IADD3 R11, PT, PT, RZ, -R16, RZ ;  /* 0x80000010ff0b7210 */ /* 0x000fe20007ffe0ff */
[----:B------:R-:W-:Y:S01]  /*02b0*/  HFMA2 R31, -RZ, RZ, 0, 0 ;  /* 0x00000000ff1f7431 */ /* 0x000fe200000001ff */
[----:B------:R-:W-:-:S05]  /*02c0*/  ISETP.NE.U32.AND P3, PT, R16, RZ, PT ;  /* 0x000000ff1000720c */ /* 0x000fca0003f65070 */
[----:B0-----:R-:W0:Y:S02]  /*02d0*/  MUFU.RCP R9, R9 ;  /* 0x0000000900097308 */ /* 0x001e240000001000 */
[----:B0-----:R-:W-:Y:S02]  /*02e0*/  VIADD R6, R9, 0xffffffe ;  /* 0x0ffffffe09067836 */ /* 0x001fe40000000000 */
[----:B------:R-:W-:-:S04]  /*02f0*/  IMAD.MOV.U32 R9, RZ, RZ, RZ ;  /* 0x000000ffff097224 */ /* 0x000fc800078e00ff */
        /* <DEDUP_REMOVED lines=16> */
.L_x_185:
[----:B------:R-:W-:Y:S01]  /*0400*/  IMAD.MOV.U32 R24, RZ, RZ, R14 ;  /* 0x000000ffff187224 */ /* 0x000fe200078e000e */
[----:B------:R-:W-:Y:S01]  /*0410*/  MOV R10, R17 ;  /* 0x00000011000a7202 */ /* 0x000fe20000000f00 */
[----:B------:R-:W-:Y:S01]  /*0420*/  IMAD.MOV.U32 R20, RZ, RZ, R9 ;  /* 0x000000ffff147224 */ /* 0x000fe200078e0009 */
[----:B------:R-:W-:Y:S01]  /*0430*/  MOV R7, 0x460 ;  /* 0x0000046000077802 */ /* 0x000fe20000000f00 */
[----:B------:R-:W-:-:S07]  /*0440*/  IMAD.MOV.U32 R11, RZ, RZ, R16 ;  /* 0x000000ffff0b7224 */ /* 0x000fce00078e0010 */
[----:B------:R-:W-:Y:S05]  /*0450*/  CALL.REL.NOINC `($__internal_4_$__cuda_sm20_div_s64) ;  /* 0x00000088006c7944 */ /* 0x000fea0003c00000 */
[----:B------:R-:W-:Y:S01]  /*0460*/  IADD3 R21, P0, PT, RZ, -R10, RZ ;  /* 0x8000000aff157210 */ /* 0x000fe20007f1e0ff */
[----:B------:R-:W-:Y:S02]  /*0470*/  IMAD.MOV.U32 R15, RZ, RZ, R9 ;  /* 0x000000ffff0f7224 */ /* 0x000fe400078e0009 */
        /* <DEDUP_REMOVED lines=8> */
.L_x_186:
[----:B------:R-:W-:Y:S05]  /*0500*/  BSYNC.RECONVERGENT B0 ;  /* 0x0000000000007941 */ /* 0x000fea0003800200 */
.L_x_184:
[----:B------:R-:W-:Y:S01]  /*0510*/  VIADD R14, R5, 0x2 ;  /* 0x00000002050e7836 */ /* 0x000fe20000000000 */
[----:B------:R-:W-:Y:S01]  /*0520*/  UMOV UR4, 0x10 ;  /* 0x0000001000047882 */ /* 0x000fe20000000000 */
[----:B------:R0:W1:Y:S01]  /*0530*/  LDC.64 R6, c[0x0][R13+0x3c8] ;  /* 0x0000f2000d067b82 */ /* 0x0000620000000a00 */
[----:B------:R-:W-:Y:S02]  /*0540*/  BSSY.RECONVERGENT B0, `(.L_x_187) ;  /* 0x0000034000007945 */ /* 0x000fe40003800200 */
[----:B------:R-:W-:-:S05]  /*0550*/  LEA R14, R14, UR4, 0x3 ;  /* 0x000000040e0e7c11 */ /* 0x000fca000f8e18ff */
[----:B------:R-:W2:Y:S01]  /*0560*/  LDC.64 R16, c[0x0][R14+0x388] ;  /* 0x0000e2000e107b82 */ /* 0x000ea20000000a00 */
[----:B0-----:R-:W-:Y:S01]  /*0570*/  MOV R13, R8 ;  /* 0x00000008000d7202 */ /* 0x001fe20000000f00 */
[-C--:B-1----:R-:W-:Y:S02]  /*0580*/  IMAD R7, R7, R29.reuse, RZ ;  /* 0x0000001d07077224 */ /* 0x082fe400078e02ff */
[----:B------:R-:W-:-:S04]  /*0590*/  IMAD.WIDE.U32 R28, R6, R29, R12 ;  /* 0x0000001d061c7225 */ /* 0x000fc800078e000c */
[----:B------:R-:W-:Y:S01]  /*05a0*/  IMAD R7, R6, R9, R7 ;  /* 0x0000000906077224 */ /* 0x000fe200078e0207 */
[----:B--2---:R-:W-:-:S03]  /*05b0*/  LOP3.LUT R10, R31, R17, RZ, 0xfc, !PT ;  /* 0x000000111f0a7212 */ /* 0x004fc600078efcff */
[----:B------:R-:W-:Y:S01]  /*05c0*/  IMAD.IADD R8, R29, 0x1, R7 ;  /* 0x000000011d087824 */ /* 0x000fe200078e0207 */
[----:B------:R-:W-:-:S13]  /*05d0*/  ISETP.NE.U32.AND P0, PT, R10, RZ, PT ;  /* 0x000000ff0a00720c */ /* 0x000fda0003f05070 */
[----:B------:R-:W-:Y:S05]  /*05e0*/  @P0 BRA `(.L_x_188) ;  /* 0x0000000000600947 */ /* 0x000fea0003800000 */
[----:B------:R-:W0:Y:S01]  /*05f0*/  I2F.U32.RP R9, R16 ;  /* 0x0000001000097306 */ /* 0x000e220000209000 */
[----:B------:R-:W-:Y:S01]  /*0600*/  IMAD.MOV R11, RZ, RZ, -R16 ;  /* 0x000000ffff0b7224 */ /* 0x000fe200078e0a10 */
[----:B------:R-:W-:Y:S02]  /*0610*/  ISETP.NE.U32.AND P3, PT, R16, RZ, PT ;  /* 0x000000ff1000720c */ /* 0x000fe40003f65070 */
        /* <DEDUP_REMOVED lines=18> */
[----:B------:R-:W-:Y:S02]  /*0740*/  IMAD R31, R16, R31, R30 ;  /* 0x0000001f101f7224 */ /* 0x000fe400078e021e */
[----:B------:R-:W-:Y:S01]  /*0750*/  IMAD.MOV.U32 R16, RZ, RZ, R10 ;  /* 0x000000ffff107224 */ /* 0x000fe200078e000a */
[----:B------:R-:W-:Y:S06]  /*0760*/  BRA `(.L_x_189) ;  /* 0x0000000000447947 */ /* 0x000fec0003800000 */
.L_x_188:
        /* <DEDUP_REMOVED lines=11> */
[----:B------:R-:W-:Y:S01]  /*0820*/  IMAD R9, R9, R16, RZ ;  /* 0x0000001009097224 */ /* 0x000fe200078e02ff */
[----:B------:R-:W-:Y:S01]  /*0830*/  MOV R31, R6 ;  /* 0x00000006001f7202 */ /* 0x000fe20000000f00 */
[----:B------:R-:W-:Y:S02]  /*0840*/  IMAD.MOV.U32 R16, RZ, RZ, R10 ;  /* 0x000000ffff107224 */ /* 0x000fe400078e000a */
[----:B------:R-:W-:Y:S02]  /*0850*/  IMAD R9, R17, R13, R9 ;  /* 0x0000000d11097224 */ /* 0x000fe400078e0209 */
[----:B------:R-:W-:Y:S02]  /*0860*/  IMAD.MOV.U32 R17, RZ, RZ, R11 ;  /* 0x000000ffff117224 */ /* 0x000fe400078e000b */
[----:B------:R-:W-:-:S07]  /*0870*/  IMAD.IADD R7, R7, 0x1, R9 ;  /* 0x0000000107077824 */ /* 0x000fce00078e0209 */
.L_x_189:
[----:B------:R-:W-:Y:S05]  /*0880*/  BSYNC.RECONVERGENT B0 ;  /* 0x0000000000007941 */ /* 0x000fea0003800200 */
.L_x_187:
[----:B------:R-:W-:Y:S01]  /*0890*/  IADD3 R9, PT, PT, R5, 0x1, RZ ;  /* 0x0000000105097810 */ /* 0x000fe20007ffe0ff */
        /* <DEDUP_REMOVED lines=37> */
.L_x_191:
[----:B------:R-:W-:Y:S01]  /*0af0*/  IMAD.MOV.U32 R24, RZ, RZ, R16 ;  /* 0x000000ffff187224 */ /* 0x000fe200078e0010 */
[----:B------:R-:W-:Y:S01]  /*0b00*/  MOV R11, R12 ;  /* 0x0000000c000b7202 */ /* 0x000fe20000000f00 */
[----:B------:R-:W-:Y:S01]  /*0b10*/  IMAD.MOV.U32 R20, RZ, RZ, R17 ;  /* 0x000000ffff147224 */ /* 0x000fe200078e0011 */
[----:B------:R-:W-:Y:S01]  /*0b20*/  MOV R7, 0xb50 ;  /* 0x00000b5000077802 */ /* 0x000fe20000000f00 */
[----:B------:R-:W-:-:S07]  /*0b30*/  IMAD.MOV.U32 R10, RZ, RZ, R13 ;  /* 0x000000ffff0a7224 */ /* 0x000fce00078e000d */
[----:B------:R-:W-:Y:S05]  /*0b40*/  CALL.REL.NOINC `($__internal_4_$__cuda_sm20_div_s64) ;  /* 0x0000008000b07944 */ /* 0x000fea0003c00000 */
[----:B------:R-:W-:Y:S01]  /*0b50*/  IADD3 R19, P0, PT, RZ, -R10, RZ ;  /* 0x8000000aff137210 */ /* 0x000fe20007f1e0ff */
[----:B------:R-:W-:Y:S01]  /*0b60*/  IMAD.MOV.U32 R6, RZ, RZ, R16 ;  /* 0x000000ffff067224 */ /* 0x000fe200078e0010 */
[----:B------:R-:W-:Y:S01]  /*0b70*/  MOV R7, R17 ;  /* 0x0000001100077202 */ /* 0x000fe20000000f00 */
[----:B------:R-:W-:Y:S01]  /*0b80*/  IMAD.MOV.U32 R16, RZ, RZ, R10 ;  /* 0x000000ffff107224 */ /* 0x000fe200078e000a */
[----:B------:R-:W-:Y:S01]  /*0b90*/  MOV R17, R11 ;  /* 0x0000000b00117202 */ /* 0x000fe20000000f00 */
[----:B------:R-:W-:Y:S02]  /*0ba0*/  IMAD.X R15, RZ, RZ, ~R11, P0 ;  /* 0x000000ffff0f7224 */ /* 0x000fe400000e0e0b */
[----:B------:R-:W-:-:S04]  /*0bb0*/  IMAD.WIDE.U32 R6, R12, R19, R6 ;  /* 0x000000130c067225 */ /* 0x000fc800078e0006 */
[----:B------:R-:W-:-:S04]  /*0bc0*/  IMAD R15, R15, R12, RZ ;  /* 0x0000000c0f0f7224 */ /* 0x000fc800078e02ff */
[----:B------:R-:W-:Y:S02]  /*0bd0*/  IMAD R15, R13, R19, R15 ;  /* 0x000000130d0f7224 */ /* 0x000fe400078e020f */
[----:B------:R-:W-:Y:S02]  /*0be0*/  IMAD.MOV.U32 R19, RZ, RZ, R6 ;  /* 0x000000ffff137224 */ /* 0x000fe400078e0006 */
[----:B------:R-:W-:-:S07]  /*0bf0*/  IMAD.IADD R15, R7, 0x1, R15 ;  /* 0x00000001070f7824 */ /* 0x000fce00078e020f */
.L_x_192:
[----:B------:R-:W-:Y:S05]  /*0c00*/  BSYNC.RECONVERGENT B0 ;  /* 0x0000000000007941 */ /* 0x000fea0003800200 */
.L_x_190:
[----:B------:R-:W-:Y:S01]  /*0c10*/  UMOV UR4, 0x10 ;  /* 0x0000001000047882 */ /* 0x000fe20000000000 */
[----:B------:R-:W0:Y:S01]  /*0c20*/  LDC.64 R6, c[0x0][R9+0x3c8] ;  /* 0x0000f20009067b82 */ /* 0x000e220000000a00 */
[----:B------:R-:W-:Y:S01]  /*0c30*/  LEA R14, R5, UR4, 0x3 ;  /* 0x00000004050e7c11 */ /* 0x000fe2000f8e18ff */
[----:B------:R-:W-:Y:S01]  /*0c40*/  IMAD.MOV.U32 R29, RZ, RZ, R8 ;  /* 0x000000ffff1d7224 */ /* 0x000fe200078e0008 */
        /* <DEDUP_REMOVED lines=31> */
[----:B------:R-:W-:Y:S01]  /*0e40*/  MOV R16, R10 ;  /* 0x0000000a00107202 */ /* 0x000fe20000000f00 */
[----:B------:R-:W-:Y:S06]  /*0e50*/  BRA `(.L_x_195) ;  /* 0x0000000000447947 */ /* 0x000fec0003800000 */
.L_x_194:
        /* <DEDUP_REMOVED lines=13> */
[----:B------:R-:W-:Y:S02]  /*0f30*/  IMAD R9, R9, R12, RZ ;  /* 0x0000000c09097224 */ /* 0x000fe400078e02ff */
[----:B------:R-:W-:Y:S02]  /*0f40*/  IMAD.MOV.U32 R19, RZ, RZ, R6 ;  /* 0x000000ffff137224 */ /* 0x000fe400078e0006 */
[----:B------:R-:W-:-:S04]  /*0f50*/  IMAD R9, R13, R15, R9 ;  /* 0x0000000f0d097224 */ /* 0x000fc800078e0209 */
[----:B------:R-:W-:-:S07]  /*0f60*/  IMAD.IADD R7, R7, 0x1, R9 ;  /* 0x0000000107077824 */ /* 0x000fce00078e0209 */
.L_x_195:
[----:B------:R-:W-:Y:S05]  /*0f70*/  BSYNC.RECONVERGENT B0 ;  /* 0x0000000000007941 */ /* 0x000fea0003800200 */
.L_x_193:
        /* <DEDUP_REMOVED lines=33> */
[----:B------:R-:W-:-:S05]  /*1190*/  @!P3 LOP3.LUT R7, RZ, R12, RZ, 0x33, !PT ;  /* 0x0000000cff07b212 */ /* 0x000fca00078e33ff */
[----:B------:R-:W-:-:S04]  /*11a0*/  IMAD.MOV R19, RZ, RZ, -R7 ;  /* 0x000000ffff137224 */ /* 0x000fc800078e0a07 */
[----:B------:R-:W-:Y:S02]  /*11b0*/  IMAD R19, R12, R19, R16 ;  /* 0x000000130c137224 */ /* 0x000fe400078e0210 */
[----:B------:R-:W-:Y:S01]  /*11c0*/  IMAD.MOV.U32 R16, RZ, RZ, R7 ;  /* 0x000000ffff107224 */ /* 0x000fe200078e0007 */
[----:B------:R-:W-:Y:S06]  /*11d0*/  BRA `(.L_x_198) ;  /* 0x0000000000447947 */ /* 0x000fec0003800000 */
.L_x_197:
        /* <DEDUP_REMOVED lines=17> */
.L_x_198:
[----:B------:R-:W-:Y:S05]  /*12f0*/  BSYNC.RECONVERGENT B0 ;  /* 0x0000000000007941 */ /* 0x000fea0003800200 */
.L_x_196:
        /* <DEDUP_REMOVED lines=20> */
[----:B0-----:R-:W-:-:S06]  /*1440*/  VIADD R6, R8, 0xffffffe ;  /* 0x0ffffffe08067836 */ /* 0x001fcc0000000000 */
        /* <DEDUP_REMOVED lines=17> */
.L_x_200:
[----:B------:R-:W-:Y:S01]  /*1560*/  MOV R24, R16 ;  /* 0x0000001000187202 */ /* 0x000fe20000000f00 */
[----:B------:R-:W-:Y:S01]  /*1570*/  IMAD.MOV.U32 R20, RZ, RZ, R17 ;  /* 0x000000ffff147224 */ /* 0x000fe200078e0011 */
[----:B------:R-:W-:Y:S01]  /*1580*/  MOV R7, 0x15c0 ;  /* 0x000015c000077802 */ /* 0x000fe20000000f00 */
[----:B------:R-:W-:Y:S02]  /*1590*/  IMAD.MOV.U32 R11, RZ, RZ, R14 ;  /* 0x000000ffff0b7224 */ /* 0x000fe400078e000e */
[----:B------:R-:W-:-:S07]  /*15a0*/  IMAD.MOV.U32 R10, RZ, RZ, R15 ;  /* 0x000000ffff0a7224 */ /* 0x000fce00078e000f */
[----:B------:R-:W-:Y:S05]  /*15b0*/  CALL.REL.NOINC `($__internal_4_$__cuda_sm20_div_s64) ;  /* 0x0000007800147944 */ /* 0x000fea0003c00000 */
[----:B------:R-:W-:Y:S01]  /*15c0*/  IADD3 R19, P0, PT, RZ, -R10, RZ ;  /* 0x8000000aff137210 */ /* 0x000fe20007f1e0ff */
[----:B------:R-:W-:Y:S02]  /*15d0*/  IMAD.MOV.U32 R6, RZ, RZ, R16 ;  /* 0x000000ffff067224 */ /* 0x000fe400078e0010 */
[----:B------:R-:W-:Y:S01]  /*15e0*/  IMAD.MOV.U32 R7, RZ, RZ, R17 ;  /* 0x000000ffff077224 */ /* 0x000fe200078e0011 */
[----:B------:R-:W-:Y:S01]  /*15f0*/  IADD3.X R13, PT, PT, RZ, ~R11, RZ, P0, !PT ;  /* 0x8000000bff0d7210 */ /* 0x000fe200007fe4ff */
[----:B------:R-:W-:Y:S02]  /*1600*/  IMAD.MOV.U32 R16, RZ, RZ, R10 ;  /* 0x000000ffff107224 */ /* 0x000fe400078e000a */
[----:B------:R-:W-:-:S04]  /*1610*/  IMAD.WIDE.U32 R6, R14, R19, R6 ;  /* 0x000000130e067225 */ /* 0x000fc800078e0006 */
[----:B------:R-:W-:Y:S02]  /*1620*/  IMAD R13, R13, R14, RZ ;  /* 0x0000000e0d0d7224 */ /* 0x000fe400078e02ff */
[----:B------:R-:W-:Y:S02]  /*1630*/  IMAD.MOV.U32 R21, RZ, RZ, R6 ;  /* 0x000000ffff157224 */ /* 0x000fe400078e0006 */
[----:B------:R-:W-:Y:S02]  /*1640*/  IMAD R13, R15, R19, R13 ;  /* 0x000000130f0d7224 */ /* 0x000fe400078e020d */
[----:B------:R-:W-:-:S03]  /*1650*/  IMAD.MOV.U32 R17, RZ, RZ, R11 ;  /* 0x000000ffff117224 */ /* 0x000fc600078e000b */
[----:B------:R-:W-:-:S07]  /*1660*/  IADD3 R19, PT, PT, R7, R13, RZ ;  /* 0x0000000d07137210 */ /* 0x000fce0007ffe0ff */
.L_x_201:
[----:B------:R-:W-:Y:S05]  /*1670*/  BSYNC.RECONVERGENT B0 ;  /* 0x0000000000007941 */ /* 0x000fea0003800200 */
.L_x_199:
[----:B------:R-:W-:Y:S01]  /*1680*/  VIADD R8, R5, 0xfffffffd ;  /* 0xfffffffd05087836 */ /* 0x000fe20000000000 */
[----:B------:R-:W-:Y:S01]  /*1690*/  UMOV UR4, 0x10 ;  /* 0x0000001000047882 */ /* 0x000fe20000000000 */
[----:B------:R0:W1:Y:S01]  /*16a0*/  LDC.64 R6, c[0x0][R12+0x3c8] ;  /* 0x0000f2000c067b82 */ /* 0x0000620000000a00 */
[----:B------:R-:W-:Y:S01]  /*16b0*/  IMAD.MOV.U32 R13, RZ, RZ, R9 ;  /* 0x000000ffff0d7224 */ /* 0x000fe200078e0009 */
[----:B------:R-:W-:Y:S01]  /*16c0*/  BSSY.RECONVERGENT B0, `(.L_x_202) ;  /* 0x0000034000007945 */ /* 0x000fe20003800200 */
[----:B------:R-:W-:-:S05]  /*16d0*/  LEA R8, R8, UR4, 0x3 ;  /* 0x0000000408087c11 */ /* 0x000fca000f8e18ff */
[----:B------:R-:W2:Y:S01]  /*16e0*/  LDC.64 R14, c[0x0][R8+0x388] ;  /* 0x0000e200080e7b82 */ /* 0x000ea20000000a00 */
[----:B0-----:R-:W-:Y:S01]  /*16f0*/  MOV R12, R28 ;  /* 0x0000001c000c7202 */ /* 0x001fe20000000f00 */
[----:B-1----:R-:W-:-:S04]  /*1700*/  IMAD R7, R7, R21, RZ ;  /* 0x0000001507077224 */ /* 0x002fc800078e02ff */
[----:B------:R-:W-:-:S04]  /*1710*/  IMAD.WIDE.U32 R12, R6, R21, R12 ;  /* 0x00000015060c7225 */ /* 0x000fc800078e000c */
[----:B------:R-:W-:Y:S01]  /*1720*/  IMAD R7, R6, R19, R7 ;  /* 0x0000001306077224 */ /* 0x000fe200078e0207 */
[----:B--2---:R-:W-:-:S03]  /*1730*/  LOP3.LUT R10, R17, R15, RZ, 0xfc, !PT ;  /* 0x0000000f110a7212 */ /* 0x004fc600078efcff */
        /* <DEDUP_REMOVED lines=27> */
.L_x_203:
        /* <DEDUP_REMOVED lines=8> */
[----:B------:R-:W-:-:S03]  /*1970*/  MOV R7, R17 ;  /* 0x0000001100077202 */ /* 0x000fc60000000f00 */
[----:B------:R-:W-:Y:S02]  /*1980*/  IMAD.X R19, RZ, RZ, ~R11, P0 ;  /* 0x000000ffff137224 */ /* 0x000fe400000e0e0b */
[----:B------:R-:W-:-:S04]  /*1990*/  IMAD.WIDE.U32 R6, R14, R21, R6 ;  /* 0x000000150e067225 */ /* 0x000fc800078e0006 */
[----:B------:R-:W-:Y:S02]  /*19a0*/  IMAD R19, R19, R14, RZ ;  /* 0x0000000e13137224 */ /* 0x000fe400078e02ff */
[----:B------:R-:W-:Y:S02]  /*19b0*/  IMAD.MOV.U32 R29, RZ, RZ, R6 ;  /* 0x000000ffff1d7224 */ /* 0x000fe400078e0006 */
[----:B------:R-:W-:Y:S01]  /*19c0*/  IMAD R19, R15, R21, R19 ;  /* 0x000000150f137224 */ /* 0x000fe200078e0213 */
[----:B------:R-:W-:Y:S01]  /*19d0*/  MOV R15, R11 ;  /* 0x0000000b000f7202 */ /* 0x000fe20000000f00 */
[----:B------:R-:W-:Y:S02]  /*19e0*/  IMAD.MOV.U32 R14, RZ, RZ, R10 ;  /* 0x000000ffff0e7224 */ /* 0x000fe400078e000a */
[----:B------:R-:W-:-:S07]  /*19f0*/  IMAD.IADD R19, R7, 0x1, R19 ;  /* 0x0000000107137824 */ /* 0x000fce00078e0213 */
.L_x_204:
[----:B------:R-:W-:Y:S05]  /*1a00*/  BSYNC.RECONVERGENT B0 ;  /* 0x0000000000007941 */ /* 0x000fea0003800200 */
.L_x_202:
[----:B------:R-:W-:Y:S01]  /*1a10*/  VIADD R13, R5, 0xfffffffc ;  /* 0xfffffffc050d7836 */ /* 0x000fe20000000000 */
[----:B------:R-:W-:Y:S01]  /*1a20*/  UMOV UR4, 0x10 ;  /* 0x0000001000047882 */ /* 0x000fe20000000000 */
[----:B------:R0:W1:Y:S01]  /*1a30*/  LDC.64 R6, c[0x0][R8+0x3c8] ;  /* 0x0000f20008067b82 */ /* 0x0000620000000a00 */
[----:B------:R-:W-:Y:S02]  /*1a40*/  BSSY.RECONVERGENT B0, `(.L_x_205) ;  /* 0x0000034000007945 */ /* 0x000fe40003800200 */
[----:B------:R-:W-:-:S05]  /*1a50*/  LEA R13, R13, UR4, 0x3 ;  /* 0x000000040d0d7c11 */ /* 0x000fca000f8e18ff */
[----:B------:R-:W2:Y:S01]  /*1a60*/  LDC.64 R16, c[0x0][R13+0x388] ;  /* 0x0000e2000d107b82 */ /* 0x000ea20000000a00 */
[----:B0-----:R-:W-:Y:S02]  /*1a70*/  IMAD.MOV.U32 R8, RZ, RZ, R12 ;  /* 0x000000ffff087224 */ /* 0x001fe400078e000c */
        /* <DEDUP_REMOVED lines=12> */
[----:B0-----:R-:W-:Y:S01]  /*1b40*/  IADD3 R6, PT, PT, R9, 0xffffffe, RZ ;  /* 0x0ffffffe09067810 */ /* 0x001fe20007ffe0ff */
[----:B------:R-:W-:-:S05]  /*1b50*/  HFMA2 R9, -RZ, RZ, 0, 0 ;  /* 0x00000000ff097431 */ /* 0x000fca00000001ff */
        /* <DEDUP_REMOVED lines=17> */
.L_x_206:
        /* <DEDUP_REMOVED lines=14> */
[----:B------:R-:W-:-:S05]  /*1d50*/  IMAD R9, R17, R19, R9 ;  /* 0x0000001311097224 */ /* 0x000fca00078e0209 */
[----:B------:R-:W-:Y:S01]  /*1d60*/  IADD3 R17, PT, PT, R7, R9, RZ ;  /* 0x0000000907117210 */ /* 0x000fe20007ffe0ff */
[----:B------:R-:W-:-:S07]  /*1d70*/  IMAD.MOV.U32 R9, RZ, RZ, R11 ;  /* 0x000000ffff097224 */ /* 0x000fce00078e000b */
.L_x_207:
[----:B------:R-:W-:Y:S05]  /*1d80*/  BSYNC.RECONVERGENT B0 ;  /* 0x0000000000007941 */ /* 0x000fea0003800200 */
.L_x_205:
[----:B------:R-:W0:Y:S01]  /*1d90*/  LDC.64 R6, c[0x0][R13+0x3c8] ;  /* 0x0000f2000d067b82 */ /* 0x000e220000000a00 */
[----:B------:R-:W-:Y:S01]  /*1da0*/  IMAD.MOV.U32 R10, RZ, RZ, R28 ;  /* 0x000000ffff0a7224 */ /* 0x000fe200078e001c */
[----:B------:R-:W-:Y:S01]  /*1db0*/  IADD3 R5, PT, PT, R5, -0x8, RZ ;  /* 0xfffffff805057810 */ /* 0x000fe20007ffe0ff */
[----:B------:R-:W-:Y:S02]  /*1dc0*/  IMAD.MOV.U32 R11, RZ, RZ, R8 ;  /* 0x000000ffff0b7224 */ /* 0x000fe400078e0008 */
[-C--:B0-----:R-:W-:Y:S02]  /*1dd0*/  IMAD R7, R7, R15.reuse, RZ ;  /* 0x0000000f07077224 */ /* 0x081fe400078e02ff */
[----:B------:R-:W-:-:S04]  /*1de0*/  IMAD.WIDE.U32 R10, R6, R15, R10 ;  /* 0x0000000f060a7225 */ /* 0x000fc800078e000a */
[----:B------:R-:W-:Y:S02]  /*1df0*/  IMAD R7, R6, R17, R7 ;  /* 0x0000001106077224 */ /* 0x000fe400078e0207 */
[----:B------:R-:W-:Y:S02]  /*1e00*/  IMAD.MOV.U32 R12, RZ, RZ, R10 ;  /* 0x000000ffff0c7224 */ /* 0x000fe400078e000a */
[----:B------:R-:W-:Y:S01]  /*1e10*/  IMAD.IADD R8, R11, 0x1, R7 ;  /* 0x000000010b087824 */ /* 0x000fe200078e0207 */
[----:B------:R-:W-:Y:S06]  /*1e20*/  @P2 BRA `(.L_x_208) ;  /* 0xffffffe000f02947 */ /* 0x000fec000383ffff */
[----:B------:R-:W-:-:S07]  /*1e30*/  VIADD R13, R5, 0x4 ;  /* 0x00000004050d7836 */ /* 0x000fce0000000000 */
.L_x_183:
[----:B------:R-:W-:-:S09]  /*1e40*/  UISETP.NE.AND UP0, UPT, UR5, URZ, UPT ;  /* 0x000000ff0500728c */ /* 0x000fd2000bf05270 */
[----:B------:R-:W-:Y:S05]  /*1e50*/  BRA.U !UP0, `(.L_x_209) ;  /* 0x00000019080c7547 */ /* 0x000fea000b800000 */
[----:B------:R-:W-:-:S04]  /*1e60*/  UIADD3 UR4, UPT, UPT, UR5, -0x1, URZ ;  /* 0xffffffff05047890 */ /* 0x000fc8000fffe0ff */
[----:B------:R-:W-:-:S09]  /*1e70*/  UISETP.GE.U32.AND UP0, UPT, UR4, 0x3, UPT ;  /* 0x000000030400788c */ /* 0x000fd2000bf06070 */
[----:B------:R-:W-:Y:S05]  /*1e80*/  BRA.U !UP0, `(.L_x_210) ;  /* 0x0000000d08807547 */ /* 0x000fea000b800000 */
[----:B------:R-:W-:Y:S01]  /*1e90*/  IADD3 R4, PT, PT, R13, -0x1, RZ ;  /* 0xffffffff0d047810 */ /* 0x000fe20007ffe0ff */
[----:B------:R-:W-:Y:S01]  /*1ea0*/  UMOV UR4, 0x10 ;  /* 0x0000001000047882 */ /* 0x000fe20000000000 */
[----:B------:R-:W-:Y:S02]  /*1eb0*/  BSSY.RECONVERGENT B0, `(.L_x_211) ;  /* 0x000002d000007945 */ /* 0x000fe40003800200 */
[----:B------:R-:W-:-:S04]  /*1ec0*/  LEA R4, R4, UR4, 0x3 ;  /* 0x0000000404047c11 */ /* 0x000fc8000f8e18ff */
[----:B------:R-:W0:Y:S02]  /*1ed0*/  LDC.64 R16, c[0x0][R4+0x388] ;  /* 0x0000e20004107b82 */ /* 0x000e240000000a00 */
[----:B0-----:R-:W-:-:S04]  /*1ee0*/  LOP3.LUT R5, R9, R17, RZ, 0xfc, !PT ;  /* 0x0000001109057212 */ /* 0x001fc800078efcff */
        /* <DEDUP_REMOVED lines=9> */
[----:B0-----:R-:W-:Y:S02]  /*1f80*/  IMAD.MOV.U32 R6, RZ, RZ, RZ ;  /* 0x000000ffff067224 */ /* 0x001fe400078e00ff */
[----:B-1----:R-:W-:-:S04]  /*1f90*/  IMAD R9, R9, R7, RZ ;  /* 0x0000000709097224 */ /* 0x002fc800078e02ff */
[----:B------:R-:W-:-:S04]  /*1fa0*/  IMAD.HI.U32 R7, R7, R9, R6 ;  /* 0x0000000907077227 */ /* 0x000fc800078e0006 */
[----:B------:R-:W-:Y:S02]  /*1fb0*/  IMAD.MOV.U32 R9, RZ, RZ, RZ ;  /* 0x000000ffff097224 */ /* 0x000fe400078e00ff */
        /* <DEDUP_REMOVED lines=10> */
[----:B------:R-:W-:Y:S01]  /*2060*/  IMAD R19, R16, R19, R14 ;  /* 0x0000001310137224 */ /* 0x000fe200078e020e */
[----:B------:R-:W-:Y:S06]  /*2070*/  BRA `(.L_x_213) ;  /* 0x0000000000407947 */ /* 0x000fec0003800000 */
.L_x_212:
        /* <DEDUP_REMOVED lines=8> */
[----:B------:R-:W-:Y:S02]  /*2100*/  MOV R15, R9 ;  /* 0x00000009000f7202 */ /* 0x000fe40000000f00 */
[----:B------:R-:W-:Y:S01]  /*2110*/  MOV R29, R11 ;  /* 0x0000000b001d7202 */ /* 0x000fe20000000f00 */
[----:B------:R-:W-:Y:S02]  /*2120*/  IMAD.X R5, RZ, RZ, ~R11, P0 ;  /* 0x000000ffff057224 */ /* 0x000fe400000e0e0b */
[----:B------:R-:W-:-:S04]  /*2130*/  IMAD.WIDE.U32 R6, R16, R19, R14 ;  /* 0x0000001310067225 */ /* 0x000fc800078e000e */
[----:B------:R-:W-:-:S04]  /*2140*/  IMAD R5, R5, R16, RZ ;  /* 0x0000001005057224 */ /* 0x000fc800078e02ff */
[----:B------:R-:W-:Y:S02]  /*2150*/  IMAD R5, R17, R19, R5 ;  /* 0x0000001311057224 */ /* 0x000fe400078e0205 */
[----:B------:R-:W-:Y:S02]  /*2160*/  IMAD.MOV.U32 R19, RZ, RZ, R6 ;  /* 0x000000ffff137224 */ /* 0x000fe400078e0006 */
[----:B------:R-:W-:-:S07]  /*2170*/  IMAD.IADD R9, R7, 0x1, R5 ;  /* 0x0000000107097824 */ /* 0x000fce00078e0205 */
.L_x_213:
[----:B------:R-:W-:Y:S05]  /*2180*/  BSYNC.RECONVERGENT B0 ;  /* 0x0000000000007941 */ /* 0x000fea0003800200 */
.L_x_211:
[----:B------:R-:W-:Y:S01]  /*2190*/  VIADD R5, R13, 0xfffffffe ;  /* 0xfffffffe0d057836 */ /* 0x000fe20000000000 */
[----:B------:R-:W-:Y:S01]  /*21a0*/  UMOV UR4, 0x10 ;  /* 0x0000001000047882 */ /* 0x000fe20000000000 */
[----:B------:R-:W0:Y:S01]  /*21b0*/  LDC.64 R6, c[0x0][R4+0x3c8] ;  /* 0x0000f20004067b82 */ /* 0x000e220000000a00 */
[----:B------:R-:W-:Y:S01]  /*21c0*/  IMAD.MOV.U32 R16, RZ, RZ, R12 ;  /* 0x000000ffff107224 */ /* 0x000fe200078e000c */
[----:B------:R-:W-:Y:S01]  /*21d0*/  BSSY.RECONVERGENT B0, `(.L_x_214) ;  /* 0x0000033000007945 */ /* 0x000fe20003800200 */
[----:B------:R-:W-:Y:S01]  /*21e0*/  LEA R5, R5, UR4, 0x3 ;  /* 0x0000000405057c11 */ /* 0x000fe2000f8e18ff */
[----:B------:R-:W-:-:S04]  /*21f0*/  IMAD.MOV.U32 R17, RZ, RZ, R8 ;  /* 0x000000ffff117224 */ /* 0x000fc800078e0008 */
        /* <DEDUP_REMOVED lines=31> */
.L_x_215:
        /* <DEDUP_REMOVED lines=17> */
.L_x_216:
[----:B------:R-:W-:Y:S05]  /*2500*/  BSYNC.RECONVERGENT B0 ;  /* 0x0000000000007941 */ /* 0x000fea0003800200 */
.L_x_214:
        /* <DEDUP_REMOVED lines=38> */
.L_x_218:
        /* <DEDUP_REMOVED lines=17> */
.L_x_219:
[----:B------:R-:W-:Y:S05]  /*2880*/  BSYNC.RECONVERGENT B0 ;  /* 0x0000000000007941 */ /* 0x000fea0003800200 */
.L_x_217:
        /* <DEDUP_REMOVED lines=19> */
[----:B0-----:R-:W-:Y:S02]  /*29c0*/  VIADD R6, R9, 0xffffffe ;  /* 0x0ffffffe09067836 */ /* 0x001fe40000000000 */
[----:B------:R-:W-:-:S04]  /*29d0*/  IMAD.MOV.U32 R9, RZ, RZ, RZ ;  /* 0x000000ffff097224 */ /* 0x000fc800078e00ff */
        /* <DEDUP_REMOVED lines=17> */
.L_x_221:
[----:B------:R-:W-:Y:S01]  /*2af0*/  IMAD.MOV.U32 R24, RZ, RZ, R14 ;  /* 0x000000ffff187224 */ /* 0x000fe200078e000e */
[----:B------:R-:W-:Y:S01]  /*2b00*/  MOV R10, R9 ;  /* 0x00000009000a7202 */ /* 0x000fe20000000f00 */
[----:B------:R-:W-:Y:S01]  /*2b10*/  IMAD.MOV.U32 R20, RZ, RZ, R15 ;  /* 0x000000ffff147224 */ /* 0x000fe200078e000f */
[----:B------:R-:W-:Y:S01]  /*2b20*/  MOV R7, 0x2b50 ;  /* 0x00002b5000077802 */ /* 0x000fe20000000f00 */
[----:B------:R-:W-:-:S07]  /*2b30*/  IMAD.MOV.U32 R11, RZ, RZ, R8 ;  /* 0x000000ffff0b7224 */ /* 0x000fce00078e0008 */
[----:B------:R-:W-:Y:S05]  /*2b40*/  CALL.REL.NOINC `($__internal_4_$__cuda_sm20_div_s64) ;  /* 0x0000006000b07944 */ /* 0x000fea0003c00000 */
[-C--:B------:R-:W-:Y:S01]  /*2b50*/  IADD3 R21, P0, PT, RZ, -R10.reuse, RZ ;  /* 0x8000000aff157210 */ /* 0x080fe20007f1e0ff */
        /* <DEDUP_REMOVED lines=8> */
[----:B------:R-:W-:Y:S02]  /*2be0*/  IMAD.MOV.U32 R9, RZ, RZ, R11 ;  /* 0x000000ffff097224 */ /* 0x000fe400078e000b */
[----:B------:R-:W-:-:S07]  /*2bf0*/  IMAD.IADD R19, R7, 0x1, R19 ;  /* 0x0000000107137824 */ /* 0x000fce00078e0213 */
.L_x_222:
[----:B------:R-:W-:Y:S05]  /*2c00*/  BSYNC.RECONVERGENT B0 ;  /* 0x0000000000007941 */ /* 0x000fea0003800200 */
.L_x_220:
[----:B------:R0:W1:Y:S02]  /*2c10*/  LDC.64 R6, c[0x0][R5+0x3c8] ;  /* 0x0000f20005067b82 */ /* 0x0000640000000a00 */
[----:B0-----:R-:W-:Y:S01]  /*2c20*/  MOV R5, R4 ;  /* 0x0000000400057202 */ /* 0x001fe20000000f00 */
[----:B------:R-:W-:Y:S02]  /*2c30*/  IMAD.MOV.U32 R4, RZ, RZ, R16 ;  /* 0x000000ffff047224 */ /* 0x000fe400078e0010 */
[-C--:B-1----:R-:W-:Y:S02]  /*2c40*/  IMAD R7, R7, R15.reuse, RZ ;  /* 0x0000000f07077224 */ /* 0x082fe400078e02ff */
[----:B------:R-:W-:-:S04]  /*2c50*/  IMAD.WIDE.U32 R10, R6, R15, R4 ;  /* 0x0000000f060a7225 */ /* 0x000fc800078e0004 */
[----:B------:R-:W-:Y:S02]  /*2c60*/  IMAD R7, R6, R19, R7 ;  /* 0x0000001306077224 */ /* 0x000fe400078e0207 */
[----:B------:R-:W-:Y:S02]  /*2c70*/  IMAD.MOV.U32 R12, RZ, RZ, R10 ;  /* 0x000000ffff0c7224 */ /* 0x000fe400078e000a */
[----:B------:R-:W-:-:S07]  /*2c80*/  IMAD.IADD R8, R11, 0x1, R7 ;  /* 0x000000010b087824 */ /* 0x000fce00078e0207 */
.L_x_210:
[----:B------:R-:W0:Y:S02]  /*2c90*/  LDCU UR4, c[0x0][0x390] ;  /* 0x00007200ff0477ac */ /* 0x000e240008000800 */
[----:B0-----:R-:W-:-:S09]  /*2ca0*/  ULOP3.LUT UP0, UR4, UR4, 0x3, URZ, 0xc0, !UPT ;  /* 0x0000000304047892 */ /* 0x001fd2000f80c0ff */
[----:B------:R-:W-:Y:S05]  /*2cb0*/  BRA.U !UP0, `(.L_x_209) ;  /* 0x0000000908747547 */ /* 0x000fea000b800000 */
[----:B------:R-:W-:-:S09]  /*2cc0*/  UISETP.NE.AND UP0, UPT, UR4, 0x1, UPT ;  /* 0x000000010400788c */ /* 0x000fd2000bf05270 */
        /* <DEDUP_REMOVED lines=33> */
.L_x_225:
[----:B------:R-:W-:Y:S01]  /*2ee0*/  MOV R24, R14 ;  /* 0x0000000e00187202 */ /* 0x000fe20000000f00 */
[----:B------:R-:W-:Y:S01]  /*2ef0*/  IMAD.MOV.U32 R20, RZ, RZ, R9 ;  /* 0x000000ffff147224 */ /* 0x000fe200078e0009 */
[----:B------:R-:W-:Y:S01]  /*2f00*/  MOV R7, 0x2f40 ;  /* 0x00002f4000077802 */ /* 0x000fe20000000f00 */
[----:B------:R-:W-:Y:S02]  /*2f10*/  IMAD.MOV.U32 R11, RZ, RZ, R16 ;  /* 0x000000ffff0b7224 */ /* 0x000fe400078e0010 */
[----:B------:R-:W-:-:S07]  /*2f20*/  IMAD.MOV.U32 R10, RZ, RZ, R17 ;  /* 0x000000ffff0a7224 */ /* 0x000fce00078e0011 */
[----:B------:R-:W-:Y:S05]  /*2f30*/  CALL.REL.NOINC `($__internal_4_$__cuda_sm20_div_s64) ;  /* 0x0000005c00b47944 */ /* 0x000fea0003c00000 */
[----:B------:R-:W-:Y:S01]  /*2f40*/  IADD3 R21, P0, PT, RZ, -R10, RZ ;  /* 0x8000000aff157210 */ /* 0x000fe20007f1e0ff */
[----:B------:R-:W-:-:S03]  /*2f50*/  IMAD.MOV.U32 R15, RZ, RZ, R9 ;  /* 0x000000ffff0f7224 */ /* 0x000fc600078e0009 */
[----:B------:R-:W-:Y:S01]  /*2f60*/  IADD3.X R19, PT, PT, RZ, ~R11, RZ, P0, !PT ;  /* 0x8000000bff137210 */ /* 0x000fe200007fe4ff */
[----:B------:R-:W-:-:S04]  /*2f70*/  IMAD.WIDE.U32 R6, R16, R21, R14 ;  /* 0x0000001510067225 */ /* 0x000fc800078e000e */
[----:B------:R-:W-:Y:S01]  /*2f80*/  IMAD R19, R19, R16, RZ ;  /* 0x0000001013137224 */ /* 0x000fe200078e02ff */
[----:B------:R-:W-:-:S03]  /*2f90*/  MOV R16, R10 ;  /* 0x0000000a00107202 */ /* 0x000fc60000000f00 */
[----:B------:R-:W-:Y:S02]  /*2fa0*/  IMAD R17, R17, R21, R19 ;  /* 0x0000001511117224 */ /* 0x000fe400078e0213 */
[----:B------:R-:W-:Y:S02]  /*2fb0*/  IMAD.MOV.U32 R19, RZ, RZ, R6 ;  /* 0x000000ffff137224 */ /* 0x000fe400078e0006 */
[----:B------:R-:W-:Y:S02]  /*2fc0*/  IMAD.IADD R21, R7, 0x1, R17 ;  /* 0x0000000107157824 */ /* 0x000fe400078e0211 */
[----:B------:R-:W-:-:S07]  /*2fd0*/  IMAD.MOV.U32 R17, RZ, RZ, R11 ;  /* 0x000000ffff117224 */ /* 0x000fce00078e000b */
.L_x_226:
[----:B------:R-:W-:Y:S05]  /*2fe0*/  BSYNC.RECONVERGENT B0 ;  /* 0x0000000000007941 */ /* 0x000fea0003800200 */
.L_x_224:
        /* <DEDUP_REMOVED lines=39> */
.L_x_228:
        /* <DEDUP_REMOVED lines=12> */
[----:B------:R-:W-:-:S03]  /*3320*/  MOV R14, R10 ;  /* 0x0000000a000e7202 */ /* 0x000fc60000000f00 */
[----:B------:R-:W-:Y:S02]  /*3330*/  IMAD R9, R15, R19, R9 ;  /* 0x000000130f097224 */ /* 0x000fe400078e0209 */
[----:B------:R-:W-:Y:S02]  /*3340*/  IMAD.MOV.U32 R15, RZ, RZ, R6 ;  /* 0x000000ffff0f7224 */ /* 0x000fe400078e0006 */
[----:B------:R-:W-:Y:S02]  /*3350*/  IMAD.IADD R17, R7, 0x1, R9 ;  /* 0x0000000107117824 */ /* 0x000fe400078e0209 */
[----:B------:R-:W-:-:S07]  /*3360*/  IMAD.MOV.U32 R9, RZ, RZ, R11 ;  /* 0x000000ffff097224 */ /* 0x000fce00078e000b */
.L_x_229:
[----:B------:R-:W-:Y:S05]  /*3370*/  BSYNC.RECONVERGENT B0 ;  /* 0x0000000000007941 */ /* 0x000fea0003800200 */
.L_x_227:
[----:B------:R0:W1:Y:S02]  /*3380*/  LDC.64 R6, c[0x0][R4+0x3c8] ;  /* 0x0000f20004067b82 */ /* 0x0000640000000a00 */
[----:B0-----:R-:W-:Y:S01]  /*3390*/  MOV R4, R28 ;  /* 0x0000001c00047202 */ /* 0x001fe20000000f00 */
[----:B-1----:R-:W-:-:S04]  /*33a0*/  IMAD R7, R7, R15, RZ ;  /* 0x0000000f07077224 */ /* 0x002fc800078e02ff */
[----:B------:R-:W-:-:S04]  /*33b0*/  IMAD.WIDE.U32 R10, R6, R15, R4 ;  /* 0x0000000f060a7225 */ /* 0x000fc800078e0004 */
[----:B------:R-:W-:Y:S02]  /*33c0*/  IMAD R7, R6, R17, R7 ;  /* 0x0000001106077224 */ /* 0x000fe400078e0207 */
[----:B------:R-:W-:Y:S02]  /*33d0*/  IMAD.MOV.U32 R12, RZ, RZ, R10 ;  /* 0x000000ffff0c7224 */ /* 0x000fe400078e000a */
[----:B------:R-:W-:-:S07]  /*33e0*/  IMAD.IADD R8, R11, 0x1, R7 ;  /* 0x000000010b087824 */ /* 0x000fce00078e0207 */
.L_x_223:
[----:B------:R-:W0:Y:S02]  /*33f0*/  LDCU UR4, c[0x0][0x390] ;  /* 0x00007200ff0477ac */ /* 0x000e240008000800 */
[----:B0-----:R-:W-:-:S04]  /*3400*/  ULOP3.LUT UR4, UR4, 0x1, URZ, 0xc0, !UPT ;  /* 0x0000000104047892 */ /* 0x001fc8000f8ec0ff */
[----:B------:R-:W-:-:S09]  /*3410*/  UISETP.NE.U32.AND UP0, UPT, UR4, 0x1, UPT ;  /* 0x000000010400788c */ /* 0x000fd2000bf05070 */
[----:B------:R-:W-:Y:S05]  /*3420*/  BRA.U UP0, `(.L_x_209) ;  /* 0x0000000100987547 */ /* 0x000fea000b800000 */
[----:B------:R-:W-:Y:S01]  /*3430*/  VIADD R10, R13, 0xffffffff ;  /* 0xffffffff0d0a7836 */ /* 0x000fe20000000000 */
[----:B------:R-:W-:Y:S01]  /*3440*/  UMOV UR4, 0x10 ;  /* 0x0000001000047882 */ /* 0x000fe20000000000 */
[----:B------:R-:W-:Y:S03]  /*3450*/  BSSY.RECONVERGENT B0, `(.L_x_230) ;  /* 0x000001d000007945 */ /* 0x000fe60003800200 */
[----:B------:R-:W-:-:S04]  /*3460*/  LEA R10, R10, UR4, 0x3 ;  /* 0x000000040a0a7c11 */ /* 0x000fc8000f8e18ff */
[----:B------:R-:W0:Y:S02]  /*3470*/  LDC.64 R4, c[0x0][R10+0x388] ;  /* 0x0000e2000a047b82 */ /* 0x000e240000000a00 */
[----:B0-----:R-:W-:-:S04]  /*3480*/  LOP3.LUT R6, R9, R5, RZ, 0xfc, !PT ;  /* 0x0000000509067212 */ /* 0x001fc800078efcff */
[----:B------:R-:W-:-:S13]  /*3490*/  ISETP.NE.U32.AND P0, PT, R6, RZ, PT ;  /* 0x000000ff0600720c */ /* 0x000fda0003f05070 */
[----:B------:R-:W-:Y:S05]  /*34a0*/  @P0 BRA `(.L_x_231) ;  /* 0x0000000000500947 */ /* 0x000fea0003800000 */
[----:B------:R-:W0:Y:S01]  /*34b0*/  I2F.U32.RP R5, R4 ;  /* 0x0000000400057306 */ /* 0x000e220000209000 */
[----:B------:R-:W-:Y:S01]  /*34c0*/  IMAD.MOV R9, RZ, RZ, -R4 ;  /* 0x000000ffff097224 */ /* 0x000fe200078e0a04 */
[----:B------:R-:W-:-:S06]  /*34d0*/  ISETP.NE.U32.AND P1, PT, R4, RZ, PT ;  /* 0x000000ff0400720c */ /* 0x000fcc0003f25070 */
[----:B0-----:R-:W0:Y:S02]  /*34e0*/  MUFU.RCP R5, R5 ;  /* 0x0000000500057308 */ /* 0x001e240000001000 */
[----:B0-----:R-:W-:Y:S01]  /*34f0*/  IADD3 R6, PT, PT, R5, 0xffffffe, RZ ;  /* 0x0ffffffe05067810 */ /* 0x001fe20007ffe0ff */
[----:B------:R-:W-:-:S05]  /*3500*/  IMAD.MOV.U32 R5, RZ, RZ, RZ ;  /* 0x000000ffff057224 */ /* 0x000fca00078e00ff */
        /* <DEDUP_REMOVED lines=14> */
.L_x_231:
[----:B------:R-:W-:Y:S02]  /*35f0*/  MOV R11, R14 ;  /* 0x0000000e000b7202 */ /* 0x000fe40000000f00 */
[----:B------:R-:W-:-:S07]  /*3600*/  MOV R16, 0x3620 ;  /* 0x0000362000107802 */ /* 0x000fce0000000f00 */
[----:B------:R-:W-:Y:S05]  /*3610*/  CALL.REL.NOINC `($__internal_7_$__cuda_sm20_rem_s64) ;  /* 0x0000006400347944 */ /* 0x000fea0003c00000 */
.L_x_232:
[----:B------:R-:W-:Y:S05]  /*3620*/  BSYNC.RECONVERGENT B0 ;  /* 0x0000000000007941 */ /* 0x000fea0003800200 */
.L_x_230:
[----:B------:R-:W0:Y:S01]  /*3630*/  LDC.64 R10, c[0x0][R10+0x3c8] ;  /* 0x0000f2000a0a7b82 */ /* 0x000e220000000a00 */
[----:B------:R-:W-:Y:S02]  /*3640*/  IMAD.MOV.U32 R13, RZ, RZ, R8 ;  /* 0x000000ffff0d7224 */ /* 0x000fe400078e0008 */
[-C--:B0-----:R-:W-:Y:S02]  /*3650*/  IMAD R7, R11, R4.reuse, RZ ;  /* 0x000000040b077224 */ /* 0x081fe400078e02ff */
[----:B------:R-:W-:-:S04]  /*3660*/  IMAD.WIDE.U32 R12, R10, R4, R12 ;  /* 0x000000040a0c7225 */ /* 0x000fc800078e000c */
[----:B------:R-:W-:-:S04]  /*3670*/  IMAD R7, R10, R5, R7 ;  /* 0x000000050a077224 */ /* 0x000fc800078e0207 */
[----:B------:R-:W-:-:S07]  /*3680*/  IMAD.IADD R8, R13, 0x1, R7 ;  /* 0x000000010d087824 */ /* 0x000fce00078e0207 */
.L_x_209:
[----:B------:R-:W0:Y:S01]  /*3690*/  LDCU.64 UR10, c[0x0][0x380] ;  /* 0x00007000ff0a77ac */ /* 0x000e220008000a00 */
[----:B------:R-:W1:Y:S01]  /*36a0*/  LDC R6, c[0x0][0x460] ;  /* 0x00011800ff067b82 */ /* 0x000e620000000800 */
[----:B0-----:R-:W-:-:S04]  /*36b0*/  LEA R4, P0, R12, UR10, 0x2 ;  /* 0x0000000a0c047c11 */ /* 0x001fc8000f8010ff */
[----:B------:R-:W-:-:S06]  /*36c0*/  LEA.HI.X R5, R12, UR11, R8, 0x2, P0 ;  /* 0x0000000b0c057c11 */ /* 0x000fcc00080f1408 */
[----:B------:R0:W5:Y:S01]  /*36d0*/  LDG.E.CONSTANT R5, desc[UR8][R4.64] ;  /* 0x0000000804057981 */ /* 0x000162000c1e9900 */
[----:B-1----:R-:W-:-:S13]  /*36e0*/  ISETP.GT.AND P0, PT, R6, 0x5, PT ;  /* 0x000000050600780c */ /* 0x002fda0003f04270 */
[----:B0-----:R-:W-:Y:S05]  /*36f0*/  @P0 BRA `(.L_x_233) ;  /* 0x0000000400540947 */ /* 0x001fea0003800000 */
[----:B------:R-:W-:-:S13]  /*3700*/  ISETP.GT.AND P0, PT, R6, 0x2, PT ;  /* 0x000000020600780c */ /* 0x000fda0003f04270 */
[----:B------:R-:W-:Y:S05]  /*3710*/  @P0 BRA `(.L_x_234) ;  /* 0x0000000000300947 */ /* 0x000fea0003800000 */
[----:B------:R-:W-:-:S05]  /*3720*/  VIADD R4, R6, 0xffffffff ;  /* 0xffffffff06047836 */ /* 0x000fca0000000000 */
[----:B------:R-:W-:-:S04]  /*3730*/  VIMNMX.U32 R4, PT, PT, R4, 0x2, PT ;  /* 0x0000000204047848 */ /* 0x000fc80003fe0000 */
[----:B------:R-:W-:-:S04]  /*3740*/  SHF.L.U32 R4, R4, 0x2, RZ ;  /* 0x0000000204047819 */ /* 0x000fc800000006ff */
[----:B------:R-:W0:Y:S02]  /*3750*/  LDC R6, c[0x2][R4] ;  /* 0x0080000004067b82 */ /* 0x000e240000000800 */
[----:B0-----:R-:W-:-:S04]  /*3760*/  SHF.R.S32.HI R7, RZ, 0x1f, R6 ;  /* 0x0000001fff077819 */ /* 0x001fc80000011406 */
.L_x_364:
[----:B------:R-:W-:Y:S05]  /*3770*/  BRX R6 -0x3780                                                                                                 (*"BRANCH_TARGETS .L_x_365,.L_x_366,.L_x_235"*) ;  /* 0xffffffc806207949 */ /* 0x000fea000383ffff */
.L_x_366:
[----:B------:R-:W0:Y:S01]  /*3780*/  LDCU UR4, c[0x0][0x464] ;  /* 0x00008c80ff0477ac */ /* 0x000e220008000800 */
[----:B-----5:R-:W-:-:S13]  /*3790*/  FSETP.GE.AND P0, PT, R5, RZ, PT ;  /* 0x000000ff0500720b */ /* 0x020fda0003f06000 */
[----:B0-----:R-:W-:Y:S01]  /*37a0*/  @!P0 FMUL R5, R5, UR4 ;  /* 0x0000000405058c20 */ /* 0x001fe20008400000 */
[----:B------:R-:W-:Y:S06]  /*37b0*/  BRA `(.L_x_235) ;  /* 0x0000000400fc7947 */ /* 0x000fec0003800000 */
.L_x_365:
[----:B-----5:R-:W-:Y:S01]  /*37c0*/  FMNMX R5, RZ, R5, !PT ;  /* 0x00000005ff057209 */ /* 0x020fe20007800000 */
[----:B------:R-:W-:Y:S06]  /*37d0*/  BRA `(.L_x_235) ;  /* 0x0000000400f47947 */ /* 0x000fec0003800000 */
.L_x_234:
[----:B------:R-:W-:-:S05]  /*37e0*/  IMAD.MOV.U32 R7, RZ, RZ, -0x3 ;  /* 0xfffffffdff077424 */ /* 0x000fca00078e00ff */
[----:B------:R-:W-:-:S05]  /*37f0*/  VIADDMNMX.U32 R4, R6, R7, 0x3, PT ;  /* 0x0000000306047446 */ /* 0x000fca0003800007 */
[----:B------:R-:W-:-:S04]  /*3800*/  IMAD.SHL.U32 R4, R4, 0x4, RZ ;  /* 0x0000000404047824 */ /* 0x000fc800078e00ff */
[----:B------:R-:W0:Y:S02]  /*3810*/  LDC R6, c[0x2][R4+0xc] ;  /* 0x0080030004067b82 */ /* 0x000e240000000800 */
[----:B0-----:R-:W-:-:S04]  /*3820*/  SHF.R.S32.HI R7, RZ, 0x1f, R6 ;  /* 0x0000001fff077819 */ /* 0x001fc80000011406 */
.L_x_368:
[----:B------:R-:W-:Y:S05]  /*3830*/  BRX R6 -0x3840                                                                                                 (*"BRANCH_TARGETS .L_x_369,.L_x_370,.L_x_371,.L_x_235"*) ;  /* 0xffffffc406f07949 */ /* 0x000fea000383ffff */
.L_x_371:
[C---:B-----5:R-:W-:Y:S01]  /*3840*/  FMUL R4, R5.reuse, R5 ;  /* 0x0000000505047220 */ /* 0x060fe20000400000 */
[----:B------:R-:W-:Y:S02]  /*3850*/  IMAD.MOV.U32 R10, RZ, RZ, 0x3c80f082 ;  /* 0x3c80f082ff0a7424 */ /* 0x000fe400078e00ff */
[----:B------:R-:W-:Y:S02]  /*3860*/  HFMA2 R8, -RZ, RZ, 1.875, 0 ;  /* 0x3f800000ff087431 */ /* 0x000fe400000001ff */
[----:B------:R-:W-:-:S04]  /*3870*/  FMUL R4, R5, R4 ;  /* 0x0000000405047220 */ /* 0x000fc80000400000 */
[----:B------:R-:W-:Y:S01]  /*3880*/  FFMA R4, R4, 0.044714998453855514526, R5 ;  /* 0x3d37271304047823 */ /* 0x000fe20000000005 */
[----:B------:R-:W-:-:S03]  /*3890*/  FMUL R5, R5, 0.5 ;  /* 0x3f00000005057820 */ /* 0x000fc60000400000 */
[----:B------:R-:W-:-:S04]  /*38a0*/  FMUL R6, R4, 0.79788458347320556641 ;  /* 0x3f4c422a04067820 */ /* 0x000fc80000400000 */
[C---:B------:R-:W-:Y:S01]  /*38b0*/  FMUL R4, |R6|.reuse, 2.8853900432586669922 ;  /* 0x4038aa3b06047820 */ /* 0x040fe20000400200 */
[C---:B------:R-:W-:Y:S01]  /*38c0*/  FMUL R11, R6.reuse, R6 ;  /* 0x00000006060b7220 */ /* 0x040fe20000400000 */
[C---:B------:R-:W-:Y:S02]  /*38d0*/  FSETP.GE.AND P1, PT, |R6|.reuse, 0.60000002384185791016, PT ;  /* 0x3f19999a0600780b */ /* 0x040fe40003f26200 */
[----:B------:R-:W-:Y:S01]  /*38e0*/  FSETP.GE.AND P0, PT, |R6|, 9.010913848876953125, PT ;  /* 0x41102cb40600780b */ /* 0x000fe20003f06200 */
[C---:B------:R-:W-:Y:S01]  /*38f0*/  FFMA R10, R11.reuse, R10, -0.052303962409496307373 ;  /* 0xbd563cae0b0a7423 */ /* 0x040fe2000000000a */
[----:B------:R-:W0:Y:S03]  /*3900*/  MUFU.EX2 R4, R4 ;  /* 0x0000000400047308 */ /* 0x000e260000000800 */
[----:B------:R-:W-:Y:S01]  /*3910*/  FFMA R10, R11, R10, 0.1331529766321182251 ;  /* 0x3e0859410b0a7423 */ /* 0x000fe2000000000a */
[----:B0-----:R-:W-:-:S03]  /*3920*/  FADD R7, R4, 1 ;  /* 0x3f80000004077421 */ /* 0x001fc60000000000 */
[----:B------:R-:W-:-:S04]  /*3930*/  FFMA R4, R11, R10, -0.33332768082618713379 ;  /* 0xbeaaa9ed0b047423 */ /* 0x000fc8000000000a */
[----:B------:R-:W-:Y:S01]  /*3940*/  FFMA R11, R11, R4, RZ ;  /* 0x000000040b0b7223 */ /* 0x000fe200000000ff */
[----:B------:R-:W0:Y:S02]  /*3950*/  MUFU.RCP R7, R7 ;  /* 0x0000000700077308 */ /* 0x000e240000001000 */
[----:B0-----:R-:W-:-:S05]  /*3960*/  FFMA R8, R7, -2, R8 ;  /* 0xc000000007087823 */ /* 0x001fca0000000008 */
[----:B------:R-:W-:-:S04]  /*3970*/  FSEL R9, R8, 1, !P0 ;  /* 0x3f80000008097808 */ /* 0x000fc80004000000 */
[--C-:B------:R-:W-:Y:S01]  /*3980*/  LOP3.LUT R9, R9, 0x80000000, R6.reuse, 0xb8, !PT ;  /* 0x8000000009097812 */ /* 0x100fe200078eb806 */
[----:B------:R-:W-:-:S04]  /*3990*/  @!P1 FFMA R9, R6, R11, R6 ;  /* 0x0000000b06099223 */ /* 0x000fc80000000006 */
[----:B------:R-:W-:-:S04]  /*39a0*/  FADD R4, R9, 1 ;  /* 0x3f80000009047421 */ /* 0x000fc80000000000 */
[----:B------:R-:W-:Y:S01]  /*39b0*/  FMUL R5, R5, R4 ;  /* 0x0000000405057220 */ /* 0x000fe20000400000 */
[----:B------:R-:W-:Y:S06]  /*39c0*/  BRA `(.L_x_235) ;  /* 0x0000000400787947 */ /* 0x000fec0003800000 */
.L_x_370:
[C---:B-----5:R-:W-:Y:S01]  /*39d0*/  FMUL R4, |R5|.reuse, 2.8853900432586669922 ;  /* 0x4038aa3b05047820 */ /* 0x060fe20000400200 */
[----:B------:R-:W-:Y:S02]  /*39e0*/  IMAD.MOV.U32 R8, RZ, RZ, 0x3c80f082 ;  /* 0x3c80f082ff087424 */ /* 0x000fe400078e00ff */
[C---:B------:R-:W-:Y:S01]  /*39f0*/  FMUL R11, R5.reuse, R5 ;  /* 0x00000005050b7220 */ /* 0x040fe20000400000 */
[----:B------:R-:W-:Y:S01]  /*3a00*/  IMAD.MOV.U32 R7, RZ, RZ, 0x3f800000 ;  /* 0x3f800000ff077424 */ /* 0x000fe200078e00ff */
[----:B------:R-:W-:Y:S01]  /*3a10*/  FSETP.GE.AND P1, PT, |R5|, 0.60000002384185791016, PT ;  /* 0x3f19999a0500780b */ /* 0x000fe20003f26200 */
[----:B------:R-:W0:Y:S01]  /*3a20*/  MUFU.EX2 R4, R4 ;  /* 0x0000000400047308 */ /* 0x000e220000000800 */
[----:B------:R-:W-:Y:S01]  /*3a30*/  FFMA R8, R11, R8, -0.052303962409496307373 ;  /* 0xbd563cae0b087423 */ /* 0x000fe20000000008 */
[----:B------:R-:W-:-:S03]  /*3a40*/  FSETP.GE.AND P0, PT, |R5|, 9.010913848876953125, PT ;  /* 0x41102cb40500780b */ /* 0x000fc60003f06200 */
        /* <DEDUP_REMOVED lines=9> */
[----:B------:R-:W-:Y:S01]  /*3ae0*/  IMAD.MOV.U32 R5, RZ, RZ, R8 ;  /* 0x000000ffff057224 */ /* 0x000fe200078e0008 */
[----:B------:R-:W-:Y:S06]  /*3af0*/  BRA `(.L_x_235) ;  /* 0x00000004002c7947 */ /* 0x000fec0003800000 */
.L_x_369:
[----:B-----5:R-:W-:Y:S01]  /*3b00*/  FMUL R5, R5, -1.4426950216293334961 ;  /* 0xbfb8aa3b05057820 */ /* 0x020fe20000400000 */
[----:B------:R-:W-:Y:S04]  /*3b10*/  BSSY.RECONVERGENT B0, `(.L_x_236) ;  /* 0x0000012000007945 */ /* 0x000fe80003800200 */
[----:B------:R-:W-:-:S13]  /*3b20*/  FSETP.GEU.AND P0, PT, R5, -126, PT ;  /* 0xc2fc00000500780b */ /* 0x000fda0003f0e000 */
[----:B------:R-:W-:-:S04]  /*3b30*/  @!P0 FMUL R5, R5, 0.5 ;  /* 0x3f00000005058820 */ /* 0x000fc80000400000 */
[----:B------:R-:W0:Y:S02]  /*3b40*/  MUFU.EX2 R4, R5 ;  /* 0x0000000500047308 */ /* 0x000e240000000800 */
[----:B0-----:R-:W-:-:S04]  /*3b50*/  @!P0 FMUL R4, R4, R4 ;  /* 0x0000000404048220 */ /* 0x001fc80000400000 */
[----:B------:R-:W-:-:S05]  /*3b60*/  FADD R6, R4, 1 ;  /* 0x3f80000004067421 */ /* 0x000fca0000000000 */
[----:B------:R-:W-:-:S04]  /*3b70*/  IADD3 R4, PT, PT, R6, 0x1800000, RZ ;  /* 0x0180000006047810 */ /* 0x000fc80007ffe0ff */
[----:B------:R-:W-:-:S04]  /*3b80*/  LOP3.LUT R4, R4, 0x7f800000, RZ, 0xc0, !PT ;  /* 0x7f80000004047812 */ /* 0x000fc800078ec0ff */
[----:B------:R-:W-:-:S13]  /*3b90*/  ISETP.GT.U32.AND P0, PT, R4, 0x1ffffff, PT ;  /* 0x01ffffff0400780c */ /* 0x000fda0003f04070 */
[----:B------:R-:W-:Y:S05]  /*3ba0*/  @P0 BRA `(.L_x_237) ;  /* 0x0000000000100947 */ /* 0x000fea0003800000 */
[----:B------:R-:W-:Y:S01]  /*3bb0*/  IMAD.MOV.U32 R4, RZ, RZ, R6 ;  /* 0x000000ffff047224 */ /* 0x000fe200078e0006 */
[----:B------:R-:W-:-:S07]  /*3bc0*/  MOV R8, 0x3be0 ;  /* 0x00003be000087802 */ /* 0x000fce0000000f00 */
[----:B------:R-:W-:Y:S05]  /*3bd0*/  CALL.REL.NOINC `($__internal_6_$__cuda_sm20_rcp_rn_f32_slowpath) ;  /* 0x0000005800f07944 */ /* 0x000fea0003c00000 */
[----:B------:R-:W-:Y:S05]  /*3be0*/  BRA `(.L_x_238) ;  /* 0x0000000000107947 */ /* 0x000fea0003800000 */
.L_x_237:
[----:B------:R-:W0:Y:S02]  /*3bf0*/  MUFU.RCP R5, R6 ;  /* 0x0000000600057308 */ /* 0x000e240000001000 */
[----:B0-----:R-:W-:-:S04]  /*3c00*/  FFMA R4, R6, R5, -1 ;  /* 0xbf80000006047423 */ /* 0x001fc80000000005 */
[----:B------:R-:W-:-:S04]  /*3c10*/  FADD.FTZ R4, -R4, -RZ ;  /* 0x800000ff04047221 */ /* 0x000fc80000010100 */
[----:B------:R-:W-:-:S07]  /*3c20*/  FFMA R5, R5, R4, R5 ;  /* 0x0000000405057223 */ /* 0x000fce0000000005 */
.L_x_238:
[----:B------:R-:W-:Y:S05]  /*3c30*/  BSYNC.RECONVERGENT B0 ;  /* 0x0000000000007941 */ /* 0x000fea0003800200 */
.L_x_236:
[----:B------:R-:W-:Y:S05]  /*3c40*/  BRA `(.L_x_235) ;  /* 0x0000000000d87947 */ /* 0x000fea0003800000 */
.L_x_233:
[----:B------:R-:W-:-:S13]  /*3c50*/  ISETP.GT.AND P0, PT, R6, 0x7, PT ;  /* 0x000000070600780c */ /* 0x000fda0003f04270 */
[----:B------:R-:W-:Y:S05]  /*3c60*/  @P0 BRA `(.L_x_239) ;  /* 0x0000000000500947 */ /* 0x000fea0003800000 */
[----:B------:R-:W-:-:S05]  /*3c70*/  VIADD R4, R6, 0xfffffffa ;  /* 0xfffffffa06047836 */ /* 0x000fca0000000000 */
[----:B------:R-:W-:-:S05]  /*3c80*/  VIMNMX.U32 R4, PT, PT, R4, 0x2, PT ;  /* 0x0000000204047848 */ /* 0x000fca0003fe0000 */
[----:B------:R-:W-:-:S04]  /*3c90*/  IMAD.SHL.U32 R4, R4, 0x4, RZ ;  /* 0x0000000404047824 */ /* 0x000fc800078e00ff */
[----:B------:R-:W0:Y:S02]  /*3ca0*/  LDC R6, c[0x2][R4+0x1c] ;  /* 0x0080070004067b82 */ /* 0x000e240000000800 */
[----:B0-----:R-:W-:-:S04]  /*3cb0*/  SHF.R.S32.HI R7, RZ, 0x1f, R6 ;  /* 0x0000001fff077819 */ /* 0x001fc80000011406 */
.L_x_373:
[----:B------:R-:W-:Y:S05]  /*3cc0*/  BRX R6 -0x3cd0                                                                                                 (*"BRANCH_TARGETS .L_x_374,.L_x_375,.L_x_235"*) ;  /* 0xffffffc006cc7949 */ /* 0x000fea000383ffff */
.L_x_375:
[----:B------:R-:W0:Y:S02]  /*3cd0*/  LDCU UR4, c[0x0][0x470] ;  /* 0x00008e00ff0477ac */ /* 0x000e240008000800 */
[----:B0----5:R-:W-:-:S04]  /*3ce0*/  FMNMX R4, |R5|, UR4, !PT ;  /* 0x0000000405047c09 */ /* 0x021fc8000f800200 */
[----:B------:R-:W-:-:S13]  /*3cf0*/  FSETP.GEU.AND P0, PT, |R4|, 1.175494350822287508e-38, PT ;  /* 0x008000000400780b */ /* 0x000fda0003f0e200 */
[----:B------:R-:W-:-:S04]  /*3d00*/  @!P0 FMUL R4, R4, 16777216 ;  /* 0x4b80000004048820 */ /* 0x000fc80000400000 */
[----:B------:R-:W0:Y:S02]  /*3d10*/  MUFU.LG2 R5, R4 ;  /* 0x0000000400057308 */ /* 0x000e240000000c00 */
[----:B0-----:R-:W-:-:S04]  /*3d20*/  @!P0 FADD R5, R5, -24 ;  /* 0xc1c0000005058421 */ /* 0x001fc80000000000 */
[----:B------:R-:W-:Y:S01]  /*3d30*/  FMUL R5, R5, 0.69314718246459960938 ;  /* 0x3f31721805057820 */ /* 0x000fe20000400000 */
[----:B------:R-:W-:Y:S06]  /*3d40*/  BRA `(.L_x_235) ;  /* 0x0000000000987947 */ /* 0x000fec0003800000 */
.L_x_374:
[----:B-----5:R-:W-:-:S05]  /*3d50*/  FMUL R4, R5, 1.4426950216293334961 ;  /* 0x3fb8aa3b05047820 */ /* 0x020fca0000400000 */
[----:B------:R-:W-:-:S13]  /*3d60*/  FSETP.GEU.AND P0, PT, R4, -126, PT ;  /* 0xc2fc00000400780b */ /* 0x000fda0003f0e000 */
[----:B------:R-:W-:-:S04]  /*3d70*/  @!P0 FMUL R4, R4, 0.5 ;  /* 0x3f00000004048820 */ /* 0x000fc80000400000 */
[----:B------:R-:W0:Y:S02]  /*3d80*/  MUFU.EX2 R5, R4 ;  /* 0x0000000400057308 */ /* 0x000e240000000800 */
[----:B0-----:R-:W-:Y:S01]  /*3d90*/  @!P0 FMUL R5, R5, R5 ;  /* 0x0000000505058220 */ /* 0x001fe20000400000 */
[----:B------:R-:W-:Y:S06]  /*3da0*/  BRA `(.L_x_235) ;  /* 0x0000000000807947 */ /* 0x000fec0003800000 */
.L_x_239:
[----:B------:R-:W-:-:S04]  /*3db0*/  MOV R7, 0xfffffff8 ;  /* 0xfffffff800077802 */ /* 0x000fc80000000f00 */
[----:B------:R-:W-:-:S05]  /*3dc0*/  VIADDMNMX.U32 R4, R6, R7, 0x3, PT ;  /* 0x0000000306047446 */ /* 0x000fca0003800007 */
[----:B------:R-:W-:-:S04]  /*3dd0*/  IMAD.SHL.U32 R4, R4, 0x4, RZ ;  /* 0x0000000404047824 */ /* 0x000fc800078e00ff */
[----:B------:R-:W0:Y:S02]  /*3de0*/  LDC R6, c[0x2][R4+0x28] ;  /* 0x00800a0004067b82 */ /* 0x000e240000000800 */
[----:B0-----:R-:W-:-:S04]  /*3df0*/  SHF.R.S32.HI R7, RZ, 0x1f, R6 ;  /* 0x0000001fff077819 */ /* 0x001fc80000011406 */
.L_x_377:
[----:B------:R-:W-:Y:S05]  /*3e00*/  BRX R6 -0x3e10                                                                                                 (*"BRANCH_TARGETS .L_x_378,.L_x_379,.L_x_380,.L_x_235"*) ;  /* 0xffffffc0067c7949 */ /* 0x000fea000383ffff */
.L_x_379:
[----:B------:R-:W0:Y:S02]  /*3e10*/  LDCU UR4, c[0x0][0x470] ;  /* 0x00008e00ff0477ac */ /* 0x000e240008000800 */
[----:B0----5:R-:W-:-:S04]  /*3e20*/  FMNMX R4, R5, UR4, !PT ;  /* 0x0000000405047c09 */ /* 0x021fc8000f800000 */
[----:B------:R-:W-:-:S13]  /*3e30*/  FSETP.GEU.AND P0, PT, |R4|, 1.175494350822287508e-38, PT ;  /* 0x008000000400780b */ /* 0x000fda0003f0e200 */
[----:B------:R-:W-:-:S04]  /*3e40*/  @!P0 FMUL R4, R4, 16777216 ;  /* 0x4b80000004048820 */ /* 0x000fc80000400000 */
[----:B------:R-:W0:Y:S02]  /*3e50*/  MUFU.RSQ R5, R4 ;  /* 0x0000000400057308 */ /* 0x000e240000001400 */
[----:B0-----:R-:W-:Y:S01]  /*3e60*/  @!P0 FMUL R5, R5, 4096 ;  /* 0x4580000005058820 */ /* 0x001fe20000400000 */
[----:B------:R-:W-:Y:S06]  /*3e70*/  BRA `(.L_x_235) ;  /* 0x00000000004c7947 */ /* 0x000fec0003800000 */
.L_x_378:
[----:B-----5:R-:W-:Y:S01]  /*3e80*/  FMNMX R4, RZ, R5, !PT ;  /* 0x00000005ff047209 */ /* 0x020fe20007800000 */
[----:B------:R-:W-:Y:S03]  /*3e90*/  BSSY.RECONVERGENT B0, `(.L_x_240) ;  /* 0x000000d000007945 */ /* 0x000fe60003800200 */
[----:B------:R0:W1:Y:S01]  /*3ea0*/  MUFU.RSQ R6, R4 ;  /* 0x0000000400067308 */ /* 0x0000620000001400 */
[----:B------:R-:W-:-:S05]  /*3eb0*/  VIADD R5, R4, 0xf3000000 ;  /* 0xf300000004057836 */ /* 0x000fca0000000000 */
[----:B------:R-:W-:-:S13]  /*3ec0*/  ISETP.GT.U32.AND P0, PT, R5, 0x727fffff, PT ;  /* 0x727fffff0500780c */ /* 0x000fda0003f04070 */
[----:B01----:R-:W-:Y:S05]  /*3ed0*/  @!P0 BRA `(.L_x_241) ;  /* 0x0000000000108947 */ /* 0x003fea0003800000 */
[----:B------:R-:W-:-:S07]  /*3ee0*/  MOV R12, 0x3f00 ;  /* 0x00003f00000c7802 */ /* 0x000fce0000000f00 */
[----:B------:R-:W-:Y:S05]  /*3ef0*/  CALL.REL.NOINC `($__internal_8_$__cuda_sm20_sqrt_rn_f32_slowpath) ;  /* 0x0000006000307944 */ /* 0x000fea0003c00000 */
[----:B------:R-:W-:Y:S01]  /*3f00*/  IMAD.MOV.U32 R5, RZ, RZ, R6 ;  /* 0x000000ffff057224 */ /* 0x000fe200078e0006 */
[----:B------:R-:W-:Y:S06]  /*3f10*/  BRA `(.L_x_242) ;  /* 0x0000000000107947 */ /* 0x000fec0003800000 */
.L_x_241:
[----:B------:R-:W-:Y:S01]  /*3f20*/  FMUL.FTZ R5, R4, R6 ;  /* 0x0000000604057220 */ /* 0x000fe20000410000 */
[----:B------:R-:W-:-:S03]  /*3f30*/  FMUL.FTZ R6, R6, 0.5 ;  /* 0x3f00000006067820 */ /* 0x000fc60000410000 */
[----:B------:R-:W-:-:S04]  /*3f40*/  FFMA R4, -R5, R5, R4 ;  /* 0x0000000505047223 */ /* 0x000fc80000000104 */
[----:B------:R-:W-:-:S07]  /*3f50*/  FFMA R5, R4, R6, R5 ;  /* 0x0000000604057223 */ /* 0x000fce0000000005 */
.L_x_242:
[----:B------:R-:W-:Y:S05]  /*3f60*/  BSYNC.RECONVERGENT B0 ;  /* 0x0000000000007941 */ /* 0x000fea0003800200 */
.L_x_240:
[----:B------:R-:W-:Y:S05]  /*3f70*/  BRA `(.L_x_235) ;  /* 0x00000000000c7947 */ /* 0x000fea0003800000 */
.L_x_380:
[----:B------:R-:W0:Y:S02]  /*3f80*/  LDCU.64 UR10, c[0x0][0x468] ;  /* 0x00008d00ff0a77ac */ /* 0x000e240008000a00 */
[----:B0----5:R-:W-:-:S04]  /*3f90*/  FMNMX R5, R5, UR10, !PT ;  /* 0x0000000a05057c09 */ /* 0x021fc8000f800000 */
[----:B------:R-:W-:-:S07]  /*3fa0*/  FMNMX R5, R5, UR11, PT ;  /* 0x0000000b05057c09 */ /* 0x000fce000b800000 */
.L_x_235:
[----:B------:R-:W0:Y:S01]  /*3fb0*/  LDCU.64 UR10, c[0x0][0x388] ;  /* 0x00007100ff0a77ac */ /* 0x000e220008000a00 */
[----:B------:R-:W1:Y:S01]  /*3fc0*/  LDCU.64 UR12, c[0x0][0x458] ;  /* 0x00008b00ff0c77ac */ /* 0x000e620008000a00 */
[----:B0-----:R-:W-:-:S04]  /*3fd0*/  LEA R6, P0, R0, UR10, 0x2 ;  /* 0x0000000a00067c11 */ /* 0x001fc8000f8010ff */
[----:B------:R-:W-:Y:S02]  /*3fe0*/  LEA.HI.X R7, R0, UR11, R2, 0x2, P0 ;  /* 0x0000000b00077c11 */ /* 0x000fe400080f1402 */
[----:B------:R-:W-:-:S03]  /*3ff0*/  IADD3 R0, P0, PT, R3, R0, RZ ;  /* 0x0000000003007210 */ /* 0x000fc60007f1e0ff */
[----:B-----5:R0:W-:Y:S01]  /*4000*/  STG.E desc[UR8][R6.64], R5 ;  /* 0x0000000506007986 */ /* 0x0201e2000c101908 */
[----:B------:R-:W-:Y:S02]  /*4010*/  IADD3.X R2, PT, PT, RZ, R2, RZ, P0, !PT ;  /* 0x00000002ff027210 */ /* 0x000fe400007fe4ff */
[----:B-1----:R-:W-:-:S04]  /*4020*/  ISETP.GE.U32.AND P0, PT, R0, UR12, PT ;  /* 0x0000000c00007c0c */ /* 0x002fc8000bf06070 */
[----:B------:R-:W-:-:S13]  /*4030*/  ISETP.GE.AND.EX P0, PT, R2, UR13, PT, P0 ;  /* 0x0000000d02007c0c */ /* 0x000fda000bf06300 */
[----:B0-----:R-:W-:Y:S05]  /*4040*/  @!P0 BRA `(.L_x_243) ;  /* 0xffffffc0003c8947 */ /* 0x001fea000383ffff */
[----:B------:R-:W-:Y:S05]  /*4050*/  EXIT ;  /* 0x000000000000794d */ /* 0x000fea0003800000 */
.L_x_182:
[----:B------:R-:W0:Y:S01]  /*4060*/  LDC R6, c[0x0][0x460] ;  /* 0x00011800ff067b82 */ /* 0x000e220000000800 */
[----:B------:R-:W-:Y:S01]  /*4070*/  UMOV UR4, URZ ;  /* 0x000000ff00047c82 */ /* 0x000fe20008000000 */
[----:B------:R-:W-:Y:S01]  /*4080*/  BSSY.RECONVERGENT B0, `(.L_x_244) ;  /* 0x000039b000007945 */ /* 0x000fe20003800200 */
[----:B0-----:R-:W-:-:S13]  /*4090*/  ISETP.GT.AND P0, PT, R6, 0x5, PT ;  /* 0x000000050600780c */ /* 0x001fda0003f04270 */
[----:B------:R-:W-:Y:S05]  /*40a0*/  @P0 BRA `(.L_x_245) ;  /* 0x0000002400600947 */ /* 0x000fea0003800000 */
[----:B------:R-:W-:-:S13]  /*40b0*/  ISETP.GT.AND P0, PT, R6, 0x2, PT ;  /* 0x000000020600780c */ /* 0x000fda0003f04270 */
[----:B------:R-:W-:Y:S05]  /*40c0*/  @P0 BRA `(.L_x_246) ;  /* 0x0000000c00180947 */ /* 0x000fea0003800000 */
[----:B------:R-:W-:-:S05]  /*40d0*/  VIADD R6, R6, 0xffffffff ;  /* 0xffffffff06067836 */ /* 0x000fca0000000000 */
[----:B------:R-:W-:-:S05]  /*40e0*/  VIMNMX.U32 R6, PT, PT, R6, 0x2, PT ;  /* 0x0000000206067848 */ /* 0x000fca0003fe0000 */
[----:B------:R-:W-:-:S04]  /*40f0*/  IMAD.SHL.U32 R6, R6, 0x4, RZ ;  /* 0x0000000406067824 */ /* 0x000fc800078e00ff */
[----:B------:R-:W0:Y:S02]  /*4100*/  LDC R4, c[0x2][R6+0x38] ;  /* 0x00800e0006047b82 */ /* 0x000e240000000800 */
[----:B0-----:R-:W-:-:S04]  /*4110*/  SHF.R.S32.HI R5, RZ, 0x1f, R4 ;  /* 0x0000001fff057819 */ /* 0x001fc80000011404 */
.L_x_382:
[----:B------:R-:W-:Y:S05]  /*4120*/  BRX R4 -0x4130                                                                                                 (*"BRANCH_TARGETS .L_x_383,.L_x_384,.L_x_301"*) ;  /* 0xffffffbc04b47949 */ /* 0x000fea000383ffff */
.L_x_384:
        /* <DEDUP_REMOVED lines=15> */
[----:B------:R-:W-:Y:S01]  /*4220*/  IMAD.MOV R9, RZ, RZ, -R3 ;  /* 0x000000ffff097224 */ /* 0x000fe200078e0a03 */
[----:B------:R-:W-:-:S06]  /*4230*/  ISETP.NE.U32.AND P2, PT, R3, RZ, PT ;  /* 0x000000ff0300720c */ /* 0x000fcc0003f45070 */
[----:B0-----:R-:W0:Y:S02]  /*4240*/  MUFU.RCP R6, R6 ;  /* 0x0000000600067308 */ /* 0x001e240000001000 */
[----:B0-----:R-:W-:-:S06]  /*4250*/  IADD3 R4, PT, PT, R6, 0xffffffe, RZ ;  /* 0x0ffffffe06047810 */ /* 0x001fcc0007ffe0ff */
[----:B------:R0:W1:Y:S02]  /*4260*/  F2I.FTZ.U32.TRUNC.NTZ R5, R4 ;  /* 0x0000000400057305 */ /* 0x000064000021f000 */
[----:B0-----:R-:W-:Y:S02]  /*4270*/  IMAD.MOV.U32 R4, RZ, RZ, RZ ;  /* 0x000000ffff047224 */ /* 0x001fe400078e00ff */
[----:B-1----:R-:W-:-:S04]  /*4280*/  IMAD R9, R9, R5, RZ ;  /* 0x0000000509097224 */ /* 0x002fc800078e02ff */
[----:B------:R-:W-:-:S06]  /*4290*/  IMAD.HI.U32 R5, R5, R9, R4 ;  /* 0x0000000905057227 */ /* 0x000fcc00078e0004 */
[----:B------:R-:W-:-:S04]  /*42a0*/  IMAD.HI.U32 R4, R5, R10, RZ ;  /* 0x0000000a05047227 */ /* 0x000fc800078e00ff */
[----:B------:R-:W-:Y:S02]  /*42b0*/  IMAD.MOV R8, RZ, RZ, -R4 ;  /* 0x000000ffff087224 */ /* 0x000fe400078e0a04 */
[----:B------:R-:W-:Y:S02]  /*42c0*/  IMAD.MOV.U32 R5, RZ, RZ, RZ ;  /* 0x000000ffff057224 */ /* 0x000fe400078e00ff */
        /* <DEDUP_REMOVED lines=8> */
.L_x_248:
[----:B------:R-:W-:Y:S02]  /*4350*/  MOV R5, R10 ;  /* 0x0000000a00057202 */ /* 0x000fe40000000f00 */
[----:B------:R-:W-:-:S07]  /*4360*/  MOV R4, 0x4380 ;  /* 0x0000438000047802 */ /* 0x000fce0000000f00 */
[----:B------:R-:W-:Y:S05]  /*4370*/  CALL.REL.NOINC `($__internal_5_$__cuda_sm20_div_u64) ;  /* 0x0000004c00f47944 */ /* 0x000fea0003c00000 */
[----:B------:R-:W-:Y:S02]  /*4380*/  IMAD.MOV.U32 R4, RZ, RZ, R6 ;  /* 0x000000ffff047224 */ /* 0x000fe400078e0006 */
[----:B------:R-:W-:-:S07]  /*4390*/  IMAD.MOV.U32 R5, RZ, RZ, R9 ;  /* 0x000000ffff057224 */ /* 0x000fce00078e0009 */
.L_x_249:
[----:B------:R-:W-:Y:S05]  /*43a0*/  BSYNC.RECONVERGENT B1 ;  /* 0x0000000000017941 */ /* 0x000fea0003800200 */
.L_x_247:
        /* <DEDUP_REMOVED lines=12> */
[----:B0-----:R-:W2:Y:S01]  /*4470*/  LDG.E.CONSTANT R7, desc[UR8][R4.64] ;  /* 0x0000000804077981 */ /* 0x001ea2000c1e9900 */
[----:B------:R-:W-:Y:S01]  /*4480*/  IADD3 R9, PT, PT, R9, 0x1, RZ ;  /* 0x0000000109097810 */ /* 0x000fe20007ffe0ff */
[----:B------:R-:W-:Y:S02]  /*4490*/  IMAD.MOV.U32 R6, RZ, RZ, RZ ;  /* 0x000000ffff067224 */ /* 0x000fe400078e00ff */
[----:B------:R-:W-:Y:S01]  /*44a0*/  IMAD.MOV.U32 R8, RZ, RZ, RZ ;  /* 0x000000ffff087224 */ /* 0x000fe200078e00ff */
[----:B------:R-:W-:Y:S02]  /*44b0*/  LOP3.LUT R9, R9, 0x3, RZ, 0xc0, !PT ;  /* 0x0000000309097812 */ /* 0x000fe400078ec0ff */
[----:B--2---:R-:W-:-:S13]  /*44c0*/  FSETP.GE.AND P1, PT, R7, RZ, PT ;  /* 0x000000ff0700720b */ /* 0x004fda0003f26000 */
[----:B-1----:R-:W-:-:S07]  /*44d0*/  @!P1 FMUL R7, R7, UR4 ;  /* 0x0000000407079c20 */ /* 0x002fce0008400000 */
.L_x_252:
        /* <DEDUP_REMOVED lines=10> */
.L_x_251:
[----:B------:R-:W-:Y:S05]  /*4580*/  BSYNC.RECONVERGENT B1 ;  /* 0x0000000000017941 */ /* 0x000fea0003800200 */
.L_x_250:
[----:B------:R-:W-:Y:S05]  /*4590*/  @!P0 EXIT ;  /* 0x000000000000894d */ /* 0x000fea0003800000 */
[----:B------:R-:W0:Y:S01]  /*45a0*/  LDC.64 R4, c[0x0][0x380] ;  /* 0x0000e000ff047b82 */ /* 0x000e220000000a00 */
[----:B------:R-:W1:Y:S01]  /*45b0*/  LDCU UR4, c[0x0][0x464] ;  /* 0x00008c80ff0477ac */ /* 0x000e620008000800 */
[----:B------:R-:W2:Y:S01]  /*45c0*/  LDCU.64 UR6, c[0x0][0x388] ;  /* 0x00007100ff0677ac */ /* 0x000ea20008000a00 */
[----:B------:R-:W3:Y:S01]  /*45d0*/  LDCU.64 UR10, c[0x0][0x458] ;  /* 0x00008b00ff0a77ac */ /* 0x000ee20008000a00 */
[----:B0-----:R-:W4:Y:S01]  /*45e0*/  LDG.E.CONSTANT R15, desc[UR8][R4.64] ;  /* 0x00000008040f7981 */ /* 0x001f22000c1e9900 */
[----:B------:R-:W-:Y:S01]  /*45f0*/  SHF.R.U32.HI R13, RZ, 0x1e, R3 ;  /* 0x0000001eff0d7819 */ /* 0x000fe20000011603 */
[----:B------:R-:W-:Y:S01]  /*4600*/  IMAD.SHL.U32 R3, R3, 0x4, RZ ;  /* 0x0000000403037824 */ /* 0x000fe200078e00ff */
[----:B----4-:R-:W-:-:S13]  /*4610*/  FSETP.GE.AND P0, PT, R15, RZ, PT ;  /* 0x000000ff0f00720b */ /* 0x010fda0003f06000 */
[----:B-123--:R-:W-:-:S07]  /*4620*/  @!P0 FMUL R15, R15, UR4 ;  /* 0x000000040f0f8c20 */ /* 0x00efce0008400000 */
.L_x_253:
[----:B------:R-:W-:-:S04]  /*4630*/  LEA R10, P0, R0, UR6, 0x2 ;  /* 0x00000006000a7c11 */ /* 0x000fc8000f8010ff */
[----:B------:R-:W-:Y:S02]  /*4640*/  LEA.HI.X R11, R0, UR7, R2, 0x2, P0 ;  /* 0x00000007000b7c11 */ /* 0x000fe400080f1402 */
[----:B------:R-:W-:-:S03]  /*4650*/  IADD3 R4, P0, PT, R3, R10, RZ ;  /* 0x0000000a03047210 */ /* 0x000fc60007f1e0ff */
[----:B------:R0:W-:Y:S02]  /*4660*/  STG.E desc[UR8][R10.64], R15 ;  /* 0x0000000f0a007986 */ /* 0x0001e4000c101908 */
[----:B------:R-:W-:Y:S01]  /*4670*/  IMAD.X R5, R13, 0x1, R11, P0 ;  /* 0x000000010d057824 */ /* 0x000fe200000e060b */
[----:B------:R-:W-:-:S04]  /*4680*/  IADD3 R6, P0, PT, R3, R4, RZ ;  /* 0x0000000403067210 */ /* 0x000fc80007f1e0ff */
[----:B------:R0:W-:Y:S01]  /*4690*/  STG.E desc[UR8][R4.64], R15 ;  /* 0x0000000f04007986 */ /* 0x0001e2000c101908 */
        /* <DEDUP_REMOVED lines=11> */
.L_x_383:
        /* <DEDUP_REMOVED lines=34> */
.L_x_255:
[----:B------:R-:W-:Y:S01]  /*4970*/  IMAD.MOV.U32 R5, RZ, RZ, R8 ;  /* 0x000000ffff057224 */ /* 0x000fe200078e0008 */
[----:B------:R-:W-:-:S07]  /*4980*/  MOV R4, 0x49a0 ;  /* 0x000049a000047802 */ /* 0x000fce0000000f00 */
[----:B------:R-:W-:Y:S05]  /*4990*/  CALL.REL.NOINC `($__internal_5_$__cuda_sm20_div_u64) ;  /* 0x00000048006c7944 */ /* 0x000fea0003c00000 */
[----:B------:R-:W-:Y:S01]  /*49a0*/  MOV R4, R6 ;  /* 0x0000000600047202 */ /* 0x000fe20000000f00 */
[----:B------:R-:W-:-:S07]  /*49b0*/  IMAD.MOV.U32 R5, RZ, RZ, R9 ;  /* 0x000000ffff057224 */ /* 0x000fce00078e0009 */
.L_x_256:
[----:B------:R-:W-:Y:S05]  /*49c0*/  BSYNC.RECONVERGENT B1 ;  /* 0x0000000000017941 */ /* 0x000fea0003800200 */
.L_x_254:
        /* <DEDUP_REMOVED lines=10> */
[----:B------:R-:W0:Y:S02]  /*4a70*/  LDC.64 R4, c[0x0][0x380] ;  /* 0x0000e000ff047b82 */ /* 0x000e240000000a00 */
[----:B0-----:R-:W2:Y:S01]  /*4a80*/  LDG.E.CONSTANT R4, desc[UR8][R4.64] ;  /* 0x0000000804047981 */ /* 0x001ea2000c1e9900 */
[----:B------:R-:W-:Y:S02]  /*4a90*/  VIADD R7, R7, 0x1 ;  /* 0x0000000107077836 */ /* 0x000fe40000000000 */
[----:B------:R-:W-:Y:S02]  /*4aa0*/  HFMA2 R6, -RZ, RZ, 0, 0 ;  /* 0x00000000ff067431 */ /* 0x000fe400000001ff */
[----:B------:R-:W-:Y:S01]  /*4ab0*/  IMAD.MOV.U32 R8, RZ, RZ, RZ ;  /* 0x000000ffff087224 */ /* 0x000fe200078e00ff */
[----:B------:R-:W-:Y:S02]  /*4ac0*/  LOP3.LUT R9, R7, 0x3, RZ, 0xc0, !PT ;  /* 0x0000000307097812 */ /* 0x000fe400078ec0ff */
[----:B--2---:R-:W-:-:S07]  /*4ad0*/  FMNMX R7, RZ, R4, !PT ;  /* 0x00000004ff077209 */ /* 0x004fce0007800000 */
.L_x_259:
[----:B------:R-:W-:-:S04]  /*4ae0*/  LEA R4, P1, R0, UR4, 0x2 ;  /* 0x0000000400047c11 */ /* 0x000fc8000f8210ff */
[----:B------:R-:W-:Y:S02]  /*4af0*/  LEA.HI.X R5, R0, UR5, R2, 0x2, P1 ;  /* 0x0000000500057c11 */ /* 0x000fe400088f1402 */
[----:B------:R-:W-:Y:S02]  /*4b00*/  IADD3 R6, P1, PT, R6, 0x1, RZ ;  /* 0x0000000106067810 */ /* 0x000fe40007f3e0ff */
[----:B------:R-:W-:Y:S01]  /*4b10*/  IADD3 R0, P2, PT, R3, R0, RZ ;  /* 0x0000000003007210 */ /* 0x000fe20007f5e0ff */
[----:B------:R0:W-:Y:S02]  /*4b20*/  STG.E desc[UR8][R4.64], R7 ;  /* 0x0000000704007986 */ /* 0x0001e4000c101908 */
[----:B------:R-:W-:Y:S01]  /*4b30*/  IMAD.X R8, RZ, RZ, R8, P1 ;  /* 0x000000ffff087224 */ /* 0x000fe200008e0608 */
[----:B------:R-:W-:Y:S01]  /*4b40*/  ISETP.NE.U32.AND P1, PT, R6, R9, PT ;  /* 0x000000090600720c */ /* 0x000fe20003f25070 */
[----:B------:R-:W-:-:S03]  /*4b50*/  IMAD.X R2, RZ, RZ, R2, P2 ;  /* 0x000000ffff027224 */ /* 0x000fc600010e0602 */
[----:B------:R-:W-:-:S13]  /*4b60*/  ISETP.NE.AND.EX P1, PT, R8, RZ, PT, P1 ;  /* 0x000000ff0800720c */ /* 0x000fda0003f25310 */
[----:B0-----:R-:W-:Y:S05]  /*4b70*/  @P1 BRA `(.L_x_259) ;  /* 0xfffffffc00d81947 */ /* 0x001fea000383ffff */
.L_x_258:
[----:B------:R-:W-:Y:S05]  /*4b80*/  BSYNC.RECONVERGENT B1 ;  /* 0x0000000000017941 */ /* 0x000fea0003800200 */
.L_x_257:
[----:B------:R-:W-:Y:S05]  /*4b90*/  @!P0 EXIT ;  /* 0x000000000000894d */ /* 0x000fea0003800000 */
[----:B------:R-:W0:Y:S01]  /*4ba0*/  LDC.64 R4, c[0x0][0x380] ;  /* 0x0000e000ff047b82 */ /* 0x000e220000000a00 */
[----:B------:R-:W1:Y:S01]  /*4bb0*/  LDCU.64 UR4, c[0x0][0x388] ;  /* 0x00007100ff0477ac */ /* 0x000e620008000a00 */
[----:B------:R-:W2:Y:S01]  /*4bc0*/  LDCU.64 UR6, c[0x0][0x458] ;  /* 0x00008b00ff0677ac */ /* 0x000ea20008000a00 */
[----:B0-----:R-:W3:Y:S01]  /*4bd0*/  LDG.E.CONSTANT R4, desc[UR8][R4.64] ;  /* 0x0000000804047981 */ /* 0x001ee2000c1e9900 */
[----:B------:R-:W-:Y:S02]  /*4be0*/  SHF.R.U32.HI R15, RZ, 0x1e, R3 ;  /* 0x0000001eff0f7819 */ /* 0x000fe40000011603 */
[----:B------:R-:W-:Y:S02]  /*4bf0*/  SHF.L.U32 R13, R3, 0x2, RZ ;  /* 0x00000002030d7819 */ /* 0x000fe400000006ff */
[----:B-123--:R-:W-:-:S07]  /*4c00*/  FMNMX R3, RZ, R4, !PT ;  /* 0x00000004ff037209 */ /* 0x00efce0007800000 */
.L_x_260:
        /* <DEDUP_REMOVED lines=9> */
[----:B------:R0:W-:Y:S01]  /*4ca0*/  STG.E desc[UR8][R8.64], R3 ;  /* 0x0000000308007986 */ /* 0x0001e2000c101908 */
        /* <DEDUP_REMOVED lines=8> */
.L_x_246:
[----:B------:R-:W-:-:S05]  /*4d30*/  IMAD.MOV.U32 R5, RZ, RZ, -0x3 ;  /* 0xfffffffdff057424 */ /* 0x000fca00078e00ff */
[----:B------:R-:W-:-:S05]  /*4d40*/  VIADDMNMX.U32 R5, R6, R5, 0x3, PT ;  /* 0x0000000306057446 */ /* 0x000fca0003800005 */
[----:B------:R-:W-:-:S04]  /*4d50*/  IMAD.SHL.U32 R6, R5, 0x4, RZ ;  /* 0x0000000405067824 */ /* 0x000fc800078e00ff */
[----:B------:R-:W0:Y:S02]  /*4d60*/  LDC R4, c[0x2][R6+0x44] ;  /* 0x0080110006047b82 */ /* 0x000e240000000800 */
[----:B0-----:R-:W-:-:S04]  /*4d70*/  SHF.R.S32.HI R5, RZ, 0x1f, R4 ;  /* 0x0000001fff057819 */ /* 0x001fc80000011404 */
.L_x_386:
[----:B------:R-:W-:Y:S05]  /*4d80*/  BRX R4 -0x4d90                                                                                                 (*"BRANCH_TARGETS .L_x_387,.L_x_388,.L_x_389,.L_x_301"*) ;  /* 0xffffffb0049c7949 */ /* 0x000fea000383ffff */
.L_x_389:
        /* <DEDUP_REMOVED lines=34> */
.L_x_262:
[----:B------:R-:W-:Y:S02]  /*4fb0*/  MOV R5, R8 ;  /* 0x0000000800057202 */ /* 0x000fe40000000f00 */
[----:B------:R-:W-:-:S07]  /*4fc0*/  MOV R4, 0x4fe0 ;  /* 0x00004fe000047802 */ /* 0x000fce0000000f00 */
[----:B------:R-:W-:Y:S05]  /*4fd0*/  CALL.REL.NOINC `($__internal_5_$__cuda_sm20_div_u64) ;  /* 0x0000004000dc7944 */ /* 0x000fea0003c00000 */
[----:B------:R-:W-:Y:S02]  /*4fe0*/  IMAD.MOV.U32 R4, RZ, RZ, R6 ;  /* 0x000000ffff047224 */ /* 0x000fe400078e0006 */
[----:B------:R-:W-:-:S07]  /*4ff0*/  IMAD.MOV.U32 R5, RZ, RZ, R9 ;  /* 0x000000ffff057224 */ /* 0x000fce00078e0009 */
.L_x_263:
[----:B------:R-:W-:Y:S05]  /*5000*/  BSYNC.RECONVERGENT B1 ;  /* 0x0000000000017941 */ /* 0x000fea0003800200 */
.L_x_261:
        /* <DEDUP_REMOVED lines=11> */
[----:B0-----:R0:W2:Y:S01]  /*50c0*/  LDG.E.CONSTANT R13, desc[UR8][R4.64] ;  /* 0x00000008040d7981 */ /* 0x0010a2000c1e9900 */
[----:B------:R-:W-:Y:S02]  /*50d0*/  HFMA2 R10, -RZ, RZ, 1.125, -9232 ;  /* 0x3c80f082ff0a7431 */ /* 0x000fe400000001ff */
[----:B0-----:R-:W-:Y:S02]  /*50e0*/  IMAD.MOV.U32 R4, RZ, RZ, 0x3f800000 ;  /* 0x3f800000ff047424 */ /* 0x001fe400078e00ff */
[----:B--2---:R-:W-:-:S04]  /*50f0*/  FMUL R6, R13, R13 ;  /* 0x0000000d0d067220 */ /* 0x004fc80000400000 */
[----:B------:R-:W-:-:S04]  /*5100*/  FMUL R6, R13, R6 ;  /* 0x000000060d067220 */ /* 0x000fc80000400000 */
[----:B------:R-:W-:-:S04]  /*5110*/  FFMA R6, R6, 0.044714998453855514526, R13 ;  /* 0x3d37271306067823 */ /* 0x000fc8000000000d */
[----:B------:R-:W-:-:S04]  /*5120*/  FMUL R6, R6, 0.79788458347320556641 ;  /* 0x3f4c422a06067820 */ /* 0x000fc80000400000 */
[C---:B------:R-:W-:Y:S01]  /*5130*/  FMUL R8, |R6|.reuse, 2.8853900432586669922 ;  /* 0x4038aa3b06087820 */ /* 0x040fe20000400200 */
[C---:B------:R-:W-:Y:S01]  /*5140*/  FMUL R11, R6.reuse, R6 ;  /* 0x00000006060b7220 */ /* 0x040fe20000400000 */
[C---:B------:R-:W-:Y:S02]  /*5150*/  FSETP.GE.AND P1, PT, |R6|.reuse, 9.010913848876953125, PT ;  /* 0x41102cb40600780b */ /* 0x040fe40003f26200 */
[----:B------:R-:W-:Y:S01]  /*5160*/  FSETP.GE.AND P2, PT, |R6|, 0.60000002384185791016, PT ;  /* 0x3f19999a0600780b */ /* 0x000fe20003f46200 */
[C---:B------:R-:W-:Y:S01]  /*5170*/  FFMA R10, R11.reuse, R10, -0.052303962409496307373 ;  /* 0xbd563cae0b0a7423 */ /* 0x040fe2000000000a */
[----:B------:R-:W0:Y:S03]  /*5180*/  MUFU.EX2 R8, R8 ;  /* 0x0000000800087308 */ /* 0x000e260000000800 */
[----:B------:R-:W-:Y:S01]  /*5190*/  FFMA R10, R11, R10, 0.1331529766321182251 ;  /* 0x3e0859410b0a7423 */ /* 0x000fe2000000000a */
[----:B0-----:R-:W-:Y:S01]  /*51a0*/  FADD R9, R8, 1 ;  /* 0x3f80000008097421 */ /* 0x001fe20000000000 */
[----:B------:R-:W-:-:S05]  /*51b0*/  MOV R8, RZ ;  /* 0x000000ff00087202 */ /* 0x000fca0000000f00 */
[----:B------:R-:W0:Y:S02]  /*51c0*/  MUFU.RCP R9, R9 ;  /* 0x0000000900097308 */ /* 0x000e240000001000 */
[----:B0-----:R-:W-:Y:S01]  /*51d0*/  FFMA R4, R9, -2, R4 ;  /* 0xc000000009047823 */ /* 0x001fe20000000004 */
[----:B------:R-:W-:-:S04]  /*51e0*/  VIADD R9, R7, 0x1 ;  /* 0x0000000107097836 */ /* 0x000fc80000000000 */
[----:B------:R-:W-:Y:S01]  /*51f0*/  FSEL R5, R4, 1, !P1 ;  /* 0x3f80000004057808 */ /* 0x000fe20004800000 */
[----:B------:R-:W-:Y:S01]  /*5200*/  FFMA R4, R11, R10, -0.33332768082618713379 ;  /* 0xbeaaa9ed0b047423 */ /* 0x000fe2000000000a */
[----:B------:R-:W-:Y:S02]  /*5210*/  LOP3.LUT R9, R9, 0x3, RZ, 0xc0, !PT ;  /* 0x0000000309097812 */ /* 0x000fe400078ec0ff */
[----:B------:R-:W-:Y:S01]  /*5220*/  LOP3.LUT R5, R5, 0x80000000, R6, 0xb8, !PT ;  /* 0x8000000005057812 */ /* 0x000fe200078eb806 */
[----:B------:R-:W-:Y:S01]  /*5230*/  FFMA R11, R11, R4, RZ ;  /* 0x000000040b0b7223 */ /* 0x000fe200000000ff */
[----:B------:R-:W-:-:S03]  /*5240*/  FMUL R4, R13, 0.5 ;  /* 0x3f0000000d047820 */ /* 0x000fc60000400000 */
[----:B------:R-:W-:Y:S01]  /*5250*/  @!P2 FFMA R5, R6, R11, R6 ;  /* 0x0000000b0605a223 */ /* 0x000fe20000000006 */
[----:B------:R-:W-:-:S03]  /*5260*/  IMAD.MOV.U32 R6, RZ, RZ, RZ ;  /* 0x000000ffff067224 */ /* 0x000fc600078e00ff */
[----:B------:R-:W-:-:S04]  /*5270*/  FADD R5, R5, 1 ;  /* 0x3f80000005057421 */ /* 0x000fc80000000000 */
[----:B------:R-:W-:-:S07]  /*5280*/  FMUL R7, R4, R5 ;  /* 0x0000000504077220 */ /* 0x000fce0000400000 */
.L_x_266:
        /* <DEDUP_REMOVED lines=10> */
.L_x_265:
[----:B------:R-:W-:Y:S05]  /*5330*/  BSYNC.RECONVERGENT B1 ;  /* 0x0000000000017941 */ /* 0x000fea0003800200 */
.L_x_264:
[----:B------:R-:W-:Y:S05]  /*5340*/  @!P0 EXIT ;  /* 0x000000000000894d */ /* 0x000fea0003800000 */
[----:B------:R-:W0:Y:S01]  /*5350*/  LDC.64 R4, c[0x0][0x380] ;  /* 0x0000e000ff047b82 */ /* 0x000e220000000a00 */
[----:B------:R-:W-:Y:S02]  /*5360*/  IMAD.MOV.U32 R10, RZ, RZ, 0x3c80f082 ;  /* 0x3c80f082ff0a7424 */ /* 0x000fe400078e00ff */
[----:B------:R-:W-:Y:S01]  /*5370*/  HFMA2 R9, -RZ, RZ, 1.875, 0 ;  /* 0x3f800000ff097431 */ /* 0x000fe200000001ff */
[----:B------:R-:W1:Y:S01]  /*5380*/  LDCU.64 UR4, c[0x0][0x388] ;  /* 0x00007100ff0477ac */ /* 0x000e620008000a00 */
[----:B------:R-:W2:Y:S01]  /*5390*/  LDCU.64 UR6, c[0x0][0x458] ;  /* 0x00008b00ff0677ac */ /* 0x000ea20008000a00 */
[----:B0-----:R-:W3:Y:S01]  /*53a0*/  LDG.E.CONSTANT R5, desc[UR8][R4.64] ;  /* 0x0000000804057981 */ /* 0x001ee2000c1e9900 */
[----:B------:R-:W-:Y:S01]  /*53b0*/  SHF.R.U32.HI R15, RZ, 0x1e, R3 ;  /* 0x0000001eff0f7819 */ /* 0x000fe20000011603 */
[----:B------:R-:W-:Y:S02]  /*53c0*/  IMAD.SHL.U32 R3, R3, 0x4, RZ ;  /* 0x0000000403037824 */ /* 0x000fe400078e00ff */
[----:B---3--:R-:W-:-:S04]  /*53d0*/  FMUL R6, R5, R5 ;  /* 0x0000000505067220 */ /* 0x008fc80000400000 */
        /* <DEDUP_REMOVED lines=10> */
[----:B------:R-:W-:-:S04]  /*5480*/  FFMA R4, R11, R10, 0.1331529766321182251 ;  /* 0x3e0859410b047423 */ /* 0x000fc8000000000a */
[----:B------:R-:W-:-:S04]  /*5490*/  FFMA R4, R11, R4, -0.33332768082618713379 ;  /* 0xbeaaa9ed0b047423 */ /* 0x000fc80000000004 */
[----:B------:R-:W-:Y:S01]  /*54a0*/  FFMA R11, R11, R4, RZ ;  /* 0x000000040b0b7223 */ /* 0x000fe200000000ff */
[----:B0-----:R-:W-:-:S06]  /*54b0*/  FADD R8, R7, 1 ;  /* 0x3f80000007087421 */ /* 0x001fcc0000000000 */
[----:B------:R-:W0:Y:S02]  /*54c0*/  MUFU.RCP R8, R8 ;  /* 0x0000000800087308 */ /* 0x000e240000001000 */
[----:B0-----:R-:W-:-:S05]  /*54d0*/  FFMA R9, R8, -2, R9 ;  /* 0xc000000008097823 */ /* 0x001fca0000000009 */
[----:B------:R-:W-:-:S04]  /*54e0*/  FSEL R9, R9, 1, !P0 ;  /* 0x3f80000009097808 */ /* 0x000fc80004000000 */
[--C-:B------:R-:W-:Y:S01]  /*54f0*/  LOP3.LUT R9, R9, 0x80000000, R6.reuse, 0xb8, !PT ;  /* 0x8000000009097812 */ /* 0x100fe200078eb806 */
[----:B------:R-:W-:-:S04]  /*5500*/  @!P1 FFMA R9, R6, R11, R6 ;  /* 0x0000000b06099223 */ /* 0x000fc80000000006 */
[----:B------:R-:W-:-:S04]  /*5510*/  FADD R4, R9, 1 ;  /* 0x3f80000009047421 */ /* 0x000fc80000000000 */
[----:B-12---:R-:W-:-:S07]  /*5520*/  FMUL R13, R5, R4 ;  /* 0x00000004050d7220 */ /* 0x006fce0000400000 */
.L_x_267:
        /* <DEDUP_REMOVED lines=18> */
.L_x_387:
        /* <DEDUP_REMOVED lines=34> */
.L_x_269:
[----:B------:R-:W-:Y:S01]  /*5870*/  IMAD.MOV.U32 R5, RZ, RZ, R8 ;  /* 0x000000ffff057224 */ /* 0x000fe200078e0008 */
[----:B------:R-:W-:-:S07]  /*5880*/  MOV R4, 0x58a0 ;  /* 0x000058a000047802 */ /* 0x000fce0000000f00 */
[----:B------:R-:W-:Y:S05]  /*5890*/  CALL.REL.NOINC `($__internal_5_$__cuda_sm20_div_u64) ;  /* 0x0000003800ac7944 */ /* 0x000fea0003c00000 */
[----:B------:R-:W-:Y:S01]  /*58a0*/  MOV R4, R6 ;  /* 0x0000000600047202 */ /* 0x000fe20000000f00 */
[----:B------:R-:W-:-:S07]  /*58b0*/  IMAD.MOV.U32 R5, RZ, RZ, R9 ;  /* 0x000000ffff057224 */ /* 0x000fce00078e0009 */
.L_x_270:
[----:B------:R-:W-:Y:S05]  /*58c0*/  BSYNC.RECONVERGENT B1 ;  /* 0x0000000000017941 */ /* 0x000fea0003800200 */
.L_x_268:
        /* <DEDUP_REMOVED lines=8> */
[----:B------:R-:W0:Y:S02]  /*5950*/  LDC.64 R4, c[0x0][0x380] ;  /* 0x0000e000ff047b82 */ /* 0x000e240000000a00 */
[----:B0-----:R-:W2:Y:S02]  /*5960*/  LDG.E.CONSTANT R4, desc[UR8][R4.64] ;  /* 0x0000000804047981 */ /* 0x001ea4000c1e9900 */
[----:B--2---:R-:W-:-:S05]  /*5970*/  FMUL R8, R4, -1.4426950216293334961 ;  /* 0xbfb8aa3b04087820 */ /* 0x004fca0000400000 */
[----:B------:R-:W-:-:S13]  /*5980*/  FSETP.GEU.AND P0, PT, R8, -126, PT ;  /* 0xc2fc00000800780b */ /* 0x000fda0003f0e000 */
[----:B------:R-:W-:-:S04]  /*5990*/  @!P0 FMUL R8, R8, 0.5 ;  /* 0x3f00000008088820 */ /* 0x000fc80000400000 */
[----:B------:R-:W0:Y:S02]  /*59a0*/  MUFU.EX2 R9, R8 ;  /* 0x0000000800097308 */ /* 0x000e240000000800 */
[----:B0-----:R-:W-:-:S04]  /*59b0*/  @!P0 FMUL R9, R9, R9 ;  /* 0x0000000909098220 */ /* 0x001fc80000400000 */
[----:B------:R-:W-:-:S04]  /*59c0*/  FADD R4, R9, 1 ;  /* 0x3f80000009047421 */ /* 0x000fc80000000000 */
[----:B------:R-:W-:-:S05]  /*59d0*/  VIADD R9, R4, 0x1800000 ;  /* 0x0180000004097836 */ /* 0x000fca0000000000 */
[----:B------:R-:W-:-:S04]  /*59e0*/  LOP3.LUT R9, R9, 0x7f800000, RZ, 0xc0, !PT ;  /* 0x7f80000009097812 */ /* 0x000fc800078ec0ff */
[----:B------:R-:W-:-:S13]  /*59f0*/  ISETP.GT.U32.AND P0, PT, R9, 0x1ffffff, PT ;  /* 0x01ffffff0900780c */ /* 0x000fda0003f04070 */
[----:B------:R-:W-:Y:S05]  /*5a00*/  @P0 BRA `(.L_x_273) ;  /* 0x0000000000100947 */ /* 0x000fea0003800000 */
[----:B------:R-:W-:-:S07]  /*5a10*/  MOV R8, 0x5a30 ;  /* 0x00005a3000087802 */ /* 0x000fce0000000f00 */
[----:B------:R-:W-:Y:S05]  /*5a20*/  CALL.REL.NOINC `($__internal_6_$__cuda_sm20_rcp_rn_f32_slowpath) ;  /* 0x0000003c005c7944 */ /* 0x000fea0003c00000 */
[----:B------:R-:W-:Y:S01]  /*5a30*/  MOV R9, R5 ;  /* 0x0000000500097202 */ /* 0x000fe20000000f00 */
[----:B------:R-:W-:Y:S06]  /*5a40*/  BRA `(.L_x_274) ;  /* 0x0000000000107947 */ /* 0x000fec0003800000 */
.L_x_273:
[----:B------:R-:W0:Y:S02]  /*5a50*/  MUFU.RCP R9, R4 ;  /* 0x0000000400097308 */ /* 0x000e240000001000 */
[----:B0-----:R-:W-:-:S04]  /*5a60*/  FFMA R5, R4, R9, -1 ;  /* 0xbf80000004057423 */ /* 0x001fc80000000009 */
[----:B------:R-:W-:-:S04]  /*5a70*/  FADD.FTZ R8, -R5, -RZ ;  /* 0x800000ff05087221 */ /* 0x000fc80000010100 */
[----:B------:R-:W-:-:S07]  /*5a80*/  FFMA R9, R9, R8, R9 ;  /* 0x0000000809097223 */ /* 0x000fce0000000009 */
.L_x_274:
[----:B------:R-:W-:Y:S02]  /*5a90*/  VIADD R4, R7, 0x1 ;  /* 0x0000000107047836 */ /* 0x000fe40000000000 */
[----:B------:R-:W-:Y:S02]  /*5aa0*/  IMAD.MOV.U32 R8, RZ, RZ, RZ ;  /* 0x000000ffff087224 */ /* 0x000fe400078e00ff */
[----:B------:R-:W-:Y:S01]  /*5ab0*/  IMAD.MOV.U32 R10, RZ, RZ, RZ ;  /* 0x000000ffff0a7224 */ /* 0x000fe200078e00ff */
[----:B------:R-:W-:-:S07]  /*5ac0*/  LOP3.LUT R11, R4, 0x3, RZ, 0xc0, !PT ;  /* 0x00000003040b7812 */ /* 0x000fce00078ec0ff */
.L_x_275:
        /* <DEDUP_REMOVED lines=10> */
.L_x_272:
[----:B------:R-:W-:Y:S05]  /*5b70*/  BSYNC.RECONVERGENT B1 ;  /* 0x0000000000017941 */ /* 0x000fea0003800200 */
.L_x_271:
[----:B------:R-:W-:-:S04]  /*5b80*/  ISETP.GE.U32.AND P0, PT, R7, 0x3, PT ;  /* 0x000000030700780c */ /* 0x000fc80003f06070 */
[----:B------:R-:W-:-:S13]  /*5b90*/  ISETP.GE.U32.AND.EX P0, PT, R6, RZ, PT, P0 ;  /* 0x000000ff0600720c */ /* 0x000fda0003f06100 */
[----:B------:R-:W-:Y:S05]  /*5ba0*/  @!P0 EXIT ;  /* 0x000000000000894d */ /* 0x000fea0003800000 */
        /* <DEDUP_REMOVED lines=14> */
[----:B------:R-:W-:Y:S01]  /*5c90*/  IMAD.MOV.U32 R13, RZ, RZ, R5 ;  /* 0x000000ffff0d7224 */ /* 0x000fe200078e0005 */
[----:B------:R-:W-:Y:S06]  /*5ca0*/  BRA `(.L_x_277) ;  /* 0x0000000000107947 */ /* 0x000fec0003800000 */
.L_x_276:
[----:B------:R-:W0:Y:S02]  /*5cb0*/  MUFU.RCP R13, R4 ;  /* 0x00000004000d7308 */ /* 0x000e240000001000 */
[----:B0-----:R-:W-:-:S04]  /*5cc0*/  FFMA R5, R4, R13, -1 ;  /* 0xbf80000004057423 */ /* 0x001fc8000000000d */
[----:B------:R-:W-:-:S04]  /*5cd0*/  FADD.FTZ R6, -R5, -RZ ;  /* 0x800000ff05067221 */ /* 0x000fc80000010100 */
[----:B------:R-:W-:-:S07]  /*5ce0*/  FFMA R13, R13, R6, R13 ;  /* 0x000000060d0d7223 */ /* 0x000fce000000000d */
.L_x_277:
[----:B------:R-:W-:Y:S01]  /*5cf0*/  SHF.R.U32.HI R15, RZ, 0x1e, R3 ;  /* 0x0000001eff0f7819 */ /* 0x000fe20000011603 */
[----:B------:R-:W0:Y:S01]  /*5d00*/  LDCU.64 UR4, c[0x0][0x388] ;  /* 0x00007100ff0477ac */ /* 0x000e220008000a00 */
[----:B------:R-:W-:Y:S01]  /*5d10*/  SHF.L.U32 R3, R3, 0x2, RZ ;  /* 0x0000000203037819 */ /* 0x000fe200000006ff */
[----:B------:R-:W1:Y:S06]  /*5d20*/  LDCU.64 UR6, c[0x0][0x458] ;  /* 0x00008b00ff0677ac */ /* 0x000e6c0008000a00 */
.L_x_278:
[----:B0-----:R-:W-:-:S04]  /*5d30*/  LEA R4, P0, R0, UR4, 0x2 ;  /* 0x0000000400047c11 */ /* 0x001fc8000f8010ff */
        /* <DEDUP_REMOVED lines=13> */
[----:B-1----:R-:W-:-:S04]  /*5e10*/  ISETP.GE.U32.AND P0, PT, R0, UR6, PT ;  /* 0x0000000600007c0c */ /* 0x002fc8000bf06070 */
[----:B------:R-:W-:-:S13]  /*5e20*/  ISETP.GE.AND.EX P0, PT, R2, UR7, PT, P0 ;  /* 0x0000000702007c0c */ /* 0x000fda000bf06300 */
[----:B--2---:R-:W-:Y:S05]  /*5e30*/  @!P0 BRA `(.L_x_278) ;  /* 0xfffffffc00bc8947 */ /* 0x004fea000383ffff */
[----:B------:R-:W-:Y:S05]  /*5e40*/  EXIT ;  /* 0x000000000000794d */ /* 0x000fea0003800000 */
.L_x_388:
        /* <DEDUP_REMOVED lines=32> */
[----:B------:R-:W-:Y:S01]  /*6050*/  @!P2 LOP3.LUT R4, RZ, R3, RZ, 0x33, !PT ;  /* 0x00000003ff04a212 */ /* 0x000fe200078e33ff */
[----:B------:R-:W-:Y:S06]  /*6060*/  BRA `(.L_x_281) ;  /* 0x0000000000147947 */ /* 0x000fec0003800000 */
.L_x_280:
[----:B------:R-:W-:Y:S01]  /*6070*/  IMAD.MOV.U32 R5, RZ, RZ, R8 ;  /* 0x000000ffff057224 */ /* 0x000fe200078e0008 */
[----:B------:R-:W-:-:S07]  /*6080*/  MOV R4, 0x60a0 ;  /* 0x000060a000047802 */ /* 0x000fce0000000f00 */
[----:B------:R-:W-:Y:S05]  /*6090*/  CALL.REL.NOINC `($__internal_5_$__cuda_sm20_div_u64) ;  /* 0x0000003000ac7944 */ /* 0x000fea0003c00000 */
[----:B------:R-:W-:Y:S01]  /*60a0*/  IMAD.MOV.U32 R4, RZ, RZ, R6 ;  /* 0x000000ffff047224 */ /* 0x000fe200078e0006 */
[----:B------:R-:W-:-:S07]  /*60b0*/  MOV R5, R9 ;  /* 0x0000000900057202 */ /* 0x000fce0000000f00 */
.L_x_281:
[----:B------:R-:W-:Y:S05]  /*60c0*/  BSYNC.RECONVERGENT B1 ;  /* 0x0000000000017941 */ /* 0x000fea0003800200 */
.L_x_279:
        /* <DEDUP_REMOVED lines=12> */
[----:B------:R-:W-:Y:S02]  /*6190*/  IMAD.MOV.U32 R12, RZ, RZ, 0x3c80f082 ;  /* 0x3c80f082ff0c7424 */ /* 0x000fe400078e00ff */
[----:B------:R-:W-:Y:S01]  /*61a0*/  IMAD.MOV.U32 R8, RZ, RZ, 0x3f800000 ;  /* 0x3f800000ff087424 */ /* 0x000fe200078e00ff */
[----:B0-----:R-:W-:Y:S01]  /*61b0*/  IADD3 R5, PT, PT, R10, 0x1, RZ ;  /* 0x000000010a057810 */ /* 0x001fe20007ffe0ff */
[C---:B--2---:R-:W-:Y:S01]  /*61c0*/  FMUL R6, |R11|.reuse, 2.8853900432586669922 ;  /* 0x4038aa3b0b067820 */ /* 0x044fe20000400200 */
[C---:B------:R-:W-:Y:S01]  /*61d0*/  FMUL R13, R11.reuse, R11 ;  /* 0x0000000b0b0d7220 */ /* 0x040fe20000400000 */
[C---:B------:R-:W-:Y:S02]  /*61e0*/  FSETP.GE.AND P2, PT, |R11|.reuse, 0.60000002384185791016, PT ;  /* 0x3f19999a0b00780b */ /* 0x040fe40003f46200 */
[----:B------:R-:W-:Y:S01]  /*61f0*/  FSETP.GE.AND P1, PT, |R11|, 9.010913848876953125, PT ;  /* 0x41102cb40b00780b */ /* 0x000fe20003f26200 */
[----:B------:R-:W-:Y:S01]  /*6200*/  FFMA R9, R13, R12, -0.052303962409496307373 ;  /* 0xbd563cae0d097423 */ /* 0x000fe2000000000c */
[----:B------:R-:W0:Y:S03]  /*6210*/  MUFU.EX2 R6, R6 ;  /* 0x0000000600067308 */ /* 0x000e260000000800 */
[----:B------:R-:W-:Y:S01]  /*6220*/  FFMA R4, R9, R13, 0.1331529766321182251 ;  /* 0x3e08594109047423 */ /* 0x000fe2000000000d */
[----:B------:R-:W-:-:S03]  /*6230*/  LOP3.LUT R9, R5, 0x3, RZ, 0xc0, !PT ;  /* 0x0000000305097812 */ /* 0x000fc600078ec0ff */
[----:B------:R-:W-:-:S04]  /*6240*/  FFMA R4, R4, R13, -0.33332768082618713379 ;  /* 0xbeaaa9ed04047423 */ /* 0x000fc8000000000d */
[----:B------:R-:W-:Y:S01]  /*6250*/  FFMA R4, R4, R13, RZ ;  /* 0x0000000d04047223 */ /* 0x000fe200000000ff */
[----:B0-----:R-:W-:Y:S01]  /*6260*/  FADD R7, R6, 1 ;  /* 0x3f80000006077421 */ /* 0x001fe20000000000 */
[----:B------:R-:W-:-:S05]  /*6270*/  IMAD.MOV.U32 R6, RZ, RZ, RZ ;  /* 0x000000ffff067224 */ /* 0x000fca00078e00ff */
[----:B------:R-:W0:Y:S02]  /*6280*/  MUFU.RCP R7, R7 ;  /* 0x0000000700077308 */ /* 0x000e240000001000 */
[----:B0-----:R-:W-:-:S05]  /*6290*/  FFMA R8, R7, -2, R8 ;  /* 0xc000000007087823 */ /* 0x001fca0000000008 */
[----:B------:R-:W-:-:S04]  /*62a0*/  FSEL R8, R8, 1, !P1 ;  /* 0x3f80000008087808 */ /* 0x000fc80004800000 */
[--C-:B------:R-:W-:Y:S01]  /*62b0*/  LOP3.LUT R7, R8, 0x80000000, R11.reuse, 0xb8, !PT ;  /* 0x8000000008077812 */ /* 0x100fe200078eb80b */
[----:B------:R-:W-:Y:S01]  /*62c0*/  @!P2 FFMA R7, R11, R4, R11 ;  /* 0x000000040b07a223 */ /* 0x000fe2000000000b */
[----:B------:R-:W-:-:S07]  /*62d0*/  IMAD.MOV.U32 R8, RZ, RZ, RZ ;  /* 0x000000ffff087224 */ /* 0x000fce00078e00ff */
.L_x_284:
        /* <DEDUP_REMOVED lines=10> */
.L_x_283:
[----:B------:R-:W-:Y:S05]  /*6380*/  BSYNC.RECONVERGENT B1 ;  /* 0x0000000000017941 */ /* 0x000fea0003800200 */
.L_x_282:
[----:B------:R-:W-:Y:S05]  /*6390*/  @!P0 EXIT ;  /* 0x000000000000894d */ /* 0x000fea0003800000 */
[----:B------:R-:W0:Y:S01]  /*63a0*/  LDC.64 R4, c[0x0][0x380] ;  /* 0x0000e000ff047b82 */ /* 0x000e220000000a00 */
[----:B------:R-:W-:Y:S01]  /*63b0*/  IMAD.MOV.U32 R10, RZ, RZ, 0x3c80f082 ;  /* 0x3c80f082ff0a7424 */ /* 0x000fe200078e00ff */
[----:B------:R-:W1:Y:S01]  /*63c0*/  LDCU.64 UR4, c[0x0][0x388] ;  /* 0x00007100ff0477ac */ /* 0x000e620008000a00 */
[----:B------:R-:W-:Y:S01]  /*63d0*/  IMAD.MOV.U32 R8, RZ, RZ, 0x3f800000 ;  /* 0x3f800000ff087424 */ /* 0x000fe200078e00ff */
[----:B------:R-:W2:Y:S01]  /*63e0*/  LDCU.64 UR6, c[0x0][0x458] ;  /* 0x00008b00ff0677ac */ /* 0x000ea20008000a00 */
[----:B0-----:R-:W3:Y:S01]  /*63f0*/  LDG.E.CONSTANT R5, desc[UR8][R4.64] ;  /* 0x0000000804057981 */ /* 0x001ee2000c1e9900 */
[----:B------:R-:W-:Y:S01]  /*6400*/  SHF.R.U32.HI R15, RZ, 0x1e, R3 ;  /* 0x0000001eff0f7819 */ /* 0x000fe20000011603 */
[----:B------:R-:W-:Y:S02]  /*6410*/  IMAD.SHL.U32 R3, R3, 0x4, RZ ;  /* 0x0000000403037824 */ /* 0x000fe400078e00ff */
[C---:B---3--:R-:W-:Y:S01]  /*6420*/  FMUL R6, |R5|.reuse, 2.8853900432586669922 ;  /* 0x4038aa3b05067820 */ /* 0x048fe20000400200 */
[C---:B------:R-:W-:Y:S01]  /*6430*/  FMUL R9, R5.reuse, R5 ;  /* 0x0000000505097220 */ /* 0x040fe20000400000 */
[----:B------:R-:W-:-:S02]  /*6440*/  FSETP.GE.AND P1, PT, |R5|, 0.60000002384185791016, PT ;  /* 0x3f19999a0500780b */ /* 0x000fc40003f26200 */
[----:B------:R-:W-:Y:S01]  /*6450*/  FSETP.GE.AND P0, PT, |R5|, 9.010913848876953125, PT ;  /* 0x41102cb40500780b */ /* 0x000fe20003f06200 */
[----:B------:R-:W-:Y:S01]  /*6460*/  FFMA R10, R9, R10, -0.052303962409496307373 ;  /* 0xbd563cae090a7423 */ /* 0x000fe2000000000a */
        /* <DEDUP_REMOVED lines=9> */
[----:B-12---:R-:W-:-:S07]  /*6500*/  @!P1 FFMA R13, R5, R4, R5 ;  /* 0x00000004050d9223 */ /* 0x006fce0000000005 */
.L_x_285:
        /* <DEDUP_REMOVED lines=18> */
.L_x_245:
[----:B------:R-:W-:-:S13]  /*6630*/  ISETP.GT.AND P0, PT, R6, 0x7, PT ;  /* 0x000000070600780c */ /* 0x000fda0003f04270 */
[----:B------:R-:W-:Y:S05]  /*6640*/  @P0 BRA `(.L_x_286) ;  /* 0x0000000c00500947 */ /* 0x000fea0003800000 */
[----:B------:R-:W-:-:S04]  /*6650*/  IADD3 R6, PT, PT, R6, -0x6, RZ ;  /* 0xfffffffa06067810 */ /* 0x000fc80007ffe0ff */
[----:B------:R-:W-:-:S05]  /*6660*/  VIMNMX.U32 R6, PT, PT, R6, 0x2, PT ;  /* 0x0000000206067848 */ /* 0x000fca0003fe0000 */
[----:B------:R-:W-:-:S04]  /*6670*/  IMAD.SHL.U32 R6, R6, 0x4, RZ ;  /* 0x0000000406067824 */ /* 0x000fc800078e00ff */
[----:B------:R-:W0:Y:S02]  /*6680*/  LDC R4, c[0x2][R6+0x54] ;  /* 0x0080150006047b82 */ /* 0x000e240000000800 */
[----:B0-----:R-:W-:-:S04]  /*6690*/  SHF.R.S32.HI R5, RZ, 0x1f, R4 ;  /* 0x0000001fff057819 */ /* 0x001fc80000011404 */
.L_x_391:
[----:B------:R-:W-:Y:S05]  /*66a0*/  BRX R4 -0x66b0                                                                                                 (*"BRANCH_TARGETS .L_x_392,.L_x_393,.L_x_301"*) ;  /* 0xffffff9804547949 */ /* 0x000fea000383ffff */
.L_x_393:
        /* <DEDUP_REMOVED lines=34> */
.L_x_288:
[----:B------:R-:W-:Y:S01]  /*68d0*/  IMAD.MOV.U32 R5, RZ, RZ, R8 ;  /* 0x000000ffff057224 */ /* 0x000fe200078e0008 */
[----:B------:R-:W-:-:S07]  /*68e0*/  MOV R4, 0x6900 ;  /* 0x0000690000047802 */ /* 0x000fce0000000f00 */
[----:B------:R-:W-:Y:S05]  /*68f0*/  CALL.REL.NOINC `($__internal_5_$__cuda_sm20_div_u64) ;  /* 0x0000002800947944 */ /* 0x000fea0003c00000 */
[----:B------:R-:W-:Y:S01]  /*6900*/  MOV R4, R6 ;  /* 0x0000000600047202 */ /* 0x000fe20000000f00 */
[----:B------:R-:W-:-:S07]  /*6910*/  IMAD.MOV.U32 R5, RZ, RZ, R9 ;  /* 0x000000ffff057224 */ /* 0x000fce00078e0009 */
.L_x_289:
[----:B------:R-:W-:Y:S05]  /*6920*/  BSYNC.RECONVERGENT B1 ;  /* 0x0000000000017941 */ /* 0x000fea0003800200 */
.L_x_287:
        /* <DEDUP_REMOVED lines=12> */
[----:B0-----:R-:W1:Y:S01]  /*69f0*/  LDG.E.CONSTANT R4, desc[UR8][R4.64] ;  /* 0x0000000804047981 */ /* 0x001e62000c1e9900 */
[----:B------:R-:W-:Y:S01]  /*6a00*/  VIADD R10, R10, 0x1 ;  /* 0x000000010a0a7836 */ /* 0x000fe20000000000 */
[----:B------:R-:W-:-:S04]  /*6a10*/  CS2R R8, SRZ ;  /* 0x0000000000087805 */ /* 0x000fc8000001ff00 */
[----:B------:R-:W-:Y:S02]  /*6a20*/  LOP3.LUT R11, R10, 0x3, RZ, 0xc0, !PT ;  /* 0x000000030a0b7812 */ /* 0x000fe400078ec0ff */
[----:B-1----:R-:W-:-:S04]  /*6a30*/  FMNMX R6, |R4|, UR4, !PT ;  /* 0x0000000404067c09 */ /* 0x002fc8000f800200 */
[----:B------:R-:W-:-:S13]  /*6a40*/  FSETP.GEU.AND P1, PT, |R6|, 1.175494350822287508e-38, PT ;  /* 0x008000000600780b */ /* 0x000fda0003f2e200 */
[----:B------:R-:W-:-:S04]  /*6a50*/  @!P1 FMUL R6, R6, 16777216 ;  /* 0x4b80000006069820 */ /* 0x000fc80000400000 */
[----:B------:R-:W0:Y:S02]  /*6a60*/  MUFU.LG2 R7, R6 ;  /* 0x0000000600077308 */ /* 0x000e240000000c00 */
[----:B0-----:R-:W-:-:S04]  /*6a70*/  @!P1 FADD R7, R7, -24 ;  /* 0xc1c0000007079421 */ /* 0x001fc80000000000 */
[----:B------:R-:W-:-:S07]  /*6a80*/  FMUL R7, R7, 0.69314718246459960938 ;  /* 0x3f31721807077820 */ /* 0x000fce0000400000 */
.L_x_292:
        /* <DEDUP_REMOVED lines=10> */
.L_x_291:
[----:B------:R-:W-:Y:S05]  /*6b30*/  BSYNC.RECONVERGENT B1 ;  /* 0x0000000000017941 */ /* 0x000fea0003800200 */
.L_x_290:
[----:B------:R-:W-:Y:S05]  /*6b40*/  @!P0 EXIT ;  /* 0x000000000000894d */ /* 0x000fea0003800000 */
[----:B------:R-:W0:Y:S01]  /*6b50*/  LDC.64 R4, c[0x0][0x380] ;  /* 0x0000e000ff047b82 */ /* 0x000e220000000a00 */
[----:B------:R-:W1:Y:S01]  /*6b60*/  LDCU UR4, c[0x0][0x470] ;  /* 0x00008e00ff0477ac */ /* 0x000e620008000800 */
[----:B------:R-:W2:Y:S01]  /*6b70*/  LDCU.64 UR6, c[0x0][0x458] ;  /* 0x00008b00ff0677ac */ /* 0x000ea20008000a00 */
[----:B0-----:R-:W1:Y:S01]  /*6b80*/  LDG.E.CONSTANT R4, desc[UR8][R4.64] ;  /* 0x0000000804047981 */ /* 0x001e62000c1e9900 */
[----:B------:R-:W-:Y:S01]  /*6b90*/  SHF.R.U32.HI R15, RZ, 0x1e, R3 ;  /* 0x0000001eff0f7819 */ /* 0x000fe20000011603 */
[----:B------:R-:W-:Y:S01]  /*6ba0*/  IMAD.SHL.U32 R13, R3, 0x4, RZ ;  /* 0x00000004030d7824 */ /* 0x000fe200078e00ff */
[----:B-1----:R-:W-:Y:S01]  /*6bb0*/  FMNMX R6, |R4|, UR4, !PT ;  /* 0x0000000404067c09 */ /* 0x002fe2000f800200 */
[----:B------:R-:W0:Y:S03]  /*6bc0*/  LDCU.64 UR4, c[0x0][0x388] ;  /* 0x00007100ff0477ac */ /* 0x000e260008000a00 */
[----:B------:R-:W-:-:S13]  /*6bd0*/  FSETP.GEU.AND P0, PT, |R6|, 1.175494350822287508e-38, PT ;  /* 0x008000000600780b */ /* 0x000fda0003f0e200 */
[----:B------:R-:W-:-:S04]  /*6be0*/  @!P0 FMUL R6, R6, 16777216 ;  /* 0x4b80000006068820 */ /* 0x000fc80000400000 */
[----:B------:R-:W1:Y:S02]  /*6bf0*/  MUFU.LG2 R7, R6 ;  /* 0x0000000600077308 */ /* 0x000e640000000c00 */
[----:B-1----:R-:W-:-:S04]  /*6c00*/  @!P0 FADD R7, R7, -24 ;  /* 0xc1c0000007078421 */ /* 0x002fc80000000000 */
[----:B0-2---:R-:W-:-:S07]  /*6c10*/  FMUL R3, R7, 0.69314718246459960938 ;  /* 0x3f31721807037820 */ /* 0x005fce0000400000 */
.L_x_293:
        /* <DEDUP_REMOVED lines=18> */
.L_x_392:
        /* <DEDUP_REMOVED lines=34> */
.L_x_295:
[----:B------:R-:W-:Y:S02]  /*6f60*/  MOV R5, R8 ;  /* 0x0000000800057202 */ /* 0x000fe40000000f00 */
[----:B------:R-:W-:-:S07]  /*6f70*/  MOV R4, 0x6f90 ;  /* 0x00006f9000047802 */ /* 0x000fce0000000f00 */
[----:B------:R-:W-:Y:S05]  /*6f80*/  CALL.REL.NOINC `($__internal_5_$__cuda_sm20_div_u64) ;  /* 0x0000002000f07944 */ /* 0x000fea0003c00000 */
[----:B------:R-:W-:Y:S02]  /*6f90*/  IMAD.MOV.U32 R4, RZ, RZ, R6 ;  /* 0x000000ffff047224 */ /* 0x000fe400078e0006 */
[----:B------:R-:W-:-:S07]  /*6fa0*/  IMAD.MOV.U32 R5, RZ, RZ, R9 ;  /* 0x000000ffff057224 */ /* 0x000fce00078e0009 */
.L_x_296:
[----:B------:R-:W-:Y:S05]  /*6fb0*/  BSYNC.RECONVERGENT B1 ;  /* 0x0000000000017941 */ /* 0x000fea0003800200 */
.L_x_294:
        /* <DEDUP_REMOVED lines=12> */
[----:B------:R-:W-:Y:S02]  /*7080*/  IADD3 R10, PT, PT, R10, 0x1, RZ ;  /* 0x000000010a0a7810 */ /* 0x000fe40007ffe0ff */
[----:B------:R-:W-:Y:S02]  /*7090*/  CS2R R8, SRZ ;  /* 0x0000000000087805 */ /* 0x000fe4000001ff00 */
[----:B------:R-:W-:Y:S01]  /*70a0*/  LOP3.LUT R11, R10, 0x3, RZ, 0xc0, !PT ;  /* 0x000000030a0b7812 */ /* 0x000fe200078ec0ff */
[----:B--2---:R-:W-:-:S05]  /*70b0*/  FMUL R6, R4, 1.4426950216293334961 ;  /* 0x3fb8aa3b04067820 */ /* 0x004fca0000400000 */
[----:B------:R-:W-:-:S13]  /*70c0*/  FSETP.GEU.AND P1, PT, R6, -126, PT ;  /* 0xc2fc00000600780b */ /* 0x000fda0003f2e000 */
[----:B------:R-:W-:-:S04]  /*70d0*/  @!P1 FMUL R6, R6, 0.5 ;  /* 0x3f00000006069820 */ /* 0x000fc80000400000 */
[----:B------:R-:W0:Y:S02]  /*70e0*/  MUFU.EX2 R7, R6 ;  /* 0x0000000600077308 */ /* 0x000e240000000800 */
[----:B0-----:R-:W-:-:S07]  /*70f0*/  @!P1 FMUL R7, R7, R7 ;  /* 0x0000000707079220 */ /* 0x001fce0000400000 */
.L_x_299:
[----:B------:R-:W-:-:S04]  /*7100*/  LEA R4, P1, R0, UR4, 0x2 ;  /* 0x0000000400047c11 */ /* 0x000fc8000f8210ff */
[--C-:B------:R-:W-:Y:S02]  /*7110*/  LEA.HI.X R5, R0, UR5, R2.reuse, 0x2, P1 ;  /* 0x0000000500057c11 */ /* 0x100fe400088f1402 */
        /* <DEDUP_REMOVED lines=8> */
.L_x_298:
[----:B------:R-:W-:Y:S05]  /*71a0*/  BSYNC.RECONVERGENT B1 ;  /* 0x0000000000017941 */ /* 0x000fea0003800200 */
.L_x_297:
[----:B------:R-:W-:Y:S05]  /*71b0*/  @!P0 EXIT ;  /* 0x000000000000894d */ /* 0x000fea0003800000 */
[----:B------:R-:W0:Y:S01]  /*71c0*/  LDC.64 R4, c[0x0][0x380] ;  /* 0x0000e000ff047b82 */ /* 0x000e220000000a00 */
[----:B------:R-:W1:Y:S01]  /*71d0*/  LDCU.64 UR4, c[0x0][0x388] ;  /* 0x00007100ff0477ac */ /* 0x000e620008000a00 */
[----:B------:R-:W2:Y:S01]  /*71e0*/  LDCU.64 UR6, c[0x0][0x458] ;  /* 0x00008b00ff0677ac */ /* 0x000ea20008000a00 */
[----:B0-----:R-:W3:Y:S01]  /*71f0*/  LDG.E.CONSTANT R4, desc[UR8][R4.64] ;  /* 0x0000000804047981 */ /* 0x001ee2000c1e9900 */
[----:B------:R-:W-:Y:S01]  /*7200*/  SHF.R.U32.HI R15, RZ, 0x1e, R3 ;  /* 0x0000001eff0f7819 */ /* 0x000fe20000011603 */
[----:B------:R-:W-:Y:S02]  /*7210*/  IMAD.SHL.U32 R3, R3, 0x4, RZ ;  /* 0x0000000403037824 */ /* 0x000fe400078e00ff */
[----:B---3--:R-:W-:-:S05]  /*7220*/  FMUL R6, R4, 1.4426950216293334961 ;  /* 0x3fb8aa3b04067820 */ /* 0x008fca0000400000 */
[----:B------:R-:W-:-:S13]  /*7230*/  FSETP.GEU.AND P0, PT, R6, -126, PT ;  /* 0xc2fc00000600780b */ /* 0x000fda0003f0e000 */
[----:B------:R-:W-:-:S04]  /*7240*/  @!P0 FMUL R6, R6, 0.5 ;  /* 0x3f00000006068820 */ /* 0x000fc80000400000 */
[----:B------:R-:W0:Y:S02]  /*7250*/  MUFU.EX2 R13, R6 ;  /* 0x00000006000d7308 */ /* 0x000e240000000800 */
[----:B012---:R-:W-:-:S07]  /*7260*/  @!P0 FMUL R13, R13, R13 ;  /* 0x0000000d0d0d8220 */ /* 0x007fce0000400000 */
.L_x_300:
        /* <DEDUP_REMOVED lines=18> */
.L_x_286:
[----:B------:R-:W-:-:S04]  /*7390*/  MOV R5, 0xfffffff8 ;  /* 0xfffffff800057802 */ /* 0x000fc80000000f00 */
[----:B------:R-:W-:-:S05]  /*73a0*/  VIADDMNMX.U32 R4, R6, R5, 0x2, PT ;  /* 0x0000000206047446 */ /* 0x000fca0003800005 */
[----:B------:R-:W-:-:S04]  /*73b0*/  IMAD.SHL.U32 R7, R4, 0x4, RZ ;  /* 0x0000000404077824 */ /* 0x000fc800078e00ff */
[----:B------:R-:W0:Y:S02]  /*73c0*/  LDC R4, c[0x2][R7+0x60] ;  /* 0x0080180007047b82 */ /* 0x000e240000000800 */
[----:B0-----:R-:W-:-:S04]  /*73d0*/  SHF.R.S32.HI R5, RZ, 0x1f, R4 ;  /* 0x0000001fff057819 */ /* 0x001fc80000011404 */
.L_x_395:
[----:B------:R-:W-:Y:S05]  /*73e0*/  BRX R4 -0x73f0                                                                                                 (*"BRANCH_TARGETS .L_x_396,.L_x_397,.L_x_398"*) ;  /* 0xffffff8c04047949 */ /* 0x000fea000383ffff */
.L_x_398:
[----:B------:R-:W-:-:S13]  /*73f0*/  ISETP.NE.AND P0, PT, R6, 0xa, PT ;  /* 0x0000000a0600780c */ /* 0x000fda0003f05270 */
[----:B------:R-:W-:Y:S05]  /*7400*/  @P0 BRA `(.L_x_301) ;  /* 0x0000000400880947 */ /* 0x000fea0003800000 */
        /* <DEDUP_REMOVED lines=34> */
.L_x_303:
[----:B------:R-:W-:Y:S01]  /*7630*/  IMAD.MOV.U32 R5, RZ, RZ, R8 ;  /* 0x000000ffff057224 */ /* 0x000fe200078e0008 */
[----:B------:R-:W-:-:S07]  /*7640*/  MOV R4, 0x7660 ;  /* 0x0000766000047802 */ /* 0x000fce0000000f00 */
[----:B------:R-:W-:Y:S05]  /*7650*/  CALL.REL.NOINC `($__internal_5_$__cuda_sm20_div_u64) ;  /* 0x0000001c003c7944 */ /* 0x000fea0003c00000 */
[----:B------:R-:W-:Y:S01]  /*7660*/  MOV R4, R6 ;  /* 0x0000000600047202 */ /* 0x000fe20000000f00 */
[----:B------:R-:W-:-:S07]  /*7670*/  IMAD.MOV.U32 R5, RZ, RZ, R9 ;  /* 0x000000ffff057224 */ /* 0x000fce00078e0009 */
.L_x_304:
[----:B------:R-:W-:Y:S05]  /*7680*/  BSYNC.RECONVERGENT B1 ;  /* 0x0000000000017941 */ /* 0x000fea0003800200 */
.L_x_302:
        /* <DEDUP_REMOVED lines=11> */
[----:B------:R-:W1:Y:S01]  /*7740*/  LDCU.64 UR4, c[0x0][0x468] ;  /* 0x00008d00ff0477ac */ /* 0x000e620008000a00 */
[----:B0-----:R-:W1:Y:S01]  /*7750*/  LDG.E.CONSTANT R4, desc[UR8][R4.64] ;  /* 0x0000000804047981 */ /* 0x001e62000c1e9900 */
[----:B------:R-:W-:Y:S02]  /*7760*/  VIADD R9, R7, 0x1 ;  /* 0x0000000107097836 */ /* 0x000fe40000000000 */
[----:B------:R-:W-:-:S03]  /*7770*/  HFMA2 R8, -RZ, RZ, 0, 0 ;  /* 0x00000000ff087431 */ /* 0x000fc600000001ff */
[----:B------:R-:W-:Y:S02]  /*7780*/  LOP3.LUT R9, R9, 0x3, RZ, 0xc0, !PT ;  /* 0x0000000309097812 */ /* 0x000fe400078ec0ff */
[----:B-1----:R-:W-:-:S04]  /*7790*/  FMNMX R6, R4, UR4, !PT ;  /* 0x0000000404067c09 */ /* 0x002fc8000f800000 */
[----:B------:R-:W-:Y:S01]  /*77a0*/  FMNMX R7, R6, UR5, PT ;  /* 0x0000000506077c09 */ /* 0x000fe2000b800000 */
[----:B------:R-:W-:-:S07]  /*77b0*/  IMAD.MOV.U32 R6, RZ, RZ, RZ ;  /* 0x000000ffff067224 */ /* 0x000fce00078e00ff */
.L_x_307:
        /* <DEDUP_REMOVED lines=10> */
.L_x_306:
[----:B------:R-:W-:Y:S05]  /*7860*/  BSYNC.RECONVERGENT B1 ;  /* 0x0000000000017941 */ /* 0x000fea0003800200 */
.L_x_305:
[----:B------:R-:W-:Y:S05]  /*7870*/  @!P0 EXIT ;  /* 0x000000000000894d */ /* 0x000fea0003800000 */
[----:B------:R-:W0:Y:S01]  /*7880*/  LDC.64 R4, c[0x0][0x380] ;  /* 0x0000e000ff047b82 */ /* 0x000e220000000a00 */
[----:B------:R-:W1:Y:S01]  /*7890*/  LDCU.64 UR4, c[0x0][0x468] ;  /* 0x00008d00ff0477ac */ /* 0x000e620008000a00 */
[----:B------:R-:W2:Y:S01]  /*78a0*/  LDCU.64 UR6, c[0x0][0x388] ;  /* 0x00007100ff0677ac */ /* 0x000ea20008000a00 */
[----:B------:R-:W3:Y:S01]  /*78b0*/  LDCU.64 UR10, c[0x0][0x458] ;  /* 0x00008b00ff0a77ac */ /* 0x000ee20008000a00 */
[----:B0-----:R-:W1:Y:S01]  /*78c0*/  LDG.E.CONSTANT R4, desc[UR8][R4.64] ;  /* 0x0000000804047981 */ /* 0x001e62000c1e9900 */
[----:B------:R-:W-:Y:S02]  /*78d0*/  SHF.R.U32.HI R15, RZ, 0x1e, R3 ;  /* 0x0000001eff0f7819 */ /* 0x000fe40000011603 */
[----:B------:R-:W-:Y:S02]  /*78e0*/  SHF.L.U32 R3, R3, 0x2, RZ ;  /* 0x0000000203037819 */ /* 0x000fe400000006ff */
[----:B-1----:R-:W-:-:S04]  /*78f0*/  FMNMX R6, R4, UR4, !PT ;  /* 0x0000000404067c09 */ /* 0x002fc8000f800000 */
[----:B--23--:R-:W-:-:S07]  /*7900*/  FMNMX R13, R6, UR5, PT ;  /* 0x00000005060d7c09 */ /* 0x00cfce000b800000 */
.L_x_308:
        /* <DEDUP_REMOVED lines=18> */
.L_x_301:
[----:B------:R-:W-:Y:S05]  /*7a30*/  BSYNC.RECONVERGENT B0 ;  /* 0x0000000000007941 */ /* 0x000fea0003800200 */
.L_x_244:
        /* <DEDUP_REMOVED lines=34> */
.L_x_310:
[----:B------:R-:W-:Y:S01]  /*7c60*/  IMAD.MOV.U32 R5, RZ, RZ, R8 ;  /* 0x000000ffff057224 */ /* 0x000fe200078e0008 */
[----:B------:R-:W-:-:S07]  /*7c70*/  MOV R4, 0x7c90 ;  /* 0x00007c9000047802 */ /* 0x000fce0000000f00 */
[----:B------:R-:W-:Y:S05]  /*7c80*/  CALL.REL.NOINC `($__internal_5_$__cuda_sm20_div_u64) ;  /* 0x0000001400b07944 */ /* 0x000fea0003c00000 */
[----:B------:R-:W-:Y:S01]  /*7c90*/  IMAD.MOV.U32 R4, RZ, RZ, R6 ;  /* 0x000000ffff047224 */ /* 0x000fe200078e0006 */
[----:B------:R-:W-:-:S07]  /*7ca0*/  MOV R5, R9 ;  /* 0x0000000900057202 */ /* 0x000fce0000000f00 */
.L_x_311:
[----:B------:R-:W-:Y:S05]  /*7cb0*/  BSYNC.RECONVERGENT B0 ;  /* 0x0000000000007941 */ /* 0x000fea0003800200 */
.L_x_309:
        /* <DEDUP_REMOVED lines=11> */
[----:B0-----:R0:W5:Y:S01]  /*7d70*/  LDG.E.CONSTANT R11, desc[UR8][R4.64] ;  /* 0x00000008040b7981 */ /* 0x001162000c1e9900 */
[----:B------:R-:W-:Y:S01]  /*7d80*/  VIADD R8, R7, 0x1 ;  /* 0x0000000107087836 */ /* 0x000fe20000000000 */
[----:B------:R-:W-:-:S04]  /*7d90*/  CS2R R6, SRZ ;  /* 0x0000000000067805 */ /* 0x000fc8000001ff00 */
[----:B------:R-:W-:-:S07]  /*7da0*/  LOP3.LUT R9, R8, 0x3, RZ, 0xc0, !PT ;  /* 0x0000000308097812 */ /* 0x000fce00078ec0ff */
.L_x_314:
[----:B0-----:R-:W-:-:S04]  /*7db0*/  LEA R4, P1, R0, UR4, 0x2 ;  /* 0x0000000400047c11 */ /* 0x001fc8000f8210ff */
[----:B------:R-:W-:Y:S02]  /*7dc0*/  LEA.HI.X R5, R0, UR5, R2, 0x2, P1 ;  /* 0x0000000500057c11 */ /* 0x000fe400088f1402 */
[----:B------:R-:W-:Y:S02]  /*7dd0*/  IADD3 R6, P1, PT, R6, 0x1, RZ ;  /* 0x0000000106067810 */ /* 0x000fe40007f3e0ff */
[----:B------:R-:W-:Y:S01]  /*7de0*/  IADD3 R0, P2, PT, R3, R0, RZ ;  /* 0x0000000003007210 */ /* 0x000fe20007f5e0ff */
[----:B-----5:R1:W-:Y:S02]  /*7df0*/  STG.E desc[UR8][R4.64], R11 ;  /* 0x0000000b04007986 */ /* 0x0203e4000c101908 */
[----:B------:R-:W-:Y:S01]  /*7e00*/  IMAD.X R7, RZ, RZ, R7, P1 ;  /* 0x000000ffff077224 */ /* 0x000fe200008e0607 */
[----:B------:R-:W-:Y:S02]  /*7e10*/  ISETP.NE.U32.AND P1, PT, R6, R9, PT ;  /* 0x000000090600720c */ /* 0x000fe40003f25070 */
[----:B------:R-:W-:-:S02]  /*7e20*/  IADD3.X R2, PT, PT, RZ, R2, RZ, P2, !PT ;  /* 0x00000002ff027210 */ /* 0x000fc400017fe4ff */
[----:B------:R-:W-:-:S13]  /*7e30*/  ISETP.NE.AND.EX P1, PT, R7, RZ, PT, P1 ;  /* 0x000000ff0700720c */ /* 0x000fda0003f25310 */
[----:B-1----:R-:W-:Y:S05]  /*7e40*/  @P1 BRA `(.L_x_314) ;  /* 0xfffffffc00d81947 */ /* 0x002fea000383ffff */
.L_x_313:
[----:B------:R-:W-:Y:S05]  /*7e50*/  BSYNC.RECONVERGENT B0 ;  /* 0x0000000000007941 */ /* 0x000fea0003800200 */
.L_x_312:
[----:B------:R-:W-:Y:S05]  /*7e60*/  @!P0 EXIT ;  /* 0x000000000000894d */ /* 0x000fea0003800000 */
[----:B------:R-:W0:Y:S01]  /*7e70*/  LDC.64 R4, c[0x0][0x380] ;  /* 0x0000e000ff047b82 */ /* 0x000e220000000a00 */
[----:B------:R-:W1:Y:S01]  /*7e80*/  LDCU.64 UR4, c[0x0][0x388] ;  /* 0x00007100ff0477ac */ /* 0x000e620008000a00 */
[----:B------:R-:W2:Y:S01]  /*7e90*/  LDCU.64 UR6, c[0x0][0x458] ;  /* 0x00008b00ff0677ac */ /* 0x000ea20008000a00 */
[----:B0-----:R0:W5:Y:S01]  /*7ea0*/  LDG.E.CONSTANT R13, desc[UR8][R4.64] ;  /* 0x00000008040d7981 */ /* 0x001162000c1e9900 */
[----:B------:R-:W-:Y:S01]  /*7eb0*/  SHF.R.U32.HI R15, RZ, 0x1e, R3 ;  /* 0x0000001eff0f7819 */ /* 0x000fe20000011603 */
[----:B-12---:R-:W-:-:S07]  /*7ec0*/  IMAD.SHL.U32 R3, R3, 0x4, RZ ;  /* 0x0000000403037824 */ /* 0x006fce00078e00ff */
.L_x_315:
[----:B0-----:R-:W-:-:S04]  /*7ed0*/  LEA R4, P0, R0, UR4, 0x2 ;  /* 0x0000000400047c11 */ /* 0x001fc8000f8010ff */
[----:B------:R-:W-:Y:S02]  /*7ee0*/  LEA.HI.X R5, R0, UR5, R2, 0x2, P0 ;  /* 0x0000000500057c11 */ /* 0x000fe400080f1402 */
[----:B------:R-:W-:-:S03]  /*7ef0*/  IADD3 R6, P0, PT, R3, R4, RZ ;  /* 0x0000000403067210 */ /* 0x000fc60007f1e0ff */
[----:B-----5:R1:W-:Y:S02]  /*7f00*/  STG.E desc[UR8][R4.64], R13 ;  /* 0x0000000d04007986 */ /* 0x0203e4000c101908 */
        /* <DEDUP_REMOVED lines=12> */
[----:B-1----:R-:W-:Y:S05]  /*7fd0*/  @!P0 BRA `(.L_x_315) ;  /* 0xfffffffc00bc8947 */ /* 0x002fea000383ffff */
[----:B------:R-:W-:Y:S05]  /*7fe0*/  EXIT ;  /* 0x000000000000794d */ /* 0x000fea0003800000 */
.L_x_396:
        /* <DEDUP_REMOVED lines=34> */
.L_x_317:
[----:B------:R-:W-:Y:S01]  /*8210*/  IMAD.MOV.U32 R5, RZ, RZ, R8 ;  /* 0x000000ffff057224 */ /* 0x000fe200078e0008 */
[----:B------:R-:W-:-:S07]  /*8220*/  MOV R4, 0x8240 ;  /* 0x0000824000047802 */ /* 0x000fce0000000f00 */
[----:B------:R-:W-:Y:S05]  /*8230*/  CALL.REL.NOINC `($__internal_5_$__cuda_sm20_div_u64) ;  /* 0x0000001000447944 */ /* 0x000fea0003c00000 */
[----:B------:R-:W-:Y:S01]  /*8240*/  MOV R4, R6 ;  /* 0x0000000600047202 */ /* 0x000fe20000000f00 */
[----:B------:R-:W-:-:S07]  /*8250*/  IMAD.MOV.U32 R5, RZ, RZ, R9 ;  /* 0x000000ffff057224 */ /* 0x000fce00078e0009 */
.L_x_318:
[----:B------:R-:W-:Y:S05]  /*8260*/  BSYNC.RECONVERGENT B1 ;  /* 0x0000000000017941 */ /* 0x000fea0003800200 */
.L_x_316:
        /* <DEDUP_REMOVED lines=10> */
[----:B--2---:R-:W-:-:S04]  /*8310*/  FMNMX R10, RZ, R8, !PT ;  /* 0x00000008ff0a7209 */ /* 0x004fc80007800000 */
[----:B------:R0:W1:Y:S01]  /*8320*/  MUFU.RSQ R4, R10 ;  /* 0x0000000a00047308 */ /* 0x0000620000001400 */
[----:B------:R-:W-:-:S05]  /*8330*/  VIADD R6, R10, 0xf3000000 ;  /* 0xf30000000a067836 */ /* 0x000fca0000000000 */
[----:B------:R-:W-:-:S13]  /*8340*/  ISETP.GT.U32.AND P0, PT, R6, 0x727fffff, PT ;  /* 0x727fffff0600780c */ /* 0x000fda0003f04070 */
[----:B01----:R-:W-:Y:S05]  /*8350*/  @!P0 BRA `(.L_x_321) ;  /* 0x00000000001c8947 */ /* 0x003fea0003800000 */
[----:B------:R-:W-:Y:S01]  /*8360*/  BSSY.RECONVERGENT B2, `(.L_x_322) ;  /* 0x0000004000027945 */ /* 0x000fe20003800200 */
[----:B------:R-:W-:Y:S02]  /*8370*/  MOV R4, R10 ;  /* 0x0000000a00047202 */ /* 0x000fe40000000f00 */
[----:B------:R-:W-:-:S07]  /*8380*/  MOV R12, 0x83a0 ;  /* 0x000083a0000c7802 */ /* 0x000fce0000000f00 */
[----:B------:R-:W-:Y:S05]  /*8390*/  CALL.REL.NOINC `($__internal_8_$__cuda_sm20_sqrt_rn_f32_slowpath) ;  /* 0x0000001c00087944 */ /* 0x000fea0003c00000 */
[----:B------:R-:W-:Y:S05]  /*83a0*/  BSYNC.RECONVERGENT B2 ;  /* 0x0000000000027941 */ /* 0x000fea0003800200 */
.L_x_322:
[----:B------:R-:W-:Y:S01]  /*83b0*/  IMAD.MOV.U32 R11, RZ, RZ, R6 ;  /* 0x000000ffff0b7224 */ /* 0x000fe200078e0006 */
[----:B------:R-:W-:Y:S06]  /*83c0*/  BRA `(.L_x_323) ;  /* 0x0000000000107947 */ /* 0x000fec0003800000 */
.L_x_321:
[----:B------:R-:W-:Y:S01]  /*83d0*/  FMUL.FTZ R11, R10, R4 ;  /* 0x000000040a0b7220 */ /* 0x000fe20000410000 */
[----:B------:R-:W-:-:S03]  /*83e0*/  FMUL.FTZ R6, R4, 0.5 ;  /* 0x3f00000004067820 */ /* 0x000fc60000410000 */
[----:B------:R-:W-:-:S04]  /*83f0*/  FFMA R4, -R11, R11, R10 ;  /* 0x0000000b0b047223 */ /* 0x000fc8000000010a */
[----:B------:R-:W-:-:S07]  /*8400*/  FFMA R11, R4, R6, R11 ;  /* 0x00000006040b7223 */ /* 0x000fce000000000b */
.L_x_323:
[----:B------:R-:W-:Y:S02]  /*8410*/  VIADD R8, R7, 0x1 ;  /* 0x0000000107087836 */ /* 0x000fe40000000000 */
[----:B------:R-:W-:Y:S02]  /*8420*/  HFMA2 R6, -RZ, RZ, 0, 0 ;  /* 0x00000000ff067431 */ /* 0x000fe400000001ff */
[----:B------:R-:W-:Y:S01]  /*8430*/  IMAD.MOV.U32 R4, RZ, RZ, RZ ;  /* 0x000000ffff047224 */ /* 0x000fe200078e00ff */
[----:B------:R-:W-:-:S07]  /*8440*/  LOP3.LUT R13, R8, 0x3, RZ, 0xc0, !PT ;  /* 0x00000003080d7812 */ /* 0x000fce00078ec0ff */
.L_x_324:
        /* <DEDUP_REMOVED lines=10> */
.L_x_320:
[----:B------:R-:W-:Y:S05]  /*84f0*/  BSYNC.RECONVERGENT B1 ;  /* 0x0000000000017941 */ /* 0x000fea0003800200 */
.L_x_319:
[----:B------:R-:W-:-:S04]  /*8500*/  ISETP.GE.U32.AND P0, PT, R7, 0x3, PT ;  /* 0x000000030700780c */ /* 0x000fc80003f06070 */
[----:B------:R-:W-:-:S13]  /*8510*/  ISETP.GE.U32.AND.EX P0, PT, R5, RZ, PT, P0 ;  /* 0x000000ff0500720c */ /* 0x000fda0003f06100 */
[----:B------:R-:W-:Y:S05]  /*8520*/  @!P0 EXIT ;  /* 0x000000000000894d */ /* 0x000fea0003800000 */
        /* <DEDUP_REMOVED lines=8> */
[----:B------:R-:W-:-:S07]  /*85b0*/  MOV R12, 0x85d0 ;  /* 0x000085d0000c7802 */ /* 0x000fce0000000f00 */
[----:B------:R-:W-:Y:S05]  /*85c0*/  CALL.REL.NOINC `($__internal_8_$__cuda_sm20_sqrt_rn_f32_slowpath) ;  /* 0x00000018007c7944 */ /* 0x000fea0003c00000 */
[----:B------:R-:W-:Y:S05]  /*85d0*/  BSYNC.RECONVERGENT B1 ;  /* 0x0000000000017941 */ /* 0x000fea0003800200 */
.L_x_326:
[----:B------:R-:W-:Y:S01]  /*85e0*/  MOV R13, R6 ;  /* 0x00000006000d7202 */ /* 0x000fe20000000f00 */
[----:B------:R-:W-:Y:S06]  /*85f0*/  BRA `(.L_x_327) ;  /* 0x0000000000107947 */ /* 0x000fec0003800000 */
.L_x_325:
[----:B------:R-:W-:Y:S01]  /*8600*/  FMUL.FTZ R13, R4, R7 ;  /* 0x00000007040d7220 */ /* 0x000fe20000410000 */
[----:B------:R-:W-:-:S03]  /*8610*/  FMUL.FTZ R7, R7, 0.5 ;  /* 0x3f00000007077820 */ /* 0x000fc60000410000 */
[----:B------:R-:W-:-:S04]  /*8620*/  FFMA R4, -R13, R13, R4 ;  /* 0x0000000d0d047223 */ /* 0x000fc80000000104 */
[----:B------:R-:W-:-:S07]  /*8630*/  FFMA R13, R4, R7, R13 ;  /* 0x00000007040d7223 */ /* 0x000fce000000000d */
.L_x_327:
[----:B------:R-:W-:Y:S01]  /*8640*/  SHF.R.U32.HI R15, RZ, 0x1e, R3 ;  /* 0x0000001eff0f7819 */ /* 0x000fe20000011603 */
[----:B------:R-:W-:Y:S01]  /*8650*/  IMAD.SHL.U32 R3, R3, 0x4, RZ ;  /* 0x0000000403037824 */ /* 0x000fe200078e00ff */
[----:B------:R-:W0:Y:S01]  /*8660*/  LDCU.64 UR4, c[0x0][0x388] ;  /* 0x00007100ff0477ac */ /* 0x000e220008000a00 */
[----:B------:R-:W1:Y:S05]  /*8670*/  LDCU.64 UR6, c[0x0][0x458] ;  /* 0x00008b00ff0677ac */ /* 0x000e6a0008000a00 */
.L_x_328:
        /* <DEDUP_REMOVED lines=18> */
.L_x_397:
        /* <DEDUP_REMOVED lines=34> */
.L_x_330:
[----:B------:R-:W-:Y:S02]  /*89c0*/  MOV R5, R8 ;  /* 0x0000000800057202 */ /* 0x000fe40000000f00 */
[----:B------:R-:W-:-:S07]  /*89d0*/  MOV R4, 0x89f0 ;  /* 0x000089f000047802 */ /* 0x000fce0000000f00 */
[----:B------:R-:W-:Y:S05]  /*89e0*/  CALL.REL.NOINC `($__internal_5_$__cuda_sm20_div_u64) ;  /* 0x0000000800587944 */ /* 0x000fea0003c00000 */
[----:B------:R-:W-:Y:S02]  /*89f0*/  IMAD.MOV.U32 R4, RZ, RZ, R6 ;  /* 0x000000ffff047224 */ /* 0x000fe400078e0006 */
[----:B------:R-:W-:-:S07]  /*8a00*/  IMAD.MOV.U32 R5, RZ, RZ, R9 ;  /* 0x000000ffff057224 */ /* 0x000fce00078e0009 */
.L_x_331:
[----:B------:R-:W-:Y:S05]  /*8a10*/  BSYNC.RECONVERGENT B1 ;  /* 0x0000000000017941 */ /* 0x000fea0003800200 */
.L_x_329:
[----:B------:R-:W-:Y:S01]  /*8a20*/  IADD3 R10, P0, PT, R4, R7, RZ ;  /* 0x00000007040a7210 */ /* 0x000fe20007f1e0ff */
[----:B------:R-:W0:Y:S01]  /*8a30*/  LDCU.64 UR6, c[0x0][0x388] ;  /* 0x00007100ff0677ac */ /* 0x000e220008000a00 */
[----:B------:R-:W-:Y:S02]  /*8a40*/  BSSY.RECONVERGENT B1, `(.L_x_332) ;  /* 0x000001d000017945 */ /* 0x000fe40003800200 */
[----:B------:R-:W-:Y:S02]  /*8a50*/  LOP3.LUT R6, R10, 0x3, RZ, 0xc0, !PT ;  /* 0x000000030a067812 */ /* 0x000fe400078ec0ff */
        /* <DEDUP_REMOVED lines=8> */
[----:B0-----:R-:W1:Y:S01]  /*8ae0*/  LDG.E.CONSTANT R4, desc[UR8][R4.64] ;  /* 0x0000000804047981 */ /* 0x001e62000c1e9900 */
[----:B------:R-:W-:Y:S01]  /*8af0*/  VIADD R10, R10, 0x1 ;  /* 0x000000010a0a7836 */ /* 0x000fe20000000000 */
[----:B------:R-:W-:-:S04]  /*8b00*/  CS2R R8, SRZ ;  /* 0x0000000000087805 */ /* 0x000fc8000001ff00 */
[----:B------:R-:W-:Y:S02]  /*8b10*/  LOP3.LUT R11, R10, 0x3, RZ, 0xc0, !PT ;  /* 0x000000030a0b7812 */ /* 0x000fe400078ec0ff */
[----:B-1----:R-:W-:-:S04]  /*8b20*/  FMNMX R6, R4, UR4, !PT ;  /* 0x0000000404067c09 */ /* 0x002fc8000f800000 */
[----:B------:R-:W-:-:S13]  /*8b30*/  FSETP.GEU.AND P1, PT, |R6|, 1.175494350822287508e-38, PT ;  /* 0x008000000600780b */ /* 0x000fda0003f2e200 */
[----:B------:R-:W-:-:S04]  /*8b40*/  @!P1 FMUL R6, R6, 16777216 ;  /* 0x4b80000006069820 */ /* 0x000fc80000400000 */
[----:B------:R-:W0:Y:S02]  /*8b50*/  MUFU.RSQ R7, R6 ;  /* 0x0000000600077308 */ /* 0x000e240000001400 */
[----:B0-----:R-:W-:-:S07]  /*8b60*/  @!P1 FMUL R7, R7, 4096 ;  /* 0x4580000007079820 */ /* 0x001fce0000400000 */
.L_x_334:
        /* <DEDUP_REMOVED lines=10> */
.L_x_333:
[----:B------:R-:W-:Y:S05]  /*8c10*/  BSYNC.RECONVERGENT B1 ;  /* 0x0000000000017941 */ /* 0x000fea0003800200 */
.L_x_332:
[----:B------:R-:W-:Y:S05]  /*8c20*/  @!P0 EXIT ;  /* 0x000000000000894d */ /* 0x000fea0003800000 */
[----:B------:R-:W0:Y:S01]  /*8c30*/  LDC.64 R4, c[0x0][0x380] ;  /* 0x0000e000ff047b82 */ /* 0x000e220000000a00 */
[----:B------:R-:W1:Y:S01]  /*8c40*/  LDCU UR4, c[0x0][0x470] ;  /* 0x00008e00ff0477ac */ /* 0x000e620008000800 */
[----:B------:R-:W2:Y:S01]  /*8c50*/  LDCU.64 UR6, c[0x0][0x458] ;  /* 0x00008b00ff0677ac */ /* 0x000ea20008000a00 */
[----:B0-----:R-:W1:Y:S01]  /*8c60*/  LDG.E.CONSTANT R4, desc[UR8][R4.64] ;  /* 0x0000000804047981 */ /* 0x001e62000c1e9900 */
[----:B------:R-:W-:Y:S01]  /*8c70*/  SHF.R.U32.HI R15, RZ, 0x1e, R3 ;  /* 0x0000001eff0f7819 */ /* 0x000fe20000011603 */
[----:B------:R-:W-:Y:S01]  /*8c80*/  IMAD.SHL.U32 R3, R3, 0x4, RZ ;  /* 0x0000000403037824 */ /* 0x000fe200078e00ff */
[----:B-1----:R-:W-:Y:S01]  /*8c90*/  FMNMX R6, R4, UR4, !PT ;  /* 0x0000000404067c09 */ /* 0x002fe2000f800000 */
[----:B------:R-:W0:Y:S03]  /*8ca0*/  LDCU.64 UR4, c[0x0][0x388] ;  /* 0x00007100ff0477ac */ /* 0x000e260008000a00 */
[----:B------:R-:W-:-:S13]  /*8cb0*/  FSETP.GEU.AND P0, PT, |R6|, 1.175494350822287508e-38, PT ;  /* 0x008000000600780b */ /* 0x000fda0003f0e200 */
[----:B------:R-:W-:-:S04]  /*8cc0*/  @!P0 FMUL R6, R6, 16777216 ;  /* 0x4b80000006068820 */ /* 0x000fc80000400000 */
[----:B------:R-:W1:Y:S02]  /*8cd0*/  MUFU.RSQ R13, R6 ;  /* 0x00000006000d7308 */ /* 0x000e640000001400 */
[----:B012---:R-:W-:-:S07]  /*8ce0*/  @!P0 FMUL R13, R13, 4096 ;  /* 0x458000000d0d8820 */ /* 0x007fce0000400000 */
.L_x_335:
        /* <DEDUP_REMOVED lines=18> */
        .weak           $__internal_4_$__cuda_sm20_div_s64
        .type           $__internal_4_$__cuda_sm20_div_s64,@function
        .size           $__internal_4_$__cuda_sm20_div_s64,($__internal_5_$__cuda_sm20_div_u64 - $__internal_4_$__cuda_sm20_div_s64)
$__internal_4_$__cuda_sm20_div_s64:
[-C--:B------:R-:W-:Y:S02]  /*8e10*/  IADD3 R18, P1, PT, RZ, -R11.reuse, RZ ;  /* 0x8000000bff127210 */ /* 0x080fe40007f3e0ff */
[----:B------:R-:W-:Y:S02]  /*8e20*/  ISETP.GE.AND P0, PT, R10, RZ, PT ;  /* 0x000000ff0a00720c */ /* 0x000fe40003f06270 */
[-C--:B------:R-:W-:Y:S02]  /*8e30*/  IADD3.X R6, PT, PT, RZ, ~R10.reuse, RZ, P1, !PT ;  /* 0x8000000aff067210 */ /* 0x080fe40000ffe4ff */
[----:B------:R-:W-:Y:S02]  /*8e40*/  SEL R18, R18, R11, !P0 ;  /* 0x0000000b12127207 */ /* 0x000fe40004000000 */
[----:B------:R-:W-:Y:S02]  /*8e50*/  SEL R19, R6, R10, !P0 ;  /* 0x0000000a06137207 */ /* 0x000fe40004000000 */
[----:B------:R-:W-:-:S02]  /*8e60*/  ISETP.GE.AND P4, PT, R20, RZ, PT ;  /* 0x000000ff1400720c */ /* 0x000fc40003f86270 */
[----:B------:R-:W0:Y:S01]  /*8e70*/  I2F.U64.RP R6, R18 ;  /* 0x0000001200067312 */ /* 0x000e220000309000 */
[----:B------:R-:W-:-:S04]  /*8e80*/  IADD3 R25, P5, PT, RZ, -R24, RZ ;  /* 0x80000018ff197210 */ /* 0x000fc80007fbe0ff */
[----:B------:R-:W-:Y:S02]  /*8e90*/  SEL R25, R25, R24, !P4 ;  /* 0x0000001819197207 */ /* 0x000fe40006000000 */
[----:B------:R-:W-:-:S04]  /*8ea0*/  IADD3.X R24, PT, PT, RZ, ~R20, RZ, P5, !PT ;  /* 0x80000014ff187210 */ /* 0x000fc80002ffe4ff */
[----:B------:R-:W-:Y:S01]  /*8eb0*/  SEL R24, R24, R20, !P4 ;  /* 0x0000001418187207 */ /* 0x000fe20006000000 */
[----:B0-----:R-:W0:Y:S02]  /*8ec0*/  MUFU.RCP R6, R6 ;  /* 0x0000000600067308 */ /* 0x001e240000001000 */
[----:B0-----:R-:W-:-:S06]  /*8ed0*/  VIADD R6, R6, 0x1ffffffe ;  /* 0x1ffffffe06067836 */ /* 0x001fcc0000000000 */
        /* <DEDUP_REMOVED lines=41> */
[----:B------:R-:W-:-:S04]  /*9170*/  IMAD R6, R22, R18, R6 ;  /* 0x0000001216067224 */ /* 0x000fc800078e0206 */
[----:B------:R-:W-:Y:S01]  /*9180*/  IMAD.X R24, R24, 0x1, ~R6, P1 ;  /* 0x0000000118187824 */ /* 0x000fe200008e0e06 */
[----:B------:R-:W-:-:S04]  /*9190*/  IADD3 R26, P1, PT, R25, -R18, RZ ;  /* 0x80000012191a7210 */ /* 0x000fc80007f3e0ff */
[CC--:B------:R-:W-:Y:S02]  /*91a0*/  IADD3.X R23, PT, PT, R24.reuse, ~R19.reuse, RZ, P1, !PT ;  /* 0x8000001318177210 */ /* 0x0c0fe40000ffe4ff */
[----:B------:R-:W-:Y:S02]  /*91b0*/  ISETP.GE.U32.AND.EX P0, PT, R24, R19, PT, P0 ;  /* 0x000000131800720c */ /* 0x000fe40003f06100 */
[----:B------:R-:W-:Y:S02]  /*91c0*/  IADD3 R6, P1, PT, R21, 0x1, RZ ;  /* 0x0000000115067810 */ /* 0x000fe40007f3e0ff */
[----:B------:R-:W-:Y:S02]  /*91d0*/  SEL R23, R23, R24, P0 ;  /* 0x0000001817177207 */ /* 0x000fe40000000000 */
[----:B------:R-:W-:Y:S01]  /*91e0*/  SEL R26, R26, R25, P0 ;  /* 0x000000191a1a7207 */ /* 0x000fe20000000000 */
[----:B------:R-:W-:Y:S01]  /*91f0*/  IMAD.X R24, RZ, RZ, R22, P1 ;  /* 0x000000ffff187224 */ /* 0x000fe200008e0616 */
[----:B------:R-:W-:-:S02]  /*9200*/  SEL R6, R6, R21, P0 ;  /* 0x0000001506067207 */ /* 0x000fc40000000000 */
[----:B------:R-:W-:Y:S02]  /*9210*/  ISETP.GE.U32.AND P1, PT, R26, R18, PT ;  /* 0x000000121a00720c */ /* 0x000fe40003f26070 */
[----:B------:R-:W-:Y:S02]  /*9220*/  SEL R24, R24, R22, P0 ;  /* 0x0000001618187207 */ /* 0x000fe40000000000 */
[----:B------:R-:W-:Y:S02]  /*9230*/  IADD3 R18, P3, PT, R6, 0x1, RZ ;  /* 0x0000000106127810 */ /* 0x000fe40007f7e0ff */
[----:B------:R-:W-:-:S03]  /*9240*/  ISETP.GE.U32.AND.EX P0, PT, R23, R19, PT, P1 ;  /* 0x000000131700720c */ /* 0x000fc60003f06110 */
[----:B------:R-:W-:Y:S01]  /*9250*/  IMAD.X R19, RZ, RZ, R24, P3 ;  /* 0x000000ffff137224 */ /* 0x000fe200018e0618 */
[----:B------:R-:W-:Y:S02]  /*9260*/  SEL R18, R18, R6, P0 ;  /* 0x0000000612127207 */ /* 0x000fe40000000000 */
[----:B------:R-:W-:Y:S02]  /*9270*/  LOP3.LUT R6, R10, R20, RZ, 0x3c, !PT ;  /* 0x000000140a067212 */ /* 0x000fe400078e3cff */
[----:B------:R-:W-:Y:S02]  /*9280*/  SEL R24, R19, R24, P0 ;  /* 0x0000001813187207 */ /* 0x000fe40000000000 */
[----:B------:R-:W-:Y:S02]  /*9290*/  IADD3 R19, P3, PT, RZ, -R18, RZ ;  /* 0x80000012ff137210 */ /* 0x000fe40007f7e0ff */
[----:B------:R-:W-:Y:S02]  /*92a0*/  ISETP.GE.AND P1, PT, R6, RZ, PT ;  /* 0x000000ff0600720c */ /* 0x000fe40003f26270 */
[----:B------:R-:W-:-:S02]  /*92b0*/  ISETP.NE.U32.AND P0, PT, R11, RZ, PT ;  /* 0x000000ff0b00720c */ /* 0x000fc40003f05070 */
[-C--:B------:R-:W-:Y:S02]  /*92c0*/  IADD3.X R6, PT, PT, RZ, ~R24.reuse, RZ, P3, !PT ;  /* 0x80000018ff067210 */ /* 0x080fe40001ffe4ff */
[----:B------:R-:W-:Y:S02]  /*92d0*/  ISETP.NE.AND.EX P0, PT, R10, RZ, PT, P0 ;  /* 0x000000ff0a00720c */ /* 0x000fe40003f05300 */
[----:B------:R-:W-:Y:S02]  /*92e0*/  SEL R6, R6, R24, !P1 ;  /* 0x0000001806067207 */ /* 0x000fe40004800000 */
[----:B------:R-:W-:Y:S02]  /*92f0*/  SEL R19, R19, R18, !P1 ;  /* 0x0000001213137207 */ /* 0x000fe40004800000 */
[----:B------:R-:W-:Y:S01]  /*9300*/  SEL R11, R6, 0xffffffff, P0 ;  /* 0xffffffff060b7807 */ /* 0x000fe20000000000 */
[----:B------:R-:W-:Y:S01]  /*9310*/  IMAD.MOV.U32 R6, RZ, RZ, R7 ;  /* 0x000000ffff067224 */ /* 0x000fe200078e0007 */
[----:B------:R-:W-:Y:S01]  /*9320*/  SEL R10, R19, 0xffffffff, P0 ;  /* 0xffffffff130a7807 */ /* 0x000fe20000000000 */
[----:B------:R-:W-:-:S04]  /*9330*/  IMAD.MOV.U32 R7, RZ, RZ, 0x0 ;  /* 0x00000000ff077424 */ /* 0x000fc800078e00ff */
[----:B------:R-:W-:Y:S05]  /*9340*/  RET.REL.NODEC R6 `(_ZN36_GLOBAL__N__2e793d29_4_k_cu_708643d618ewise_unary_kernelEPKfPfNS_7IndexerEliffff) ;  /* 0xffffff6c062c7950 */ /* 0x000fea0003c3ffff */
        .weak           $__internal_5_$__cuda_sm20_div_u64
        .type           $__internal_5_$__cuda_sm20_div_u64,@function
        .size           $__internal_5_$__cuda_sm20_div_u64,($__internal_6_$__cuda_sm20_rcp_rn_f32_slowpath - $__internal_5_$__cuda_sm20_div_u64)
$__internal_5_$__cuda_sm20_div_u64:
[----:B------:R-:W-:Y:S01]  /*9350*/  MOV R9, UR4 ;  /* 0x0000000400097c02 */ /* 0x000fe20008000f00 */
[----:B------:R-:W-:-:S04]  /*9360*/  IMAD.MOV.U32 R8, RZ, RZ, R3 ;  /* 0x000000ffff087224 */ /* 0x000fc800078e0003 */
        /* <DEDUP_REMOVED lines=19> */
[----:B------:R-:W-:Y:S01]  /*94a0*/  IMAD R9, R11, UR4, R9 ;  /* 0x000000040b097c24 */ /* 0x000fe2000f8e0209 */
[----:B------:R-:W-:-:S03]  /*94b0*/  IADD3 R13, P0, PT, RZ, -R8, RZ ;  /* 0x80000008ff0d7210 */ /* 0x000fc60007f1e0ff */
[----:B------:R-:W-:Y:S02]  /*94c0*/  IMAD R9, R12, R3, R9 ;  /* 0x000000030c097224 */ /* 0x000fe400078e0209 */
[----:B------:R-:W-:-:S03]  /*94d0*/  IMAD.HI.U32 R10, R11, R13, RZ ;  /* 0x0000000d0b0a7227 */ /* 0x000fc600078e00ff */
[----:B------:R-:W-:-:S05]  /*94e0*/  IADD3.X R9, PT, PT, RZ, ~R9, RZ, P0, !PT ;  /* 0x80000009ff097210 */ /* 0x000fca00007fe4ff */
        /* <DEDUP_REMOVED lines=20> */
[----:B------:R-:W-:-:S04]  /*9630*/  IMAD R9, R10, R3, R9 ;  /* 0x000000030a097224 */ /* 0x000fc800078e0209 */
[----:B------:R-:W-:Y:S01]  /*9640*/  IMAD.X R14, R6, 0x1, ~R9, P1 ;  /* 0x00000001060e7824 */ /* 0x000fe200008e0e09 */
[----:B------:R-:W-:Y:S02]  /*9650*/  IADD3 R8, P1, PT, -R3, R12, RZ ;  /* 0x0000000c03087210 */ /* 0x000fe40007f3e1ff */
[----:B------:R-:W-:Y:S02]  /*9660*/  IADD3 R6, P2, PT, R11, 0x1, RZ ;  /* 0x000000010b067810 */ /* 0x000fe40007f5e0ff */
[C---:B------:R-:W-:Y:S02]  /*9670*/  ISETP.GE.U32.AND.EX P0, PT, R14.reuse, UR4, PT, P0 ;  /* 0x000000040e007c0c */ /* 0x040fe4000bf06100 */
[----:B------:R-:W-:Y:S02]  /*9680*/  IADD3.X R9, PT, PT, R14, ~UR4, RZ, P1, !PT ;  /* 0x800000040e097c10 */ /* 0x000fe40008ffe4ff */
[----:B------:R-:W-:Y:S02]  /*9690*/  IADD3.X R5, PT, PT, RZ, R10, RZ, P2, !PT ;  /* 0x0000000aff057210 */ /* 0x000fe400017fe4ff */
        /* <DEDUP_REMOVED lines=8> */
[----:B------:R-:W-:Y:S01]  /*9720*/  ISETP.NE.U32.AND P1, PT, R3, RZ, PT ;  /* 0x000000ff0300720c */ /* 0x000fe20003f25070 */
[----:B------:R-:W-:Y:S01]  /*9730*/  IMAD.X R9, RZ, RZ, R10, P2 ;  /* 0x000000ffff097224 */ /* 0x000fe200010e060a */
[----:B------:R-:W-:Y:S02]  /*9740*/  SEL R6, R6, R11, P0 ;  /* 0x0000000b06067207 */ /* 0x000fe40000000000 */
[----:B------:R-:W-:Y:S02]  /*9750*/  ISETP.NE.AND.EX P1, PT, RZ, UR4, PT, P1 ;  /* 0x00000004ff007c0c */ /* 0x000fe4000bf25310 */
[----:B------:R-:W-:Y:S02]  /*9760*/  SEL R9, R9, R10, P0 ;  /* 0x0000000a09097207 */ /* 0x000fe40000000000 */
[----:B------:R-:W-:Y:S02]  /*9770*/  SEL R6, R6, 0xffffffff, P1 ;  /* 0xffffffff06067807 */ /* 0x000fe40000800000 */
[----:B------:R-:W-:Y:S01]  /*9780*/  SEL R9, R9, 0xffffffff, P1 ;  /* 0xffffffff09097807 */ /* 0x000fe20000800000 */
[----:B------:R-:W-:Y:S06]  /*9790*/  RET.REL.NODEC R4 `(_ZN36_GLOBAL__N__2e793d29_4_k_cu_708643d618ewise_unary_kernelEPKfPfNS_7IndexerEliffff) ;  /* 0xffffff6804187950 */ /* 0x000fec0003c3ffff */
        .weak           $__internal_6_$__cuda_sm20_rcp_rn_f32_slowpath
        .type           $__internal_6_$__cuda_sm20_rcp_rn_f32_slowpath,@function
        .size           $__internal_6_$__cuda_sm20_rcp_rn_f32_slowpath,($__internal_7_$__cuda_sm20_rem_s64 - $__internal_6_$__cuda_sm20_rcp_rn_f32_slowpath)
$__internal_6_$__cuda_sm20_rcp_rn_f32_slowpath:
[----:B------:R-:W-:Y:S01]  /*97a0*/  SHF.L.U32 R5, R4, 0x1, RZ ;  /* 0x0000000104057819 */ /* 0x000fe200000006ff */
[----:B------:R-:W-:Y:S03]  /*97b0*/  BSSY.RECONVERGENT B2, `(.L_x_336) ;  /* 0x0000030000027945 */ /* 0x000fe60003800200 */
[----:B------:R-:W-:-:S04]  /*97c0*/  SHF.R.U32.HI R13, RZ, 0x18, R5 ;  /* 0x00000018ff0d7819 */ /* 0x000fc80000011605 */
[----:B------:R-:W-:-:S13]  /*97d0*/  ISETP.NE.U32.AND P0, PT, R13, RZ, PT ;  /* 0x000000ff0d00720c */ /* 0x000fda0003f05070 */
[----:B------:R-:W-:Y:S05]  /*97e0*/  @P0 BRA `(.L_x_337) ;  /* 0x0000000000280947 */ /* 0x000fea0003800000 */
[----:B------:R-:W-:-:S05]  /*97f0*/  IMAD.SHL.U32 R5, R4, 0x2, RZ ;  /* 0x0000000204057824 */ /* 0x000fca00078e00ff */
[----:B------:R-:W-:-:S13]  /*9800*/  ISETP.NE.AND P0, PT, R5, RZ, PT ;  /* 0x000000ff0500720c */ /* 0x000fda0003f05270 */
[----:B------:R-:W-:Y:S01]  /*9810*/  @P0 FFMA R10, R4, 1.84467440737095516160e+19, RZ ;  /* 0x5f800000040a0823 */ /* 0x000fe200000000ff */
[----:B------:R-:W-:Y:S08]  /*9820*/  @!P0 MUFU.RCP R9, R4 ;  /* 0x0000000400098308 */ /* 0x000ff00000001000 */
[----:B------:R-:W0:Y:S02]  /*9830*/  @P0 MUFU.RCP R5, R10 ;  /* 0x0000000a00050308 */ /* 0x000e240000001000 */
[----:B0-----:R-:W-:-:S04]  /*9840*/  @P0 FFMA R11, R10, R5, -1 ;  /* 0xbf8000000a0b0423 */ /* 0x001fc80000000005 */
[----:B------:R-:W-:-:S04]  /*9850*/  @P0 FADD.FTZ R12, -R11, -RZ ;  /* 0x800000ff0b0c0221 */ /* 0x000fc80000010100 */
[----:B------:R-:W-:-:S04]  /*9860*/  @P0 FFMA R5, R5, R12, R5 ;  /* 0x0000000c05050223 */ /* 0x000fc80000000005 */
[----:B------:R-:W-:Y:S01]  /*9870*/  @P0 FFMA R9, R5, 1.84467440737095516160e+19, RZ ;  /* 0x5f80000005090823 */ /* 0x000fe200000000ff */
[----:B------:R-:W-:Y:S06]  /*9880*/  BRA `(.L_x_338) ;  /* 0x0000000000887947 */ /* 0x000fec0003800000 */
.L_x_337:
[----:B------:R-:W-:-:S05]  /*9890*/  VIADD R15, R13, 0xffffff03 ;  /* 0xffffff030d0f7836 */ /* 0x000fca0000000000 */
[----:B------:R-:W-:-:S13]  /*98a0*/  ISETP.GT.U32.AND P0, PT, R15, 0x1, PT ;  /* 0x000000010f00780c */ /* 0x000fda0003f04070 */
[----:B------:R-:W-:Y:S05]  /*98b0*/  @P0 BRA `(.L_x_339) ;  /* 0x0000000000780947 */ /* 0x000fea0003800000 */
[----:B------:R-:W-:Y:S01]  /*98c0*/  LOP3.LUT R5, R4, 0x7fffff, RZ, 0xc0, !PT ;  /* 0x007fffff04057812 */ /* 0x000fe200078ec0ff */
[----:B------:R-:W-:-:S03]  /*98d0*/  HFMA2 R12, -RZ, RZ, 0, 1.78813934326171875e-07 ;  /* 0x00000003ff0c7431 */ /* 0x000fc600000001ff */
[----:B------:R-:W-:-:S04]  /*98e0*/  LOP3.LUT R5, R5, 0x3f800000, RZ, 0xfc, !PT ;  /* 0x3f80000005057812 */ /* 0x000fc800078efcff */
[----:B------:R-:W0:Y:S01]  /*98f0*/  MUFU.RCP R10, R5 ;  /* 0x00000005000a7308 */ /* 0x000e220000001000 */
[----:B------:R-:W-:Y:S01]  /*9900*/  SHF.L.U32 R12, R12, R15, RZ ;  /* 0x0000000f0c0c7219 */ /* 0x000fe200000006ff */
[----:B0-----:R-:W-:-:S04]  /*9910*/  FFMA R9, R5, R10, -1 ;  /* 0xbf80000005097423 */ /* 0x001fc8000000000a */
[----:B------:R-:W-:-:S04]  /*9920*/  FADD.FTZ R9, -R9, -RZ ;  /* 0x800000ff09097221 */ /* 0x000fc80000010100 */
[CCC-:B------:R-:W-:Y:S01]  /*9930*/  FFMA.RM R11, R10.reuse, R9.reuse, R10.reuse ;  /* 0x000000090a0b7223 */ /* 0x1c0fe2000000400a */
[----:B------:R-:W-:-:S04]  /*9940*/  FFMA.RP R10, R10, R9, R10 ;  /* 0x000000090a0a7223 */ /* 0x000fc8000000800a */
[C---:B------:R-:W-:Y:S02]  /*9950*/  LOP3.LUT R9, R11.reuse, 0x7fffff, RZ, 0xc0, !PT ;  /* 0x007fffff0b097812 */ /* 0x040fe400078ec0ff */
[----:B------:R-:W-:Y:S02]  /*9960*/  FSETP.NEU.FTZ.AND P0, PT, R11, R10, PT ;  /* 0x0000000a0b00720b */ /* 0x000fe40003f1d000 */
[----:B------:R-:W-:Y:S02]  /*9970*/  LOP3.LUT R9, R9, 0x800000, RZ, 0xfc, !PT ;  /* 0x0080000009097812 */ /* 0x000fe400078efcff */
[----:B------:R-:W-:Y:S02]  /*9980*/  SEL R10, RZ, 0xffffffff, !P0 ;  /* 0xffffffffff0a7807 */ /* 0x000fe40004000000 */
[----:B------:R-:W-:-:S03]  /*9990*/  LOP3.LUT R12, R12, R9, RZ, 0xc0, !PT ;  /* 0x000000090c0c7212 */ /* 0x000fc600078ec0ff */
[----:B------:R-:W-:Y:S01]  /*99a0*/  IMAD.MOV R10, RZ, RZ, -R10 ;  /* 0x000000ffff0a7224 */ /* 0x000fe200078e0a0a */
[----:B------:R-:W-:-:S04]  /*99b0*/  SHF.R.U32.HI R12, RZ, R15, R12 ;  /* 0x0000000fff0c7219 */ /* 0x000fc8000001160c */
[----:B------:R-:W-:Y:S02]  /*99c0*/  LOP3.LUT P1, RZ, R10, R15, R9, 0xf8, !PT ;  /* 0x0000000f0aff7212 */ /* 0x000fe4000782f809 */
[C---:B------:R-:W-:Y:S02]  /*99d0*/  LOP3.LUT P0, RZ, R12.reuse, 0x1, RZ, 0xc0, !PT ;  /* 0x000000010cff7812 */ /* 0x040fe4000780c0ff */
[----:B------:R-:W-:Y:S02]  /*99e0*/  LOP3.LUT P2, RZ, R12, 0x2, RZ, 0xc0, !PT ;  /* 0x000000020cff7812 */ /* 0x000fe4000784c0ff */
[----:B------:R-:W-:Y:S02]  /*99f0*/  IADD3 R10, PT, PT, R13, -0xfc, RZ ;  /* 0xffffff040d0a7810 */ /* 0x000fe40007ffe0ff */
[----:B------:R-:W-:Y:S02]  /*9a00*/  PLOP3.LUT P0, PT, P0, P1, P2, 0xe0, 0x0 ;  /* 0x000000000000781c */ /* 0x000fe40000703c20 */
[----:B------:R-:W-:-:S02]  /*9a10*/  LOP3.LUT P1, RZ, R4, 0x7fffff, RZ, 0xc0, !PT ;  /* 0x007fffff04ff7812 */ /* 0x000fc4000782c0ff */
[----:B------:R-:W-:Y:S02]  /*9a20*/  SEL R5, RZ, 0x1, !P0 ;  /* 0x00000001ff057807 */ /* 0x000fe40004000000 */
[----:B------:R-:W-:-:S03]  /*9a30*/  SHF.R.U32.HI R9, RZ, R10, R9 ;  /* 0x0000000aff097219 */ /* 0x000fc60000011609 */
[----:B------:R-:W-:-:S05]  /*9a40*/  IMAD.MOV R5, RZ, RZ, -R5 ;  /* 0x000000ffff057224 */ /* 0x000fca00078e0a05 */
[----:B------:R-:W-:-:S13]  /*9a50*/  ISETP.GE.AND P0, PT, R5, RZ, PT ;  /* 0x000000ff0500720c */ /* 0x000fda0003f06270 */
[----:B------:R-:W-:-:S04]  /*9a60*/  @!P0 VIADD R9, R9, 0x1 ;  /* 0x0000000109098836 */ /* 0x000fc80000000000 */
[----:B------:R-:W-:-:S05]  /*9a70*/  @!P1 IMAD.SHL.U32 R9, R9, 0x2, RZ ;  /* 0x0000000209099824 */ /* 0x000fca00078e00ff */
[----:B------:R-:W-:Y:S01]  /*9a80*/  LOP3.LUT R9, R9, 0x80000000, R4, 0xf8, !PT ;  /* 0x8000000009097812 */ /* 0x000fe200078ef804 */
[----:B------:R-:W-:Y:S06]  /*9a90*/  BRA `(.L_x_338) ;  /* 0x0000000000047947 */ /* 0x000fec0003800000 */
.L_x_339:
[----:B------:R0:W1:Y:S02]  /*9aa0*/  MUFU.RCP R9, R4 ;  /* 0x0000000400097308 */ /* 0x0000640000001000 */
.L_x_338:
[----:B------:R-:W-:Y:S05]  /*9ab0*/  BSYNC.RECONVERGENT B2 ;  /* 0x0000000000027941 */ /* 0x000fea0003800200 */
.L_x_336:
[----:B-1----:R-:W-:Y:S01]  /*9ac0*/  MOV R5, R9 ;  /* 0x0000000900057202 */ /* 0x002fe20000000f00 */
[----:B------:R-:W-:-:S04]  /*9ad0*/  IMAD.MOV.U32 R9, RZ, RZ, 0x0 ;  /* 0x00000000ff097424 */ /* 0x000fc800078e00ff */
[----:B0-----:R-:W-:Y:S05]  /*9ae0*/  RET.REL.NODEC R8 `(_ZN36_GLOBAL__N__2e793d29_4_k_cu_708643d618ewise_unary_kernelEPKfPfNS_7IndexerEliffff) ;  /* 0xffffff6408447950 */ /* 0x001fea0003c3ffff */
        .weak           $__internal_7_$__cuda_sm20_rem_s64
        .type           $__internal_7_$__cuda_sm20_rem_s64,@function
        .size           $__internal_7_$__cuda_sm20_rem_s64,($__internal_8_$__cuda_sm20_sqrt_rn_f32_slowpath - $__internal_7_$__cuda_sm20_rem_s64)
$__internal_7_$__cuda_sm20_rem_s64:
[----:B------:R-:W-:Y:S02]  /*9af0*/  IADD3 R7, P1, PT, RZ, -R4, RZ ;  /* 0x80000004ff077210 */ /* 0x000fe40007f3e0ff */
[----:B------:R-:W-:-:S03]  /*9b00*/  ISETP.GE.AND P0, PT, R5, RZ, PT ;  /* 0x000000ff0500720c */ /* 0x000fc60003f06270 */
[----:B------:R-:W-:Y:S01]  /*9b10*/  IMAD.X R13, RZ, RZ, ~R5, P1 ;  /* 0x000000ffff0d7224 */ /* 0x000fe200008e0e05 */
[----:B------:R-:W-:-:S04]  /*9b20*/  SEL R6, R7, R4, !P0 ;  /* 0x0000000407067207 */ /* 0x000fc80004000000 */
[----:B------:R-:W-:-:S04]  /*9b30*/  SEL R7, R13, R5, !P0 ;  /* 0x000000050d077207 */ /* 0x000fc80004000000 */
[----:B------:R-:W0:Y:S08]  /*9b40*/  I2F.U64.RP R13, R6 ;  /* 0x00000006000d7312 */ /* 0x000e300000309000 */
[----:B0-----:R-:W0:Y:S02]  /*9b50*/  MUFU.RCP R13, R13 ;  /* 0x0000000d000d7308 */ /* 0x001e240000001000 */
[----:B0-----:R-:W-:-:S06]  /*9b60*/  IADD3 R14, PT, PT, R13, 0x1ffffffe, RZ ;  /* 0x1ffffffe0d0e7810 */ /* 0x001fcc0007ffe0ff */
[----:B------:R-:W0:Y:S02]  /*9b70*/  F2I.U64.TRUNC R14, R14 ;  /* 0x0000000e000e7311 */ /* 0x000e24000020d800 */
[----:B0-----:R-:W-:-:S04]  /*9b80*/  IMAD.WIDE.U32 R18, R14, R6, RZ ;  /* 0x000000060e127225 */ /* 0x001fc800078e00ff */
[C---:B------:R-:W-:Y:S01]  /*9b90*/  IMAD R17, R14.reuse, R7, R19 ;  /* 0x000000070e117224 */ /* 0x040fe200078e0213 */
[----:B------:R-:W-:Y:S01]  /*9ba0*/  IADD3 R21, P0, PT, RZ, -R18, RZ ;  /* 0x80000012ff157210 */ /* 0x000fe20007f1e0ff */
[----:B------:R-:W-:Y:S02]  /*9bb0*/  IMAD.MOV.U32 R19, RZ, RZ, R14 ;  /* 0x000000ffff137224 */ /* 0x000fe400078e000e */
        /* <DEDUP_REMOVED lines=14> */
[----:B------:R-:W-:Y:S01]  /*9ca0*/  IMAD R15, R13, R6, R15 ;  /* 0x000000060d0f7224 */ /* 0x000fe200078e020f */
[----:B------:R-:W-:Y:S01]  /*9cb0*/  IADD3 R14, P4, PT, RZ, -R11, RZ ;  /* 0x8000000bff0e7210 */ /* 0x000fe20007f9e0ff */
[----:B------:R-:W-:-:S03]  /*9cc0*/  IMAD.HI.U32 R18, R19, R17, RZ ;  /* 0x0000001113127227 */ /* 0x000fc600078e00ff */
[----:B------:R-:W-:Y:S01]  /*9cd0*/  SEL R11, R14, R11, !P1 ;  /* 0x0000000b0e0b7207 */ /* 0x000fe20004800000 */
[----:B------:R-:W-:-:S04]  /*9ce0*/  IMAD.X R20, RZ, RZ, ~R15, P0 ;  /* 0x000000ffff147224 */ /* 0x000fc800000e0e0f */
[----:B------:R-:W-:-:S04]  /*9cf0*/  IMAD.WIDE.U32 R18, P0, R19, R20, R18 ;  /* 0x0000001413127225 */ /* 0x000fc80007800012 */
[C---:B------:R-:W-:Y:S02]  /*9d00*/  IMAD R15, R13.reuse, R20, RZ ;  /* 0x000000140d0f7224 */ /* 0x040fe400078e02ff */
[----:B------:R-:W-:-:S04]  /*9d10*/  IMAD.HI.U32 R18, P2, R13, R17, R18 ;  /* 0x000000110d127227 */ /* 0x000fc80007840012 */
[----:B------:R-:W-:Y:S01]  /*9d20*/  IMAD.HI.U32 R14, R13, R20, RZ ;  /* 0x000000140d0e7227 */ /* 0x000fe200078e00ff */
[----:B------:R-:W-:-:S03]  /*9d30*/  IADD3 R18, P3, PT, R15, R18, RZ ;  /* 0x000000120f127210 */ /* 0x000fc60007f7e0ff */
[----:B------:R-:W-:Y:S01]  /*9d40*/  IMAD.X R20, RZ, RZ, ~R9, P4 ;  /* 0x000000ffff147224 */ /* 0x000fe200020e0e09 */
[----:B------:R-:W-:Y:S01]  /*9d50*/  IADD3.X R13, PT, PT, R14, R13, RZ, P0, !PT ;  /* 0x0000000d0e0d7210 */ /* 0x000fe200007fe4ff */
[----:B------:R-:W-:-:S03]  /*9d60*/  IMAD.HI.U32 R14, R18, R11, RZ ;  /* 0x0000000b120e7227 */ /* 0x000fc600078e00ff */
[----:B------:R-:W-:Y:S01]  /*9d70*/  SEL R9, R20, R9, !P1 ;  /* 0x0000000914097207 */ /* 0x000fe20004800000 */
[----:B------:R-:W-:Y:S01]  /*9d80*/  IMAD.MOV.U32 R15, RZ, RZ, RZ ;  /* 0x000000ffff0f7224 */ /* 0x000fe200078e00ff */
        /* <DEDUP_REMOVED lines=12> */
[-C--:B------:R-:W-:Y:S01]  /*9e50*/  ISETP.GE.U32.AND P0, PT, R15, R6.reuse, PT ;  /* 0x000000060f00720c */ /* 0x080fe20003f06070 */
[----:B------:R-:W-:Y:S02]  /*9e60*/  IMAD.MOV.U32 R17, RZ, RZ, 0x0 ;  /* 0x00000000ff117424 */ /* 0x000fe400078e00ff */
[----:B------:R-:W-:Y:S01]  /*9e70*/  IMAD.X R13, R9, 0x1, ~R14, P2 ;  /* 0x00000001090d7824 */ /* 0x000fe200010e0e0e */
[----:B------:R-:W-:-:S04]  /*9e80*/  IADD3 R9, P2, PT, R15, -R6, RZ ;  /* 0x800000060f097210 */ /* 0x000fc80007f5e0ff */
[C---:B------:R-:W-:Y:S01]  /*9e90*/  ISETP.GE.U32.AND.EX P0, PT, R13.reuse, R7, PT, P0 ;  /* 0x000000070d00720c */ /* 0x040fe20003f06100 */
[----:B------:R-:W-:-:S03]  /*9ea0*/  IMAD.X R11, R13, 0x1, ~R7, P2 ;  /* 0x000000010d0b7824 */ /* 0x000fc600010e0e07 */
[----:B------:R-:W-:Y:S02]  /*9eb0*/  SEL R9, R9, R15, P0 ;  /* 0x0000000f09097207 */ /* 0x000fe40000000000 */
[----:B------:R-:W-:Y:S02]  /*9ec0*/  SEL R11, R11, R13, P0 ;  /* 0x0000000d0b0b7207 */ /* 0x000fe40000000000 */
[CC--:B------:R-:W-:Y:S02]  /*9ed0*/  ISETP.GE.U32.AND P0, PT, R9.reuse, R6.reuse, PT ;  /* 0x000000060900720c */ /* 0x0c0fe40003f06070 */
[----:B------:R-:W-:Y:S02]  /*9ee0*/  IADD3 R6, P2, PT, R9, -R6, RZ ;  /* 0x8000000609067210 */ /* 0x000fe40007f5e0ff */
[CC--:B------:R-:W-:Y:S02]  /*9ef0*/  ISETP.GE.U32.AND.EX P0, PT, R11.reuse, R7.reuse, PT, P0 ;  /* 0x000000070b00720c */ /* 0x0c0fe40003f06100 */
[----:B------:R-:W-:-:S02]  /*9f00*/  IADD3.X R7, PT, PT, R11, ~R7, RZ, P2, !PT ;  /* 0x800000070b077210 */ /* 0x000fc400017fe4ff */
[----:B------:R-:W-:Y:S02]  /*9f10*/  SEL R6, R6, R9, P0 ;  /* 0x0000000906067207 */ /* 0x000fe40000000000 */
[----:B------:R-:W-:Y:S02]  /*9f20*/  SEL R7, R7, R11, P0 ;  /* 0x0000000b07077207 */ /* 0x000fe40000000000 */
[-C--:B------:R-:W-:Y:S02]  /*9f30*/  IADD3 R9, P2, PT, RZ, -R6.reuse, RZ ;  /* 0x80000006ff097210 */ /* 0x080fe40007f5e0ff */
[----:B------:R-:W-:Y:S02]  /*9f40*/  ISETP.NE.U32.AND P0, PT, R4, RZ, PT ;  /* 0x000000ff0400720c */ /* 0x000fe40003f05070 */
[----:B------:R-:W-:Y:S01]  /*9f50*/  SEL R4, R9, R6, !P1 ;  /* 0x0000000609047207 */ /* 0x000fe20004800000 */
[----:B------:R-:W-:Y:S01]  /*9f60*/  IMAD.X R14, RZ, RZ, ~R7, P2 ;  /* 0x000000ffff0e7224 */ /* 0x000fe200010e0e07 */
[----:B------:R-:W-:-:S04]  /*9f70*/  ISETP.NE.AND.EX P0, PT, R5, RZ, PT, P0 ;  /* 0x000000ff0500720c */ /* 0x000fc80003f05300 */
[----:B------:R-:W-:Y:S02]  /*9f80*/  SEL R5, R14, R7, !P1 ;  /* 0x000000070e057207 */ /* 0x000fe40004800000 */
[----:B------:R-:W-:Y:S02]  /*9f90*/  SEL R4, R4, 0xffffffff, P0 ;  /* 0xffffffff04047807 */ /* 0x000fe40000000000 */
[----:B------:R-:W-:Y:S01]  /*9fa0*/  SEL R5, R5, 0xffffffff, P0 ;  /* 0xffffffff05057807 */ /* 0x000fe20000000000 */
[----:B------:R-:W-:Y:S06]  /*9fb0*/  RET.REL.NODEC R16 `(_ZN36_GLOBAL__N__2e793d29_4_k_cu_708643d618ewise_unary_kernelEPKfPfNS_7IndexerEliffff) ;  /* 0xffffff6010107950 */ /* 0x000fec0003c3ffff */
        .weak           $__internal_8_$__cuda_sm20_sqrt_rn_f32_slowpath
        .type           $__internal_8_$__cuda_sm20_sqrt_rn_f32_slowpath,@function
        .size           $__internal_8_$__cuda_sm20_sqrt_rn_f32_slowpath,(.L_x_404 - $__internal_8_$__cuda_sm20_sqrt_rn_f32_slowpath)
$__internal_8_$__cuda_sm20_sqrt_rn_f32_slowpath:
[----:B------:R-:W-:-:S13]  /*9fc0*/  LOP3.LUT P0, RZ, R4, 0x7fffffff, RZ, 0xc0, !PT ;  /* 0x7fffffff04ff7812 */ /* 0x000fda000780c0ff */
[----:B------:R-:W-:Y:S01]  /*9fd0*/  @!P0 MOV R6, R4 ;  /* 0x0000000400068202 */ /* 0x000fe20000000f00 */
[----:B------:R-:W-:Y:S06]  /*9fe0*/  @!P0 BRA `(.L_x_340) ;  /* 0x0000000000408947 */ /* 0x000fec0003800000 */
[----:B------:R-:W-:-:S13]  /*9ff0*/  FSETP.GEU.FTZ.AND P0, PT, R4, RZ, PT ;  /* 0x000000ff0400720b */ /* 0x000fda0003f1e000 */
[----:B------:R-:W-:Y:S01]  /*a000*/  @!P0 IMAD.MOV.U32 R6, RZ, RZ, 0x7fffffff ;  /* 0x7fffffffff068424 */ /* 0x000fe200078e00ff */
[----:B------:R-:W-:Y:S06]  /*a010*/  @!P0 BRA `(.L_x_340) ;  /* 0x0000000000348947 */ /* 0x000fec0003800000 */
[----:B------:R-:W-:-:S13]  /*a020*/  FSETP.GTU.FTZ.AND P0, PT, |R4|, +INF , PT ;  /* 0x7f8000000400780b */ /* 0x000fda0003f1c200 */
[----:B------:R-:W-:Y:S01]  /*a030*/  @P0 FADD.FTZ R6, R4, 1 ;  /* 0x3f80000004060421 */ /* 0x000fe20000010000 */
[----:B------:R-:W-:Y:S06]  /*a040*/  @P0 BRA `(.L_x_340) ;  /* 0x0000000000280947 */ /* 0x000fec0003800000 */
[----:B------:R-:W-:-:S13]  /*a050*/  FSETP.NEU.FTZ.AND P0, PT, |R4|, +INF , PT ;  /* 0x7f8000000400780b */ /* 0x000fda0003f1d200 */
[----:B------:R-:W-:-:S04]  /*a060*/  @P0 FFMA R8, R4, 1.84467440737095516160e+19, RZ ;  /* 0x5f80000004080823 */ /* 0x000fc800000000ff */
[----:B------:R-:W0:Y:S02]  /*a070*/  @P0 MUFU.RSQ R9, R8 ;  /* 0x0000000800090308 */ /* 0x000e240000001400 */
[----:B0-----:R-:W-:Y:S01]  /*a080*/  @P0 FMUL.FTZ R11, R8, R9 ;  /* 0x00000009080b0220 */ /* 0x001fe20000410000 */
[----:B------:R-:W-:-:S03]  /*a090*/  @P0 FMUL.FTZ R9, R9, 0.5 ;  /* 0x3f00000009090820 */ /* 0x000fc60000410000 */
[----:B------:R-:W-:-:S04]  /*a0a0*/  @P0 FADD.FTZ R6, -R11, -RZ ;  /* 0x800000ff0b060221 */ /* 0x000fc80000010100 */
[----:B------:R-:W-:Y:S01]  /*a0b0*/  @P0 FFMA R10, R11, R6, R8 ;  /* 0x000000060b0a0223 */ /* 0x000fe20000000008 */
[----:B------:R-:W-:-:S03]  /*a0c0*/  @!P0 IMAD.MOV.U32 R6, RZ, RZ, R4 ;  /* 0x000000ffff068224 */ /* 0x000fc600078e0004 */
[----:B------:R-:W-:-:S04]  /*a0d0*/  @P0 FFMA R9, R10, R9, R11 ;  /* 0x000000090a090223 */ /* 0x000fc8000000000b */
[----:B------:R-:W-:-:S07]  /*a0e0*/  @P0 FMUL.FTZ R6, R9, 2.3283064365386962891e-10 ;  /* 0x2f80000009060820 */ /* 0x000fce0000410000 */
.L_x_340:
[----:B------:R-:W-:Y:S01]  /*a0f0*/  MOV R8, R12 ;  /* 0x0000000c00087202 */ /* 0x000fe20000000f00 */
[----:B------:R-:W-:-:S04]  /*a100*/  IMAD.MOV.U32 R9, RZ, RZ, 0x0 ;  /* 0x00000000ff097424 */ /* 0x000fc800078e00ff */
[----:B------:R-:W-:Y:S05]  /*a110*/  RET.REL.NODEC R8 `(_ZN36_GLOBAL__N__2e793d29_4_k_cu_708643d618ewise_unary_kernelEPKfPfNS_7IndexerEliffff) ;  /* 0xffffff5c08b87950 */ /* 0x000fea0003c3ffff */
.L_x_341:
        /* <DEDUP_REMOVED lines=14> */
.L_x_404:


//--------------------- .nv.shared.reserved.0     --------------------------
	.section	.nv.shared.reserved.0,"aw",@nobits
	.weak		__nv_reservedSMEM_offset_0_alias
	.size		__nv_reservedSMEM_offset_0_alias, 0, 64
	.other		__nv_reservedSMEM_offset_0_alias,@"STO_CUDA_RESERVED_SHARED STV_DEFAULT"
__nv_reservedSMEM_offset_0_alias:
	.zero		0
	.zero		64


//--------------------- .nv.constant0._ZN36_GLOBAL__N__2e793d29_4_k_cu_708643d619ewise_binary_kernelEPKfS1_PfNS_7IndexerElifff --------------------------
	.section	.nv.constant0._ZN36_GLOBAL__N__2e793d29_4_k_cu_708643d619ewise_binary_kernelEPKfS1_PfNS_7IndexerElifff,"a",@progbits
	.sectionflags	@""
	.align	4
.nv.constant0._ZN36_GLOBAL__N__2e793d29_4_k_cu_708643d619ewise_binary_kernelEPKfS1_PfNS_7IndexerElifff:
	.zero		1144


//--------------------- .nv.constant0._ZN36_GLOBAL__N__2e793d29_4_k_cu_708643d618ewise_unary_kernelEPKfPfNS_7IndexerEliffff --------------------------
	.section	.nv.constant0._ZN36_GLOBAL__N__2e793d29_4_k_cu_708643d618ewise_unary_kernelEPKfPfNS_7IndexerEliffff,"a",@progbits
	.sectionflags	@""
	.align	4
.nv.constant0._ZN36_GLOBAL__N__2e793d29_4_k_cu_708643d618ewise_unary_kernelEPKfPfNS_7IndexerEliffff:
	.zero		1140


//--------------------- SYMBOLS --------------------------

	.type		.nv.reservedSmem.offset0,@object
	.size		.nv.reservedSmem.offset0,0x4
